	.target	sm_80

	.elftype	@"ET_EXEC"


//--------------------- .note.nv.tkinfo           --------------------------
	.section	.note.nv.tkinfo,"",@"SHT_NOTE"
	.sectionflags	@"SHF_NOTE_NV_TKINFO"
	.tkinfo
        /*0018*/ 	.word	0x00000002
        /*0030*/ 	.string	""
        /*0030*/ 	.string	"ptxas"
        /*0030*/ 	.string	"Cuda compilation tools, release 13.0, V13.0.88"
        /*0030*/ 	.string	"Build cuda_13.0.r13.0/compiler.36424714_0"
        /*0030*/ 	.string	"-arch sm_80 -m 64 "



//--------------------- .note.nv.cuinfo           --------------------------
	.section	.note.nv.cuinfo,"",@"SHT_NOTE"
	.sectionflags	@"SHF_NOTE_NV_CUINFO"
        /*0018*/ 	.short	0x0002
        /*001a*/ 	.short	0x0050
        /*001c*/ 	.short	0x0082
	.zero		2


//--------------------- .nv.info                  --------------------------
	.section	.nv.info,"",@"SHT_CUDA_INFO"
	.align	4


	//----- nvinfo : EIATTR_REGCOUNT
	.align		4
        /*0000*/ 	.byte	0x04, 0x2f
        /*0002*/ 	.short	(.L_20 - .L_19)
	.align		4
.L_19:
        /*0004*/ 	.word	index@(_ZN17fastertransformer35generalAddBiasResidualPostLayerNormIfEEvPT_PKS1_S4_S4_S4_fii)
        /*0008*/ 	.word	0x00000010


	//----- nvinfo : EIATTR_FRAME_SIZE
	.align		4
.L_20:
        /*000c*/ 	.byte	0x04, 0x11
        /*000e*/ 	.short	(.L_22 - .L_21)
	.align		4
.L_21:
        /*0010*/ 	.word	index@(_ZN17fastertransformer35generalAddBiasResidualPostLayerNormIfEEvPT_PKS1_S4_S4_S4_fii)
        /*0014*/ 	.word	0x00000000


	//----- nvinfo : EIATTR_REGCOUNT
	.align		4
.L_22:
        /*0018*/ 	.byte	0x04, 0x2f
        /*001a*/ 	.short	(.L_24 - .L_23)
	.align		4
.L_23:
        /*001c*/ 	.word	index@(_ZN17fastertransformer30addBiasResidualPostLayerNormV2IfEEvPT_PKS1_S4_S4_S4_fi)
        /*0020*/ 	.word	0x00000020


	//----- nvinfo : EIATTR_FRAME_SIZE
	.align		4
.L_24:
        /*0024*/ 	.byte	0x04, 0x11
        /*0026*/ 	.short	(.L_26 - .L_25)
	.align		4
.L_25:
        /*0028*/ 	.word	index@(_ZN17fastertransformer30addBiasResidualPostLayerNormV2IfEEvPT_PKS1_S4_S4_S4_fi)
        /*002c*/ 	.word	0x00000000


	//----- nvinfo : EIATTR_REGCOUNT
	.align		4
.L_26:
        /*0030*/ 	.byte	0x04, 0x2f
        /*0032*/ 	.short	(.L_28 - .L_27)
	.align		4
.L_27:
        /*0034*/ 	.word	index@(_ZN17fastertransformer28addBiasResidualPostLayerNormIfLi1EEEvPT_PKS1_S4_S4_S4_fii)
        /*0038*/ 	.word	0x0000000e


	//----- nvinfo : EIATTR_FRAME_SIZE
	.align		4
.L_28:
        /*003c*/ 	.byte	0x04, 0x11
        /*003e*/ 	.short	(.L_30 - .L_29)
	.align		4
.L_29:
        /*0040*/ 	.word	index@(_ZN17fastertransformer28addBiasResidualPostLayerNormIfLi1EEEvPT_PKS1_S4_S4_S4_fii)
        /*0044*/ 	.word	0x00000000


	//----- nvinfo : EIATTR_REGCOUNT
	.align		4
.L_30:
        /*0048*/ 	.byte	0x04, 0x2f
        /*004a*/ 	.short	(.L_32 - .L_31)
	.align		4
.L_31:
        /*004c*/ 	.word	index@(_ZN17fastertransformer28addBiasResidualPostLayerNormIfLi2EEEvPT_PKS1_S4_S4_S4_fii)
        /*0050*/ 	.word	0x00000014


	//----- nvinfo : EIATTR_FRAME_SIZE
	.align		4
.L_32:
        /*0054*/ 	.byte	0x04, 0x11
        /*0056*/ 	.short	(.L_34 - .L_33)
	.align		4
.L_33:
        /*0058*/ 	.word	index@(_ZN17fastertransformer28addBiasResidualPostLayerNormIfLi2EEEvPT_PKS1_S4_S4_S4_fii)
        /*005c*/ 	.word	0x00000000


	//----- nvinfo : EIATTR_REGCOUNT
	.align		4
.L_34:
        /*0060*/ 	.byte	0x04, 0x2f
        /*0062*/ 	.short	(.L_36 - .L_35)
	.align		4
.L_35:
        /*0064*/ 	.word	index@(_ZN17fastertransformer25layernorm_shift_partitionIfEEvPT_PKS1_S4_S4_fiiiiii)
        /*0068*/ 	.word	0x00000015


	//----- nvinfo : EIATTR_FRAME_SIZE
	.align		4
.L_36:
        /*006c*/ 	.byte	0x04, 0x11
        /*006e*/ 	.short	(.L_38 - .L_37)
	.align		4
.L_37:
        /*0070*/ 	.word	index@(_ZN17fastertransformer25layernorm_shift_partitionIfEEvPT_PKS1_S4_S4_fiiiiii)
        /*0074*/ 	.word	0x00000000


	//----- nvinfo : EIATTR_REGCOUNT
	.align		4
.L_38:
        /*0078*/ 	.byte	0x04, 0x2f
        /*007a*/ 	.short	(.L_40 - .L_39)
	.align		4
.L_39:
        /*007c*/ 	.word	index@(_ZN17fastertransformer28layernorm_shift_partition_v2IfEEvPT_PKS1_S4_S4_fiiiiii)
        /*0080*/ 	.word	0x00000020


	//----- nvinfo : EIATTR_FRAME_SIZE
	.align		4
.L_40:
        /*0084*/ 	.byte	0x04, 0x11
        /*0086*/ 	.short	(.L_42 - .L_41)
	.align		4
.L_41:
        /*0088*/ 	.word	index@(_ZN17fastertransformer28layernorm_shift_partition_v2IfEEvPT_PKS1_S4_S4_fiiiiii)
        /*008c*/ 	.word	0x00000000


	//----- nvinfo : EIATTR_REGCOUNT
	.align		4
.L_42:
        /*0090*/ 	.byte	0x04, 0x2f
        /*0092*/ 	.short	(.L_44 - .L_43)
	.align		4
.L_43:
        /*0094*/ 	.word	index@(_ZN17fastertransformer30addBiasResidualPostLayerNormV2I6__halfEEvPT_PKS2_S5_S5_S5_fi)
        /*0098*/ 	.word	0x00000020


	//----- nvinfo : EIATTR_FRAME_SIZE
	.align		4
.L_44:
        /*009c*/ 	.byte	0x04, 0x11
        /*009e*/ 	.short	(.L_46 - .L_45)
	.align		4
.L_45:
        /*00a0*/ 	.word	index@(_ZN17fastertransformer30addBiasResidualPostLayerNormV2I6__halfEEvPT_PKS2_S5_S5_S5_fi)
        /*00a4*/ 	.word	0x00000000


	//----- nvinfo : EIATTR_REGCOUNT
	.align		4
.L_46:
        /*00a8*/ 	.byte	0x04, 0x2f
        /*00aa*/ 	.short	(.L_48 - .L_47)
	.align		4
.L_47:
        /*00ac*/ 	.word	index@(_ZN17fastertransformer28addBiasResidualPostLayerNormI6__halfLi1EEEvPT_PKS2_S5_S5_S5_fii)
        /*00b0*/ 	.word	0x00000010


	//----- nvinfo : EIATTR_FRAME_SIZE
	.align		4
.L_48:
        /*00b4*/ 	.byte	0x04, 0x11
        /*00b6*/ 	.short	(.L_50 - .L_49)
	.align		4
.L_49:
        /*00b8*/ 	.word	index@(_ZN17fastertransformer28addBiasResidualPostLayerNormI6__halfLi1EEEvPT_PKS2_S5_S5_S5_fii)
        /*00bc*/ 	.word	0x00000000


	//----- nvinfo : EIATTR_REGCOUNT
	.align		4
.L_50:
        /*00c0*/ 	.byte	0x04, 0x2f
        /*00c2*/ 	.short	(.L_52 - .L_51)
	.align		4
.L_51:
        /*00c4*/ 	.word	index@(_ZN17fastertransformer28addBiasResidualPostLayerNormI6__halfLi2EEEvPT_PKS2_S5_S5_S5_fii)
        /*00c8*/ 	.word	0x00000012


	//----- nvinfo : EIATTR_FRAME_SIZE
	.align		4
.L_52:
        /*00cc*/ 	.byte	0x04, 0x11
        /*00ce*/ 	.short	(.L_54 - .L_53)
	.align		4
.L_53:
        /*00d0*/ 	.word	index@(_ZN17fastertransformer28addBiasResidualPostLayerNormI6__halfLi2EEEvPT_PKS2_S5_S5_S5_fii)
        /*00d4*/ 	.word	0x00000000


	//----- nvinfo : EIATTR_REGCOUNT
	.align		4
.L_54:
        /*00d8*/ 	.byte	0x04, 0x2f
        /*00da*/ 	.short	(.L_56 - .L_55)
	.align		4
.L_55:
        /*00dc*/ 	.word	index@(_ZN17fastertransformer35generalAddBiasResidualPostLayerNormI6__halfEEvPT_PKS2_S5_S5_S5_fii)
        /*00e0*/ 	.word	0x00000013


	//----- nvinfo : EIATTR_FRAME_SIZE
	.align		4
.L_56:
        /*00e4*/ 	.byte	0x04, 0x11
        /*00e6*/ 	.short	(.L_58 - .L_57)
	.align		4
.L_57:
        /*00e8*/ 	.word	index@(_ZN17fastertransformer35generalAddBiasResidualPostLayerNormI6__halfEEvPT_PKS2_S5_S5_S5_fii)
        /*00ec*/ 	.word	0x00000000


	//----- nvinfo : EIATTR_REGCOUNT
	.align		4
.L_58:
        /*00f0*/ 	.byte	0x04, 0x2f
        /*00f2*/ 	.short	(.L_60 - .L_59)
	.align		4
.L_59:
        /*00f4*/ 	.word	index@(_ZN17fastertransformer34generalAddBiasResidualLayerNormOptI7__half2Lb1ELb1ELi1ELb1ELi1EEEvPT_S3_PKS2_S5_S5_S5_S5_S5_fiiPKfS7_S7_Pfi)
        /*00f8*/ 	.word	0x00000018


	//----- nvinfo : EIATTR_FRAME_SIZE
	.align		4
.L_60:
        /*00fc*/ 	.byte	0x04, 0x11
        /*00fe*/ 	.short	(.L_62 - .L_61)
	.align		4
.L_61:
        /*0100*/ 	.word	index@($__internal_69_$__cuda_sm20_div_rn_f64_full)
        /*0104*/ 	.word	0x00000000


	//----- nvinfo : EIATTR_FRAME_SIZE
	.align		4
.L_62:
        /*0108*/ 	.byte	0x04, 0x11
        /*010a*/ 	.short	(.L_64 - .L_63)
	.align		4
.L_63:
        /*010c*/ 	.word	index@(_ZN17fastertransformer34generalAddBiasResidualLayerNormOptI7__half2Lb1ELb1ELi1ELb1ELi1EEEvPT_S3_PKS2_S5_S5_S5_S5_S5_fiiPKfS7_S7_Pfi)
        /*0110*/ 	.word	0x00000000


	//----- nvinfo : EIATTR_REGCOUNT
	.align		4
.L_64:
        /*0114*/ 	.byte	0x04, 0x2f
        /*0116*/ 	.short	(.L_66 - .L_65)
	.align		4
.L_65:
        /*0118*/ 	.word	index@(_ZN17fastertransformer35generalAddBiasResidualLayerNormOpt2I7__half2Lb1ELb1ELi1ELb1ELi1EEEvPT_S3_PKS2_S5_S5_S5_S5_S5_fiiPKfS7_S7_Pfi)
        /*011c*/ 	.word	0x00000019


	//----- nvinfo : EIATTR_FRAME_SIZE
	.align		4
.L_66:
        /*0120*/ 	.byte	0x04, 0x11
        /*0122*/ 	.short	(.L_68 - .L_67)
	.align		4
.L_67:
        /*0124*/ 	.word	index@($__internal_68_$__cuda_sm20_div_rn_f64_full)
        /*0128*/ 	.word	0x00000000


	//----- nvinfo : EIATTR_FRAME_SIZE
	.align		4
.L_68:
        /*012c*/ 	.byte	0x04, 0x11
        /*012e*/ 	.short	(.L_70 - .L_69)
	.align		4
.L_69:
        /*0130*/ 	.word	index@(_ZN17fastertransformer35generalAddBiasResidualLayerNormOpt2I7__half2Lb1ELb1ELi1ELb1ELi1EEEvPT_S3_PKS2_S5_S5_S5_S5_S5_fiiPKfS7_S7_Pfi)
        /*0134*/ 	.word	0x00000000


	//----- nvinfo : EIATTR_REGCOUNT
	.align		4
.L_70:
        /*0138*/ 	.byte	0x04, 0x2f
        /*013a*/ 	.short	(.L_72 - .L_71)
	.align		4
.L_71:
        /*013c*/ 	.word	index@(_ZN17fastertransformer34generalAddBiasResidualLayerNormOptI7__half2Lb0ELb1ELi1ELb1ELi1EEEvPT_S3_PKS2_S5_S5_S5_S5_S5_fiiPKfS7_S7_Pfi)
        /*0140*/ 	.word	0x00000018


	//----- nvinfo : EIATTR_FRAME_SIZE
	.align		4
.L_72:
        /*0144*/ 	.byte	0x04, 0x11
        /*0146*/ 	.short	(.L_74 - .L_73)
	.align		4
.L_73:
        /*0148*/ 	.word	index@($__internal_67_$__cuda_sm20_div_rn_f64_full)
        /*014c*/ 	.word	0x00000000


	//----- nvinfo : EIATTR_FRAME_SIZE
	.align		4
.L_74:
        /*0150*/ 	.byte	0x04, 0x11
        /*0152*/ 	.short	(.L_76 - .L_75)
	.align		4
.L_75:
        /*0154*/ 	.word	index@(_ZN17fastertransformer34generalAddBiasResidualLayerNormOptI7__half2Lb0ELb1ELi1ELb1ELi1EEEvPT_S3_PKS2_S5_S5_S5_S5_S5_fiiPKfS7_S7_Pfi)
        /*0158*/ 	.word	0x00000000


	//----- nvinfo : EIATTR_REGCOUNT
	.align		4
.L_76:
        /*015c*/ 	.byte	0x04, 0x2f
        /*015e*/ 	.short	(.L_78 - .L_77)
	.align		4
.L_77:
        /*0160*/ 	.word	index@(_ZN17fastertransformer35generalAddBiasResidualLayerNormOpt2I7__half2Lb0ELb1ELi1ELb1ELi1EEEvPT_S3_PKS2_S5_S5_S5_S5_S5_fiiPKfS7_S7_Pfi)
        /*0164*/ 	.word	0x00000019


	//----- nvinfo : EIATTR_FRAME_SIZE
	.align		4
.L_78:
        /*0168*/ 	.byte	0x04, 0x11
        /*016a*/ 	.short	(.L_80 - .L_79)
	.align		4
.L_79:
        /*016c*/ 	.word	index@($__internal_66_$__cuda_sm20_div_rn_f64_full)
        /*0170*/ 	.word	0x00000000


	//----- nvinfo : EIATTR_FRAME_SIZE
	.align		4
.L_80:
        /*0174*/ 	.byte	0x04, 0x11
        /*0176*/ 	.short	(.L_82 - .L_81)
	.align		4
.L_81:
        /*0178*/ 	.word	index@(_ZN17fastertransformer35generalAddBiasResidualLayerNormOpt2I7__half2Lb0ELb1ELi1ELb1ELi1EEEvPT_S3_PKS2_S5_S5_S5_S5_S5_fiiPKfS7_S7_Pfi)
        /*017c*/ 	.word	0x00000000


	//----- nvinfo : EIATTR_REGCOUNT
	.align		4
.L_82:
        /*0180*/ 	.byte	0x04, 0x2f
        /*0182*/ 	.short	(.L_84 - .L_83)
	.align		4
.L_83:
        /*0184*/ 	.word	index@(_ZN17fastertransformer34generalAddBiasResidualLayerNormOptI7__half2Lb1ELb0ELi1ELb1ELi1EEEvPT_S3_PKS2_S5_S5_S5_S5_S5_fiiPKfS7_S7_Pfi)
        /*0188*/ 	.word	0x00000018


	//----- nvinfo : EIATTR_FRAME_SIZE
	.align		4
.L_84:
        /*018c*/ 	.byte	0x04, 0x11
        /*018e*/ 	.short	(.L_86 - .L_85)
	.align		4
.L_85:
        /*0190*/ 	.word	index@($__internal_65_$__cuda_sm20_div_rn_f64_full)
        /*0194*/ 	.word	0x00000000


	//----- nvinfo : EIATTR_FRAME_SIZE
	.align		4
.L_86:
        /*0198*/ 	.byte	0x04, 0x11
        /*019a*/ 	.short	(.L_88 - .L_87)
	.align		4
.L_87:
        /*019c*/ 	.word	index@(_ZN17fastertransformer34generalAddBiasResidualLayerNormOptI7__half2Lb1ELb0ELi1ELb1ELi1EEEvPT_S3_PKS2_S5_S5_S5_S5_S5_fiiPKfS7_S7_Pfi)
        /*01a0*/ 	.word	0x00000000


	//----- nvinfo : EIATTR_REGCOUNT
	.align		4
.L_88:
        /*01a4*/ 	.byte	0x04, 0x2f
        /*01a6*/ 	.short	(.L_90 - .L_89)
	.align		4
.L_89:
        /*01a8*/ 	.word	index@(_ZN17fastertransformer35generalAddBiasResidualLayerNormOpt2I7__half2Lb1ELb0ELi1ELb1ELi1EEEvPT_S3_PKS2_S5_S5_S5_S5_S5_fiiPKfS7_S7_Pfi)
        /*01ac*/ 	.word	0x00000019


	//----- nvinfo : EIATTR_FRAME_SIZE
	.align		4
.L_90:
        /*01b0*/ 	.byte	0x04, 0x11
        /*01b2*/ 	.short	(.L_92 - .L_91)
	.align		4
.L_91:
        /*01b4*/ 	.word	index@($__internal_64_$__cuda_sm20_div_rn_f64_full)
        /*01b8*/ 	.word	0x00000000


	//----- nvinfo : EIATTR_FRAME_SIZE
	.align		4
.L_92:
        /*01bc*/ 	.byte	0x04, 0x11
        /*01be*/ 	.short	(.L_94 - .L_93)
	.align		4
.L_93:
        /*01c0*/ 	.word	index@(_ZN17fastertransformer35generalAddBiasResidualLayerNormOpt2I7__half2Lb1ELb0ELi1ELb1ELi1EEEvPT_S3_PKS2_S5_S5_S5_S5_S5_fiiPKfS7_S7_Pfi)
        /*01c4*/ 	.word	0x00000000


	//----- nvinfo : EIATTR_REGCOUNT
	.align		4
.L_94:
        /*01c8*/ 	.byte	0x04, 0x2f
        /*01ca*/ 	.short	(.L_96 - .L_95)
	.align		4
.L_95:
        /*01cc*/ 	.word	index@(_ZN17fastertransformer34generalAddBiasResidualLayerNormOptI7__half2Lb0ELb0ELi1ELb1ELi1EEEvPT_S3_PKS2_S5_S5_S5_S5_S5_fiiPKfS7_S7_Pfi)
        /*01d0*/ 	.word	0x00000018


	//----- nvinfo : EIATTR_FRAME_SIZE
	.align		4
.L_96:
        /*01d4*/ 	.byte	0x04, 0x11
        /*01d6*/ 	.short	(.L_98 - .L_97)
	.align		4
.L_97:
        /*01d8*/ 	.word	index@($__internal_63_$__cuda_sm20_div_rn_f64_full)
        /*01dc*/ 	.word	0x00000000


	//----- nvinfo : EIATTR_FRAME_SIZE
	.align		4
.L_98:
        /*01e0*/ 	.byte	0x04, 0x11
        /*01e2*/ 	.short	(.L_100 - .L_99)
	.align		4
.L_99:
        /*01e4*/ 	.word	index@(_ZN17fastertransformer34generalAddBiasResidualLayerNormOptI7__half2Lb0ELb0ELi1ELb1ELi1EEEvPT_S3_PKS2_S5_S5_S5_S5_S5_fiiPKfS7_S7_Pfi)
        /*01e8*/ 	.word	0x00000000


	//----- nvinfo : EIATTR_REGCOUNT
	.align		4
.L_100:
        /*01ec*/ 	.byte	0x04, 0x2f
        /*01ee*/ 	.short	(.L_102 - .L_101)
	.align		4
.L_101:
        /*01f0*/ 	.word	index@(_ZN17fastertransformer35generalAddBiasResidualLayerNormOpt2I7__half2Lb0ELb0ELi1ELb1ELi1EEEvPT_S3_PKS2_S5_S5_S5_S5_S5_fiiPKfS7_S7_Pfi)
        /*01f4*/ 	.word	0x00000019


	//----- nvinfo : EIATTR_FRAME_SIZE
	.align		4
.L_102:
        /*01f8*/ 	.byte	0x04, 0x11
        /*01fa*/ 	.short	(.L_104 - .L_103)
	.align		4
.L_103:
        /*01fc*/ 	.word	index@($__internal_62_$__cuda_sm20_div_rn_f64_full)
        /*0200*/ 	.word	0x00000000


	//----- nvinfo : EIATTR_FRAME_SIZE
	.align		4
.L_104:
        /*0204*/ 	.byte	0x04, 0x11
        /*0206*/ 	.short	(.L_106 - .L_105)
	.align		4
.L_105:
        /*0208*/ 	.word	index@(_ZN17fastertransformer35generalAddBiasResidualLayerNormOpt2I7__half2Lb0ELb0ELi1ELb1ELi1EEEvPT_S3_PKS2_S5_S5_S5_S5_S5_fiiPKfS7_S7_Pfi)
        /*020c*/ 	.word	0x00000000


	//----- nvinfo : EIATTR_REGCOUNT
	.align		4
.L_106:
        /*0210*/ 	.byte	0x04, 0x2f
        /*0212*/ 	.short	(.L_108 - .L_107)
	.align		4
.L_107:
        /*0214*/ 	.word	index@(_ZN17fastertransformer34generalAddBiasResidualLayerNormOptI7__half2Lb1ELb1ELi2ELb1ELi1EEEvPT_S3_PKS2_S5_S5_S5_S5_S5_fiiPKfS7_S7_Pfi)
        /*0218*/ 	.word	0x00000019


	//----- nvinfo : EIATTR_FRAME_SIZE
	.align		4
.L_108:
        /*021c*/ 	.byte	0x04, 0x11
        /*021e*/ 	.short	(.L_110 - .L_109)
	.align		4
.L_109:
        /*0220*/ 	.word	index@($__internal_61_$__cuda_sm20_div_rn_f64_full)
        /*0224*/ 	.word	0x00000000


	//----- nvinfo : EIATTR_FRAME_SIZE
	.align		4
.L_110:
        /*0228*/ 	.byte	0x04, 0x11
        /*022a*/ 	.short	(.L_112 - .L_111)
	.align		4
.L_111:
        /*022c*/ 	.word	index@(_ZN17fastertransformer34generalAddBiasResidualLayerNormOptI7__half2Lb1ELb1ELi2ELb1ELi1EEEvPT_S3_PKS2_S5_S5_S5_S5_S5_fiiPKfS7_S7_Pfi)
        /*0230*/ 	.word	0x00000000


	//----- nvinfo : EIATTR_REGCOUNT
	.align		4
.L_112:
        /*0234*/ 	.byte	0x04, 0x2f
        /*0236*/ 	.short	(.L_114 - .L_113)
	.align		4
.L_113:
        /*0238*/ 	.word	index@(_ZN17fastertransformer35generalAddBiasResidualLayerNormOpt2I7__half2Lb1ELb1ELi2ELb1ELi1EEEvPT_S3_PKS2_S5_S5_S5_S5_S5_fiiPKfS7_S7_Pfi)
        /*023c*/ 	.word	0x0000001b


	//----- nvinfo : EIATTR_FRAME_SIZE
	.align		4
.L_114:
        /*0240*/ 	.byte	0x04, 0x11
        /*0242*/ 	.short	(.L_116 - .L_115)
	.align		4
.L_115:
        /*0244*/ 	.word	index@($__internal_60_$__cuda_sm20_div_rn_f64_full)
        /*0248*/ 	.word	0x00000000


	//----- nvinfo : EIATTR_FRAME_SIZE
	.align		4
.L_116:
        /*024c*/ 	.byte	0x04, 0x11
        /*024e*/ 	.short	(.L_118 - .L_117)
	.align		4
.L_117:
        /*0250*/ 	.word	index@(_ZN17fastertransformer35generalAddBiasResidualLayerNormOpt2I7__half2Lb1ELb1ELi2ELb1ELi1EEEvPT_S3_PKS2_S5_S5_S5_S5_S5_fiiPKfS7_S7_Pfi)
        /*0254*/ 	.word	0x00000000


	//----- nvinfo : EIATTR_REGCOUNT
	.align		4
.L_118:
        /*0258*/ 	.byte	0x04, 0x2f
        /*025a*/ 	.short	(.L_120 - .L_119)
	.align		4
.L_119:
        /*025c*/ 	.word	index@(_ZN17fastertransformer34generalAddBiasResidualLayerNormOptI7__half2Lb0ELb1ELi2ELb1ELi1EEEvPT_S3_PKS2_S5_S5_S5_S5_S5_fiiPKfS7_S7_Pfi)
        /*0260*/ 	.word	0x00000018


	//----- nvinfo : EIATTR_FRAME_SIZE
	.align		4
.L_120:
        /*0264*/ 	.byte	0x04, 0x11
        /*0266*/ 	.short	(.L_122 - .L_121)
	.align		4
.L_121:
        /*0268*/ 	.word	index@($__internal_59_$__cuda_sm20_div_rn_f64_full)
        /*026c*/ 	.word	0x00000000


	//----- nvinfo : EIATTR_FRAME_SIZE
	.align		4
.L_122:
        /*0270*/ 	.byte	0x04, 0x11
        /*0272*/ 	.short	(.L_124 - .L_123)
	.align		4
.L_123:
        /*0274*/ 	.word	index@(_ZN17fastertransformer34generalAddBiasResidualLayerNormOptI7__half2Lb0ELb1ELi2ELb1ELi1EEEvPT_S3_PKS2_S5_S5_S5_S5_S5_fiiPKfS7_S7_Pfi)
        /*0278*/ 	.word	0x00000000


	//----- nvinfo : EIATTR_REGCOUNT
	.align		4
.L_124:
        /*027c*/ 	.byte	0x04, 0x2f
        /*027e*/ 	.short	(.L_126 - .L_125)
	.align		4
.L_125:
        /*0280*/ 	.word	index@(_ZN17fastertransformer35generalAddBiasResidualLayerNormOpt2I7__half2Lb0ELb1ELi2ELb1ELi1EEEvPT_S3_PKS2_S5_S5_S5_S5_S5_fiiPKfS7_S7_Pfi)
        /*0284*/ 	.word	0x00000019


	//----- nvinfo : EIATTR_FRAME_SIZE
	.align		4
.L_126:
        /*0288*/ 	.byte	0x04, 0x11
        /*028a*/ 	.short	(.L_128 - .L_127)
	.align		4
.L_127:
        /*028c*/ 	.word	index@($__internal_58_$__cuda_sm20_div_rn_f64_full)
        /*0290*/ 	.word	0x00000000


	//----- nvinfo : EIATTR_FRAME_SIZE
	.align		4
.L_128:
        /*0294*/ 	.byte	0x04, 0x11
        /*0296*/ 	.short	(.L_130 - .L_129)
	.align		4
.L_129:
        /*0298*/ 	.word	index@(_ZN17fastertransformer35generalAddBiasResidualLayerNormOpt2I7__half2Lb0ELb1ELi2ELb1ELi1EEEvPT_S3_PKS2_S5_S5_S5_S5_S5_fiiPKfS7_S7_Pfi)
        /*029c*/ 	.word	0x00000000


	//----- nvinfo : EIATTR_REGCOUNT
	.align		4
.L_130:
        /*02a0*/ 	.byte	0x04, 0x2f
        /*02a2*/ 	.short	(.L_132 - .L_131)
	.align		4
.L_131:
        /*02a4*/ 	.word	index@(_ZN17fastertransformer34generalAddBiasResidualLayerNormOptI7__half2Lb1ELb0ELi2ELb1ELi1EEEvPT_S3_PKS2_S5_S5_S5_S5_S5_fiiPKfS7_S7_Pfi)
        /*02a8*/ 	.word	0x00000018


	//----- nvinfo : EIATTR_FRAME_SIZE
	.align		4
.L_132:
        /*02ac*/ 	.byte	0x04, 0x11
        /*02ae*/ 	.short	(.L_134 - .L_133)
	.align		4
.L_133:
        /*02b0*/ 	.word	index@($__internal_57_$__cuda_sm20_div_rn_f64_full)
        /*02b4*/ 	.word	0x00000000


	//----- nvinfo : EIATTR_FRAME_SIZE
	.align		4
.L_134:
        /*02b8*/ 	.byte	0x04, 0x11
        /*02ba*/ 	.short	(.L_136 - .L_135)
	.align		4
.L_135:
        /*02bc*/ 	.word	index@(_ZN17fastertransformer34generalAddBiasResidualLayerNormOptI7__half2Lb1ELb0ELi2ELb1ELi1EEEvPT_S3_PKS2_S5_S5_S5_S5_S5_fiiPKfS7_S7_Pfi)
        /*02c0*/ 	.word	0x00000000


	//----- nvinfo : EIATTR_REGCOUNT
	.align		4
.L_136:
        /*02c4*/ 	.byte	0x04, 0x2f
        /*02c6*/ 	.short	(.L_138 - .L_137)
	.align		4
.L_137:
        /*02c8*/ 	.word	index@(_ZN17fastertransformer35generalAddBiasResidualLayerNormOpt2I7__half2Lb1ELb0ELi2ELb1ELi1EEEvPT_S3_PKS2_S5_S5_S5_S5_S5_fiiPKfS7_S7_Pfi)
        /*02cc*/ 	.word	0x0000001b


	//----- nvinfo : EIATTR_FRAME_SIZE
	.align		4
.L_138:
        /*02d0*/ 	.byte	0x04, 0x11
        /*02d2*/ 	.short	(.L_140 - .L_139)
	.align		4
.L_139:
        /*02d4*/ 	.word	index@($__internal_56_$__cuda_sm20_div_rn_f64_full)
        /*02d8*/ 	.word	0x00000000


	//----- nvinfo : EIATTR_FRAME_SIZE
	.align		4
.L_140:
        /*02dc*/ 	.byte	0x04, 0x11
        /*02de*/ 	.short	(.L_142 - .L_141)
	.align		4
.L_141:
        /*02e0*/ 	.word	index@(_ZN17fastertransformer35generalAddBiasResidualLayerNormOpt2I7__half2Lb1ELb0ELi2ELb1ELi1EEEvPT_S3_PKS2_S5_S5_S5_S5_S5_fiiPKfS7_S7_Pfi)
        /*02e4*/ 	.word	0x00000000


	//----- nvinfo : EIATTR_REGCOUNT
	.align		4
.L_142:
        /*02e8*/ 	.byte	0x04, 0x2f
        /*02ea*/ 	.short	(.L_144 - .L_143)
	.align		4
.L_143:
        /*02ec*/ 	.word	index@(_ZN17fastertransformer34generalAddBiasResidualLayerNormOptI7__half2Lb0ELb0ELi2ELb1ELi1EEEvPT_S3_PKS2_S5_S5_S5_S5_S5_fiiPKfS7_S7_Pfi)
        /*02f0*/ 	.word	0x00000018


	//----- nvinfo : EIATTR_FRAME_SIZE
	.align		4
.L_144:
        /*02f4*/ 	.byte	0x04, 0x11
        /*02f6*/ 	.short	(.L_146 - .L_145)
	.align		4
.L_145:
        /*02f8*/ 	.word	index@($__internal_55_$__cuda_sm20_div_rn_f64_full)
        /*02fc*/ 	.word	0x00000000


	//----- nvinfo : EIATTR_FRAME_SIZE
	.align		4
.L_146:
        /*0300*/ 	.byte	0x04, 0x11
        /*0302*/ 	.short	(.L_148 - .L_147)
	.align		4
.L_147:
        /*0304*/ 	.word	index@(_ZN17fastertransformer34generalAddBiasResidualLayerNormOptI7__half2Lb0ELb0ELi2ELb1ELi1EEEvPT_S3_PKS2_S5_S5_S5_S5_S5_fiiPKfS7_S7_Pfi)
        /*0308*/ 	.word	0x00000000


	//----- nvinfo : EIATTR_REGCOUNT
	.align		4
.L_148:
        /*030c*/ 	.byte	0x04, 0x2f
        /*030e*/ 	.short	(.L_150 - .L_149)
	.align		4
.L_149:
        /*0310*/ 	.word	index@(_ZN17fastertransformer35generalAddBiasResidualLayerNormOpt2I7__half2Lb0ELb0ELi2ELb1ELi1EEEvPT_S3_PKS2_S5_S5_S5_S5_S5_fiiPKfS7_S7_Pfi)
        /*0314*/ 	.word	0x00000019


	//----- nvinfo : EIATTR_FRAME_SIZE
	.align		4
.L_150:
        /*0318*/ 	.byte	0x04, 0x11
        /*031a*/ 	.short	(.L_152 - .L_151)
	.align		4
.L_151:
        /*031c*/ 	.word	index@($__internal_54_$__cuda_sm20_div_rn_f64_full)
        /*0320*/ 	.word	0x00000000


	//----- nvinfo : EIATTR_FRAME_SIZE
	.align		4
.L_152:
        /*0324*/ 	.byte	0x04, 0x11
        /*0326*/ 	.short	(.L_154 - .L_153)
	.align		4
.L_153:
        /*0328*/ 	.word	index@(_ZN17fastertransformer35generalAddBiasResidualLayerNormOpt2I7__half2Lb0ELb0ELi2ELb1ELi1EEEvPT_S3_PKS2_S5_S5_S5_S5_S5_fiiPKfS7_S7_Pfi)
        /*032c*/ 	.word	0x00000000


	//----- nvinfo : EIATTR_REGCOUNT
	.align		4
.L_154:
        /*0330*/ 	.byte	0x04, 0x2f
        /*0332*/ 	.short	(.L_156 - .L_155)
	.align		4
.L_155:
        /*0334*/ 	.word	index@(_ZN17fastertransformer34generalAddBiasResidualLayerNormOptI7__half2Lb1ELb1ELi1ELb1ELi2EEEvPT_S3_PKS2_S5_S5_S5_S5_S5_fiiPKfS7_S7_Pfi)
        /*0338*/ 	.word	0x00000018


	//----- nvinfo : EIATTR_FRAME_SIZE
	.align		4
.L_156:
        /*033c*/ 	.byte	0x04, 0x11
        /*033e*/ 	.short	(.L_158 - .L_157)
	.align		4
.L_157:
        /*0340*/ 	.word	index@($__internal_53_$__cuda_sm20_div_rn_f64_full)
        /*0344*/ 	.word	0x00000000


	//----- nvinfo : EIATTR_FRAME_SIZE
	.align		4
.L_158:
        /*0348*/ 	.byte	0x04, 0x11
        /*034a*/ 	.short	(.L_160 - .L_159)
	.align		4
.L_159:
        /*034c*/ 	.word	index@(_ZN17fastertransformer34generalAddBiasResidualLayerNormOptI7__half2Lb1ELb1ELi1ELb1ELi2EEEvPT_S3_PKS2_S5_S5_S5_S5_S5_fiiPKfS7_S7_Pfi)
        /*0350*/ 	.word	0x00000000


	//----- nvinfo : EIATTR_REGCOUNT
	.align		4
.L_160:
        /*0354*/ 	.byte	0x04, 0x2f
        /*0356*/ 	.short	(.L_162 - .L_161)
	.align		4
.L_161:
        /*0358*/ 	.word	index@(_ZN17fastertransformer35generalAddBiasResidualLayerNormOpt2I7__half2Lb1ELb1ELi1ELb1ELi2EEEvPT_S3_PKS2_S5_S5_S5_S5_S5_fiiPKfS7_S7_Pfi)
        /*035c*/ 	.word	0x0000001a


	//----- nvinfo : EIATTR_FRAME_SIZE
	.align		4
.L_162:
        /*0360*/ 	.byte	0x04, 0x11
        /*0362*/ 	.short	(.L_164 - .L_163)
	.align		4
.L_163:
        /*0364*/ 	.word	index@($__internal_52_$__cuda_sm20_div_rn_f64_full)
        /*0368*/ 	.word	0x00000000


	//----- nvinfo : EIATTR_FRAME_SIZE
	.align		4
.L_164:
        /*036c*/ 	.byte	0x04, 0x11
        /*036e*/ 	.short	(.L_166 - .L_165)
	.align		4
.L_165:
        /*0370*/ 	.word	index@(_ZN17fastertransformer35generalAddBiasResidualLayerNormOpt2I7__half2Lb1ELb1ELi1ELb1ELi2EEEvPT_S3_PKS2_S5_S5_S5_S5_S5_fiiPKfS7_S7_Pfi)
        /*0374*/ 	.word	0x00000000


	//----- nvinfo : EIATTR_REGCOUNT
	.align		4
.L_166:
        /*0378*/ 	.byte	0x04, 0x2f
        /*037a*/ 	.short	(.L_168 - .L_167)
	.align		4
.L_167:
        /*037c*/ 	.word	index@(_ZN17fastertransformer34generalAddBiasResidualLayerNormOptI7__half2Lb0ELb1ELi1ELb1ELi2EEEvPT_S3_PKS2_S5_S5_S5_S5_S5_fiiPKfS7_S7_Pfi)
        /*0380*/ 	.word	0x00000018


	//----- nvinfo : EIATTR_FRAME_SIZE
	.align		4
.L_168:
        /*0384*/ 	.byte	0x04, 0x11
        /*0386*/ 	.short	(.L_170 - .L_169)
	.align		4
.L_169:
        /*0388*/ 	.word	index@($__internal_51_$__cuda_sm20_div_rn_f64_full)
        /*038c*/ 	.word	0x00000000


	//----- nvinfo : EIATTR_FRAME_SIZE
	.align		4
.L_170:
        /*0390*/ 	.byte	0x04, 0x11
        /*0392*/ 	.short	(.L_172 - .L_171)
	.align		4
.L_171:
        /*0394*/ 	.word	index@(_ZN17fastertransformer34generalAddBiasResidualLayerNormOptI7__half2Lb0ELb1ELi1ELb1ELi2EEEvPT_S3_PKS2_S5_S5_S5_S5_S5_fiiPKfS7_S7_Pfi)
        /*0398*/ 	.word	0x00000000


	//----- nvinfo : EIATTR_REGCOUNT
	.align		4
.L_172:
        /*039c*/ 	.byte	0x04, 0x2f
        /*039e*/ 	.short	(.L_174 - .L_173)
	.align		4
.L_173:
        /*03a0*/ 	.word	index@(_ZN17fastertransformer35generalAddBiasResidualLayerNormOpt2I7__half2Lb0ELb1ELi1ELb1ELi2EEEvPT_S3_PKS2_S5_S5_S5_S5_S5_fiiPKfS7_S7_Pfi)
        /*03a4*/ 	.word	0x00000019


	//----- nvinfo : EIATTR_FRAME_SIZE
	.align		4
.L_174:
        /*03a8*/ 	.byte	0x04, 0x11
        /*03aa*/ 	.short	(.L_176 - .L_175)
	.align		4
.L_175:
        /*03ac*/ 	.word	index@($__internal_50_$__cuda_sm20_div_rn_f64_full)
        /*03b0*/ 	.word	0x00000000


	//----- nvinfo : EIATTR_FRAME_SIZE
	.align		4
.L_176:
        /*03b4*/ 	.byte	0x04, 0x11
        /*03b6*/ 	.short	(.L_178 - .L_177)
	.align		4
.L_177:
        /*03b8*/ 	.word	index@(_ZN17fastertransformer35generalAddBiasResidualLayerNormOpt2I7__half2Lb0ELb1ELi1ELb1ELi2EEEvPT_S3_PKS2_S5_S5_S5_S5_S5_fiiPKfS7_S7_Pfi)
        /*03bc*/ 	.word	0x00000000


	//----- nvinfo : EIATTR_REGCOUNT
	.align		4
.L_178:
        /*03c0*/ 	.byte	0x04, 0x2f
        /*03c2*/ 	.short	(.L_180 - .L_179)
	.align		4
.L_179:
        /*03c4*/ 	.word	index@(_ZN17fastertransformer34generalAddBiasResidualLayerNormOptI7__half2Lb1ELb0ELi1ELb1ELi2EEEvPT_S3_PKS2_S5_S5_S5_S5_S5_fiiPKfS7_S7_Pfi)
        /*03c8*/ 	.word	0x00000018


	//----- nvinfo : EIATTR_FRAME_SIZE
	.align		4
.L_180:
        /*03cc*/ 	.byte	0x04, 0x11
        /*03ce*/ 	.short	(.L_182 - .L_181)
	.align		4
.L_181:
        /*03d0*/ 	.word	index@($__internal_49_$__cuda_sm20_div_rn_f64_full)
        /*03d4*/ 	.word	0x00000000


	//----- nvinfo : EIATTR_FRAME_SIZE
	.align		4
.L_182:
        /*03d8*/ 	.byte	0x04, 0x11
        /*03da*/ 	.short	(.L_184 - .L_183)
	.align		4
.L_183:
        /*03dc*/ 	.word	index@(_ZN17fastertransformer34generalAddBiasResidualLayerNormOptI7__half2Lb1ELb0ELi1ELb1ELi2EEEvPT_S3_PKS2_S5_S5_S5_S5_S5_fiiPKfS7_S7_Pfi)
        /*03e0*/ 	.word	0x00000000


	//----- nvinfo : EIATTR_REGCOUNT
	.align		4
.L_184:
        /*03e4*/ 	.byte	0x04, 0x2f
        /*03e6*/ 	.short	(.L_186 - .L_185)
	.align		4
.L_185:
        /*03e8*/ 	.word	index@(_ZN17fastertransformer35generalAddBiasResidualLayerNormOpt2I7__half2Lb1ELb0ELi1ELb1ELi2EEEvPT_S3_PKS2_S5_S5_S5_S5_S5_fiiPKfS7_S7_Pfi)
        /*03ec*/ 	.word	0x00000019


	//----- nvinfo : EIATTR_FRAME_SIZE
	.align		4
.L_186:
        /*03f0*/ 	.byte	0x04, 0x11
        /*03f2*/ 	.short	(.L_188 - .L_187)
	.align		4
.L_187:
        /*03f4*/ 	.word	index@($__internal_48_$__cuda_sm20_div_rn_f64_full)
        /*03f8*/ 	.word	0x00000000


	//----- nvinfo : EIATTR_FRAME_SIZE
	.align		4
.L_188:
        /*03fc*/ 	.byte	0x04, 0x11
        /*03fe*/ 	.short	(.L_190 - .L_189)
	.align		4
.L_189:
        /*0400*/ 	.word	index@(_ZN17fastertransformer35generalAddBiasResidualLayerNormOpt2I7__half2Lb1ELb0ELi1ELb1ELi2EEEvPT_S3_PKS2_S5_S5_S5_S5_S5_fiiPKfS7_S7_Pfi)
        /*0404*/ 	.word	0x00000000


	//----- nvinfo : EIATTR_REGCOUNT
	.align		4
.L_190:
        /*0408*/ 	.byte	0x04, 0x2f
        /*040a*/ 	.short	(.L_192 - .L_191)
	.align		4
.L_191:
        /*040c*/ 	.word	index@(_ZN17fastertransformer34generalAddBiasResidualLayerNormOptI7__half2Lb0ELb0ELi1ELb1ELi2EEEvPT_S3_PKS2_S5_S5_S5_S5_S5_fiiPKfS7_S7_Pfi)
        /*0410*/ 	.word	0x00000018


	//----- nvinfo : EIATTR_FRAME_SIZE
	.align		4
.L_192:
        /*0414*/ 	.byte	0x04, 0x11
        /*0416*/ 	.short	(.L_194 - .L_193)
	.align		4
.L_193:
        /*0418*/ 	.word	index@($__internal_47_$__cuda_sm20_div_rn_f64_full)
        /*041c*/ 	.word	0x00000000


	//----- nvinfo : EIATTR_FRAME_SIZE
	.align		4
.L_194:
        /*0420*/ 	.byte	0x04, 0x11
        /*0422*/ 	.short	(.L_196 - .L_195)
	.align		4
.L_195:
        /*0424*/ 	.word	index@(_ZN17fastertransformer34generalAddBiasResidualLayerNormOptI7__half2Lb0ELb0ELi1ELb1ELi2EEEvPT_S3_PKS2_S5_S5_S5_S5_S5_fiiPKfS7_S7_Pfi)
        /*0428*/ 	.word	0x00000000


	//----- nvinfo : EIATTR_REGCOUNT
	.align		4
.L_196:
        /*042c*/ 	.byte	0x04, 0x2f
        /*042e*/ 	.short	(.L_198 - .L_197)
	.align		4
.L_197:
        /*0430*/ 	.word	index@(_ZN17fastertransformer35generalAddBiasResidualLayerNormOpt2I7__half2Lb0ELb0ELi1ELb1ELi2EEEvPT_S3_PKS2_S5_S5_S5_S5_S5_fiiPKfS7_S7_Pfi)
        /*0434*/ 	.word	0x00000019


	//----- nvinfo : EIATTR_FRAME_SIZE
	.align		4
.L_198:
        /*0438*/ 	.byte	0x04, 0x11
        /*043a*/ 	.short	(.L_200 - .L_199)
	.align		4
.L_199:
        /*043c*/ 	.word	index@($__internal_46_$__cuda_sm20_div_rn_f64_full)
        /*0440*/ 	.word	0x00000000


	//----- nvinfo : EIATTR_FRAME_SIZE
	.align		4
.L_200:
        /*0444*/ 	.byte	0x04, 0x11
        /*0446*/ 	.short	(.L_202 - .L_201)
	.align		4
.L_201:
        /*0448*/ 	.word	index@(_ZN17fastertransformer35generalAddBiasResidualLayerNormOpt2I7__half2Lb0ELb0ELi1ELb1ELi2EEEvPT_S3_PKS2_S5_S5_S5_S5_S5_fiiPKfS7_S7_Pfi)
        /*044c*/ 	.word	0x00000000


	//----- nvinfo : EIATTR_REGCOUNT
	.align		4
.L_202:
        /*0450*/ 	.byte	0x04, 0x2f
        /*0452*/ 	.short	(.L_204 - .L_203)
	.align		4
.L_203:
        /*0454*/ 	.word	index@(_ZN17fastertransformer34generalAddBiasResidualLayerNormOptI7__half2Lb1ELb1ELi2ELb1ELi2EEEvPT_S3_PKS2_S5_S5_S5_S5_S5_fiiPKfS7_S7_Pfi)
        /*0458*/ 	.word	0x00000019


	//----- nvinfo : EIATTR_FRAME_SIZE
	.align		4
.L_204:
        /*045c*/ 	.byte	0x04, 0x11
        /*045e*/ 	.short	(.L_206 - .L_205)
	.align		4
.L_205:
        /*0460*/ 	.word	index@($__internal_45_$__cuda_sm20_div_rn_f64_full)
        /*0464*/ 	.word	0x00000000


	//----- nvinfo : EIATTR_FRAME_SIZE
	.align		4
.L_206:
        /*0468*/ 	.byte	0x04, 0x11
        /*046a*/ 	.short	(.L_208 - .L_207)
	.align		4
.L_207:
        /*046c*/ 	.word	index@(_ZN17fastertransformer34generalAddBiasResidualLayerNormOptI7__half2Lb1ELb1ELi2ELb1ELi2EEEvPT_S3_PKS2_S5_S5_S5_S5_S5_fiiPKfS7_S7_Pfi)
        /*0470*/ 	.word	0x00000000


	//----- nvinfo : EIATTR_REGCOUNT
	.align		4
.L_208:
        /*0474*/ 	.byte	0x04, 0x2f
        /*0476*/ 	.short	(.L_210 - .L_209)
	.align		4
.L_209:
        /*0478*/ 	.word	index@(_ZN17fastertransformer35generalAddBiasResidualLayerNormOpt2I7__half2Lb1ELb1ELi2ELb1ELi2EEEvPT_S3_PKS2_S5_S5_S5_S5_S5_fiiPKfS7_S7_Pfi)
        /*047c*/ 	.word	0x0000001d


	//----- nvinfo : EIATTR_FRAME_SIZE
	.align		4
.L_210:
        /*0480*/ 	.byte	0x04, 0x11
        /*0482*/ 	.short	(.L_212 - .L_211)
	.align		4
.L_211:
        /*0484*/ 	.word	index@($__internal_44_$__cuda_sm20_div_rn_f64_full)
        /*0488*/ 	.word	0x00000000


	//----- nvinfo : EIATTR_FRAME_SIZE
	.align		4
.L_212:
        /*048c*/ 	.byte	0x04, 0x11
        /*048e*/ 	.short	(.L_214 - .L_213)
	.align		4
.L_213:
        /*0490*/ 	.word	index@(_ZN17fastertransformer35generalAddBiasResidualLayerNormOpt2I7__half2Lb1ELb1ELi2ELb1ELi2EEEvPT_S3_PKS2_S5_S5_S5_S5_S5_fiiPKfS7_S7_Pfi)
        /*0494*/ 	.word	0x00000000


	//----- nvinfo : EIATTR_REGCOUNT
	.align		4
.L_214:
        /*0498*/ 	.byte	0x04, 0x2f
        /*049a*/ 	.short	(.L_216 - .L_215)
	.align		4
.L_215:
        /*049c*/ 	.word	index@(_ZN17fastertransformer34generalAddBiasResidualLayerNormOptI7__half2Lb0ELb1ELi2ELb1ELi2EEEvPT_S3_PKS2_S5_S5_S5_S5_S5_fiiPKfS7_S7_Pfi)
        /*04a0*/ 	.word	0x00000018


	//----- nvinfo : EIATTR_FRAME_SIZE
	.align		4
.L_216:
        /*04a4*/ 	.byte	0x04, 0x11
        /*04a6*/ 	.short	(.L_218 - .L_217)
	.align		4
.L_217:
        /*04a8*/ 	.word	index@($__internal_43_$__cuda_sm20_div_rn_f64_full)
        /*04ac*/ 	.word	0x00000000


	//----- nvinfo : EIATTR_FRAME_SIZE
	.align		4
.L_218:
        /*04b0*/ 	.byte	0x04, 0x11
        /*04b2*/ 	.short	(.L_220 - .L_219)
	.align		4
.L_219:
        /*04b4*/ 	.word	index@(_ZN17fastertransformer34generalAddBiasResidualLayerNormOptI7__half2Lb0ELb1ELi2ELb1ELi2EEEvPT_S3_PKS2_S5_S5_S5_S5_S5_fiiPKfS7_S7_Pfi)
        /*04b8*/ 	.word	0x00000000


	//----- nvinfo : EIATTR_REGCOUNT
	.align		4
.L_220:
        /*04bc*/ 	.byte	0x04, 0x2f
        /*04be*/ 	.short	(.L_222 - .L_221)
	.align		4
.L_221:
        /*04c0*/ 	.word	index@(_ZN17fastertransformer35generalAddBiasResidualLayerNormOpt2I7__half2Lb0ELb1ELi2ELb1ELi2EEEvPT_S3_PKS2_S5_S5_S5_S5_S5_fiiPKfS7_S7_Pfi)
        /*04c4*/ 	.word	0x0000001b


	//----- nvinfo : EIATTR_FRAME_SIZE
	.align		4
.L_222:
        /*04c8*/ 	.byte	0x04, 0x11
        /*04ca*/ 	.short	(.L_224 - .L_223)
	.align		4
.L_223:
        /*04cc*/ 	.word	index@($__internal_42_$__cuda_sm20_div_rn_f64_full)
        /*04d0*/ 	.word	0x00000000


	//----- nvinfo : EIATTR_FRAME_SIZE
	.align		4
.L_224:
        /*04d4*/ 	.byte	0x04, 0x11
        /*04d6*/ 	.short	(.L_226 - .L_225)
	.align		4
.L_225:
        /*04d8*/ 	.word	index@(_ZN17fastertransformer35generalAddBiasResidualLayerNormOpt2I7__half2Lb0ELb1ELi2ELb1ELi2EEEvPT_S3_PKS2_S5_S5_S5_S5_S5_fiiPKfS7_S7_Pfi)
        /*04dc*/ 	.word	0x00000000


	//----- nvinfo : EIATTR_REGCOUNT
	.align		4
.L_226:
        /*04e0*/ 	.byte	0x04, 0x2f
        /*04e2*/ 	.short	(.L_228 - .L_227)
	.align		4
.L_227:
        /*04e4*/ 	.word	index@(_ZN17fastertransformer34generalAddBiasResidualLayerNormOptI7__half2Lb1ELb0ELi2ELb1ELi2EEEvPT_S3_PKS2_S5_S5_S5_S5_S5_fiiPKfS7_S7_Pfi)
        /*04e8*/ 	.word	0x00000018


	//----- nvinfo : EIATTR_FRAME_SIZE
	.align		4
.L_228:
        /*04ec*/ 	.byte	0x04, 0x11
        /*04ee*/ 	.short	(.L_230 - .L_229)
	.align		4
.L_229:
        /*04f0*/ 	.word	index@($__internal_41_$__cuda_sm20_div_rn_f64_full)
        /*04f4*/ 	.word	0x00000000


	//----- nvinfo : EIATTR_FRAME_SIZE
	.align		4
.L_230:
        /*04f8*/ 	.byte	0x04, 0x11
        /*04fa*/ 	.short	(.L_232 - .L_231)
	.align		4
.L_231:
        /*04fc*/ 	.word	index@(_ZN17fastertransformer34generalAddBiasResidualLayerNormOptI7__half2Lb1ELb0ELi2ELb1ELi2EEEvPT_S3_PKS2_S5_S5_S5_S5_S5_fiiPKfS7_S7_Pfi)
        /*0500*/ 	.word	0x00000000


	//----- nvinfo : EIATTR_REGCOUNT
	.align		4
.L_232:
        /*0504*/ 	.byte	0x04, 0x2f
        /*0506*/ 	.short	(.L_234 - .L_233)
	.align		4
.L_233:
        /*0508*/ 	.word	index@(_ZN17fastertransformer35generalAddBiasResidualLayerNormOpt2I7__half2Lb1ELb0ELi2ELb1ELi2EEEvPT_S3_PKS2_S5_S5_S5_S5_S5_fiiPKfS7_S7_Pfi)
        /*050c*/ 	.word	0x0000001b


	//----- nvinfo : EIATTR_FRAME_SIZE
	.align		4
.L_234:
        /*0510*/ 	.byte	0x04, 0x11
        /*0512*/ 	.short	(.L_236 - .L_235)
	.align		4
.L_235:
        /*0514*/ 	.word	index@($__internal_40_$__cuda_sm20_div_rn_f64_full)
        /*0518*/ 	.word	0x00000000


	//----- nvinfo : EIATTR_FRAME_SIZE
	.align		4
.L_236:
        /*051c*/ 	.byte	0x04, 0x11
        /*051e*/ 	.short	(.L_238 - .L_237)
	.align		4
.L_237:
        /*0520*/ 	.word	index@(_ZN17fastertransformer35generalAddBiasResidualLayerNormOpt2I7__half2Lb1ELb0ELi2ELb1ELi2EEEvPT_S3_PKS2_S5_S5_S5_S5_S5_fiiPKfS7_S7_Pfi)
        /*0524*/ 	.word	0x00000000


	//----- nvinfo : EIATTR_REGCOUNT
	.align		4
.L_238:
        /*0528*/ 	.byte	0x04, 0x2f
        /*052a*/ 	.short	(.L_240 - .L_239)
	.align		4
.L_239:
        /*052c*/ 	.word	index@(_ZN17fastertransformer34generalAddBiasResidualLayerNormOptI7__half2Lb0ELb0ELi2ELb1ELi2EEEvPT_S3_PKS2_S5_S5_S5_S5_S5_fiiPKfS7_S7_Pfi)
        /*0530*/ 	.word	0x00000018


	//----- nvinfo : EIATTR_FRAME_SIZE
	.align		4
.L_240:
        /*0534*/ 	.byte	0x04, 0x11
        /*0536*/ 	.short	(.L_242 - .L_241)
	.align		4
.L_241:
        /*0538*/ 	.word	index@($__internal_39_$__cuda_sm20_div_rn_f64_full)
        /*053c*/ 	.word	0x00000000


	//----- nvinfo : EIATTR_FRAME_SIZE
	.align		4
.L_242:
        /*0540*/ 	.byte	0x04, 0x11
        /*0542*/ 	.short	(.L_244 - .L_243)
	.align		4
.L_243:
        /*0544*/ 	.word	index@(_ZN17fastertransformer34generalAddBiasResidualLayerNormOptI7__half2Lb0ELb0ELi2ELb1ELi2EEEvPT_S3_PKS2_S5_S5_S5_S5_S5_fiiPKfS7_S7_Pfi)
        /*0548*/ 	.word	0x00000000


	//----- nvinfo : EIATTR_REGCOUNT
	.align		4
.L_244:
        /*054c*/ 	.byte	0x04, 0x2f
        /*054e*/ 	.short	(.L_246 - .L_245)
	.align		4
.L_245:
        /*0550*/ 	.word	index@(_ZN17fastertransformer35generalAddBiasResidualLayerNormOpt2I7__half2Lb0ELb0ELi2ELb1ELi2EEEvPT_S3_PKS2_S5_S5_S5_S5_S5_fiiPKfS7_S7_Pfi)
        /*0554*/ 	.word	0x00000019


	//----- nvinfo : EIATTR_FRAME_SIZE
	.align		4
.L_246:
        /*0558*/ 	.byte	0x04, 0x11
        /*055a*/ 	.short	(.L_248 - .L_247)
	.align		4
.L_247:
        /*055c*/ 	.word	index@($__internal_38_$__cuda_sm20_div_rn_f64_full)
        /*0560*/ 	.word	0x00000000


	//----- nvinfo : EIATTR_FRAME_SIZE
	.align		4
.L_248:
        /*0564*/ 	.byte	0x04, 0x11
        /*0566*/ 	.short	(.L_250 - .L_249)
	.align		4
.L_249:
        /*0568*/ 	.word	index@(_ZN17fastertransformer35generalAddBiasResidualLayerNormOpt2I7__half2Lb0ELb0ELi2ELb1ELi2EEEvPT_S3_PKS2_S5_S5_S5_S5_S5_fiiPKfS7_S7_Pfi)
        /*056c*/ 	.word	0x00000000


	//----- nvinfo : EIATTR_REGCOUNT
	.align		4
.L_250:
        /*0570*/ 	.byte	0x04, 0x2f
        /*0572*/ 	.short	(.L_252 - .L_251)
	.align		4
.L_251:
        /*0574*/ 	.word	index@(_ZN17fastertransformer34generalAddBiasResidualLayerNormOptI7__half2Lb1ELb1ELi1ELb1ELi4EEEvPT_S3_PKS2_S5_S5_S5_S5_S5_fiiPKfS7_S7_Pfi)
        /*0578*/ 	.word	0x0000001e


	//----- nvinfo : EIATTR_FRAME_SIZE
	.align		4
.L_252:
        /*057c*/ 	.byte	0x04, 0x11
        /*057e*/ 	.short	(.L_254 - .L_253)
	.align		4
.L_253:
        /*0580*/ 	.word	index@($__internal_37_$__cuda_sm20_div_rn_f64_full)
        /*0584*/ 	.word	0x00000000


	//----- nvinfo : EIATTR_FRAME_SIZE
	.align		4
.L_254:
        /*0588*/ 	.byte	0x04, 0x11
        /*058a*/ 	.short	(.L_256 - .L_255)
	.align		4
.L_255:
        /*058c*/ 	.word	index@(_ZN17fastertransformer34generalAddBiasResidualLayerNormOptI7__half2Lb1ELb1ELi1ELb1ELi4EEEvPT_S3_PKS2_S5_S5_S5_S5_S5_fiiPKfS7_S7_Pfi)
        /*0590*/ 	.word	0x00000000


	//----- nvinfo : EIATTR_REGCOUNT
	.align		4
.L_256:
        /*0594*/ 	.byte	0x04, 0x2f
        /*0596*/ 	.short	(.L_258 - .L_257)
	.align		4
.L_257:
        /*0598*/ 	.word	index@(_ZN17fastertransformer35generalAddBiasResidualLayerNormOpt2I7__half2Lb1ELb1ELi1ELb1ELi4EEEvPT_S3_PKS2_S5_S5_S5_S5_S5_fiiPKfS7_S7_Pfi)
        /*059c*/ 	.word	0x00000020


	//----- nvinfo : EIATTR_FRAME_SIZE
	.align		4
.L_258:
        /*05a0*/ 	.byte	0x04, 0x11
        /*05a2*/ 	.short	(.L_260 - .L_259)
	.align		4
.L_259:
        /*05a4*/ 	.word	index@($__internal_36_$__cuda_sm20_div_rn_f64_full)
        /*05a8*/ 	.word	0x00000000


	//----- nvinfo : EIATTR_FRAME_SIZE
	.align		4
.L_260:
        /*05ac*/ 	.byte	0x04, 0x11
        /*05ae*/ 	.short	(.L_262 - .L_261)
	.align		4
.L_261:
        /*05b0*/ 	.word	index@(_ZN17fastertransformer35generalAddBiasResidualLayerNormOpt2I7__half2Lb1ELb1ELi1ELb1ELi4EEEvPT_S3_PKS2_S5_S5_S5_S5_S5_fiiPKfS7_S7_Pfi)
        /*05b4*/ 	.word	0x00000000


	//----- nvinfo : EIATTR_REGCOUNT
	.align		4
.L_262:
        /*05b8*/ 	.byte	0x04, 0x2f
        /*05ba*/ 	.short	(.L_264 - .L_263)
	.align		4
.L_263:
        /*05bc*/ 	.word	index@(_ZN17fastertransformer34generalAddBiasResidualLayerNormOptI7__half2Lb0ELb1ELi1ELb1ELi4EEEvPT_S3_PKS2_S5_S5_S5_S5_S5_fiiPKfS7_S7_Pfi)
        /*05c0*/ 	.word	0x0000001e


	//----- nvinfo : EIATTR_FRAME_SIZE
	.align		4
.L_264:
        /*05c4*/ 	.byte	0x04, 0x11
        /*05c6*/ 	.short	(.L_266 - .L_265)
	.align		4
.L_265:
        /*05c8*/ 	.word	index@($__internal_35_$__cuda_sm20_div_rn_f64_full)
        /*05cc*/ 	.word	0x00000000


	//----- nvinfo : EIATTR_FRAME_SIZE
	.align		4
.L_266:
        /*05d0*/ 	.byte	0x04, 0x11
        /*05d2*/ 	.short	(.L_268 - .L_267)
	.align		4
.L_267:
        /*05d4*/ 	.word	index@(_ZN17fastertransformer34generalAddBiasResidualLayerNormOptI7__half2Lb0ELb1ELi1ELb1ELi4EEEvPT_S3_PKS2_S5_S5_S5_S5_S5_fiiPKfS7_S7_Pfi)
        /*05d8*/ 	.word	0x00000000


	//----- nvinfo : EIATTR_REGCOUNT
	.align		4
.L_268:
        /*05dc*/ 	.byte	0x04, 0x2f
        /*05de*/ 	.short	(.L_270 - .L_269)
	.align		4
.L_269:
        /*05e0*/ 	.word	index@(_ZN17fastertransformer35generalAddBiasResidualLayerNormOpt2I7__half2Lb0ELb1ELi1ELb1ELi4EEEvPT_S3_PKS2_S5_S5_S5_S5_S5_fiiPKfS7_S7_Pfi)
        /*05e4*/ 	.word	0x0000001d


	//----- nvinfo : EIATTR_FRAME_SIZE
	.align		4
.L_270:
        /*05e8*/ 	.byte	0x04, 0x11
        /*05ea*/ 	.short	(.L_272 - .L_271)
	.align		4
.L_271:
        /*05ec*/ 	.word	index@($__internal_34_$__cuda_sm20_div_rn_f64_full)
        /*05f0*/ 	.word	0x00000000


	//----- nvinfo : EIATTR_FRAME_SIZE
	.align		4
.L_272:
        /*05f4*/ 	.byte	0x04, 0x11
        /*05f6*/ 	.short	(.L_274 - .L_273)
	.align		4
.L_273:
        /*05f8*/ 	.word	index@(_ZN17fastertransformer35generalAddBiasResidualLayerNormOpt2I7__half2Lb0ELb1ELi1ELb1ELi4EEEvPT_S3_PKS2_S5_S5_S5_S5_S5_fiiPKfS7_S7_Pfi)
        /*05fc*/ 	.word	0x00000000


	//----- nvinfo : EIATTR_REGCOUNT
	.align		4
.L_274:
        /*0600*/ 	.byte	0x04, 0x2f
        /*0602*/ 	.short	(.L_276 - .L_275)
	.align		4
.L_275:
        /*0604*/ 	.word	index@(_ZN17fastertransformer34generalAddBiasResidualLayerNormOptI7__half2Lb1ELb0ELi1ELb1ELi4EEEvPT_S3_PKS2_S5_S5_S5_S5_S5_fiiPKfS7_S7_Pfi)
        /*0608*/ 	.word	0x0000001e


	//----- nvinfo : EIATTR_FRAME_SIZE
	.align		4
.L_276:
        /*060c*/ 	.byte	0x04, 0x11
        /*060e*/ 	.short	(.L_278 - .L_277)
	.align		4
.L_277:
        /*0610*/ 	.word	index@($__internal_33_$__cuda_sm20_div_rn_f64_full)
        /*0614*/ 	.word	0x00000000


	//----- nvinfo : EIATTR_FRAME_SIZE
	.align		4
.L_278:
        /*0618*/ 	.byte	0x04, 0x11
        /*061a*/ 	.short	(.L_280 - .L_279)
	.align		4
.L_279:
        /*061c*/ 	.word	index@(_ZN17fastertransformer34generalAddBiasResidualLayerNormOptI7__half2Lb1ELb0ELi1ELb1ELi4EEEvPT_S3_PKS2_S5_S5_S5_S5_S5_fiiPKfS7_S7_Pfi)
        /*0620*/ 	.word	0x00000000


	//----- nvinfo : EIATTR_REGCOUNT
	.align		4
.L_280:
        /*0624*/ 	.byte	0x04, 0x2f
        /*0626*/ 	.short	(.L_282 - .L_281)
	.align		4
.L_281:
        /*0628*/ 	.word	index@(_ZN17fastertransformer35generalAddBiasResidualLayerNormOpt2I7__half2Lb1ELb0ELi1ELb1ELi4EEEvPT_S3_PKS2_S5_S5_S5_S5_S5_fiiPKfS7_S7_Pfi)
        /*062c*/ 	.word	0x0000001d


	//----- nvinfo : EIATTR_FRAME_SIZE
	.align		4
.L_282:
        /*0630*/ 	.byte	0x04, 0x11
        /*0632*/ 	.short	(.L_284 - .L_283)
	.align		4
.L_283:
        /*0634*/ 	.word	index@($__internal_32_$__cuda_sm20_div_rn_f64_full)
        /*0638*/ 	.word	0x00000000


	//----- nvinfo : EIATTR_FRAME_SIZE
	.align		4
.L_284:
        /*063c*/ 	.byte	0x04, 0x11
        /*063e*/ 	.short	(.L_286 - .L_285)
	.align		4
.L_285:
        /*0640*/ 	.word	index@(_ZN17fastertransformer35generalAddBiasResidualLayerNormOpt2I7__half2Lb1ELb0ELi1ELb1ELi4EEEvPT_S3_PKS2_S5_S5_S5_S5_S5_fiiPKfS7_S7_Pfi)
        /*0644*/ 	.word	0x00000000


	//----- nvinfo : EIATTR_REGCOUNT
	.align		4
.L_286:
        /*0648*/ 	.byte	0x04, 0x2f
        /*064a*/ 	.short	(.L_288 - .L_287)
	.align		4
.L_287:
        /*064c*/ 	.word	index@(_ZN17fastertransformer34generalAddBiasResidualLayerNormOptI7__half2Lb0ELb0ELi1ELb1ELi4EEEvPT_S3_PKS2_S5_S5_S5_S5_S5_fiiPKfS7_S7_Pfi)
        /*0650*/ 	.word	0x0000001e


	//----- nvinfo : EIATTR_FRAME_SIZE
	.align		4
.L_288:
        /*0654*/ 	.byte	0x04, 0x11
        /*0656*/ 	.short	(.L_290 - .L_289)
	.align		4
.L_289:
        /*0658*/ 	.word	index@($__internal_31_$__cuda_sm20_div_rn_f64_full)
        /*065c*/ 	.word	0x00000000


	//----- nvinfo : EIATTR_FRAME_SIZE
	.align		4
.L_290:
        /*0660*/ 	.byte	0x04, 0x11
        /*0662*/ 	.short	(.L_292 - .L_291)
	.align		4
.L_291:
        /*0664*/ 	.word	index@(_ZN17fastertransformer34generalAddBiasResidualLayerNormOptI7__half2Lb0ELb0ELi1ELb1ELi4EEEvPT_S3_PKS2_S5_S5_S5_S5_S5_fiiPKfS7_S7_Pfi)
        /*0668*/ 	.word	0x00000000


	//----- nvinfo : EIATTR_REGCOUNT
	.align		4
.L_292:
        /*066c*/ 	.byte	0x04, 0x2f
        /*066e*/ 	.short	(.L_294 - .L_293)
	.align		4
.L_293:
        /*0670*/ 	.word	index@(_ZN17fastertransformer35generalAddBiasResidualLayerNormOpt2I7__half2Lb0ELb0ELi1ELb1ELi4EEEvPT_S3_PKS2_S5_S5_S5_S5_S5_fiiPKfS7_S7_Pfi)
        /*0674*/ 	.word	0x0000001c


	//----- nvinfo : EIATTR_FRAME_SIZE
	.align		4
.L_294:
        /*0678*/ 	.byte	0x04, 0x11
        /*067a*/ 	.short	(.L_296 - .L_295)
	.align		4
.L_295:
        /*067c*/ 	.word	index@($__internal_30_$__cuda_sm20_div_rn_f64_full)
        /*0680*/ 	.word	0x00000000


	//----- nvinfo : EIATTR_FRAME_SIZE
	.align		4
.L_296:
        /*0684*/ 	.byte	0x04, 0x11
        /*0686*/ 	.short	(.L_298 - .L_297)
	.align		4
.L_297:
        /*0688*/ 	.word	index@(_ZN17fastertransformer35generalAddBiasResidualLayerNormOpt2I7__half2Lb0ELb0ELi1ELb1ELi4EEEvPT_S3_PKS2_S5_S5_S5_S5_S5_fiiPKfS7_S7_Pfi)
        /*068c*/ 	.word	0x00000000


	//----- nvinfo : EIATTR_REGCOUNT
	.align		4
.L_298:
        /*0690*/ 	.byte	0x04, 0x2f
        /*0692*/ 	.short	(.L_300 - .L_299)
	.align		4
.L_299:
        /*0694*/ 	.word	index@(_ZN17fastertransformer34generalAddBiasResidualLayerNormOptI7__half2Lb1ELb1ELi2ELb1ELi4EEEvPT_S3_PKS2_S5_S5_S5_S5_S5_fiiPKfS7_S7_Pfi)
        /*0698*/ 	.word	0x0000001e


	//----- nvinfo : EIATTR_FRAME_SIZE
	.align		4
.L_300:
        /*069c*/ 	.byte	0x04, 0x11
        /*069e*/ 	.short	(.L_302 - .L_301)
	.align		4
.L_301:
        /*06a0*/ 	.word	index@($__internal_29_$__cuda_sm20_div_rn_f64_full)
        /*06a4*/ 	.word	0x00000000


	//----- nvinfo : EIATTR_FRAME_SIZE
	.align		4
.L_302:
        /*06a8*/ 	.byte	0x04, 0x11
        /*06aa*/ 	.short	(.L_304 - .L_303)
	.align		4
.L_303:
        /*06ac*/ 	.word	index@(_ZN17fastertransformer34generalAddBiasResidualLayerNormOptI7__half2Lb1ELb1ELi2ELb1ELi4EEEvPT_S3_PKS2_S5_S5_S5_S5_S5_fiiPKfS7_S7_Pfi)
        /*06b0*/ 	.word	0x00000000


	//----- nvinfo : EIATTR_REGCOUNT
	.align		4
.L_304:
        /*06b4*/ 	.byte	0x04, 0x2f
        /*06b6*/ 	.short	(.L_306 - .L_305)
	.align		4
.L_305:
        /*06b8*/ 	.word	index@(_ZN17fastertransformer35generalAddBiasResidualLayerNormOpt2I7__half2Lb1ELb1ELi2ELb1ELi4EEEvPT_S3_PKS2_S5_S5_S5_S5_S5_fiiPKfS7_S7_Pfi)
        /*06bc*/ 	.word	0x00000020


	//----- nvinfo : EIATTR_FRAME_SIZE
	.align		4
.L_306:
        /*06c0*/ 	.byte	0x04, 0x11
        /*06c2*/ 	.short	(.L_308 - .L_307)
	.align		4
.L_307:
        /*06c4*/ 	.word	index@($__internal_28_$__cuda_sm20_div_rn_f64_full)
        /*06c8*/ 	.word	0x00000000


	//----- nvinfo : EIATTR_FRAME_SIZE
	.align		4
.L_308:
        /*06cc*/ 	.byte	0x04, 0x11
        /*06ce*/ 	.short	(.L_310 - .L_309)
	.align		4
.L_309:
        /*06d0*/ 	.word	index@(_ZN17fastertransformer35generalAddBiasResidualLayerNormOpt2I7__half2Lb1ELb1ELi2ELb1ELi4EEEvPT_S3_PKS2_S5_S5_S5_S5_S5_fiiPKfS7_S7_Pfi)
        /*06d4*/ 	.word	0x00000000


	//----- nvinfo : EIATTR_REGCOUNT
	.align		4
.L_310:
        /*06d8*/ 	.byte	0x04, 0x2f
        /*06da*/ 	.short	(.L_312 - .L_311)
	.align		4
.L_311:
        /*06dc*/ 	.word	index@(_ZN17fastertransformer34generalAddBiasResidualLayerNormOptI7__half2Lb0ELb1ELi2ELb1ELi4EEEvPT_S3_PKS2_S5_S5_S5_S5_S5_fiiPKfS7_S7_Pfi)
        /*06e0*/ 	.word	0x0000001e


	//----- nvinfo : EIATTR_FRAME_SIZE
	.align		4
.L_312:
        /*06e4*/ 	.byte	0x04, 0x11
        /*06e6*/ 	.short	(.L_314 - .L_313)
	.align		4
.L_313:
        /*06e8*/ 	.word	index@($__internal_27_$__cuda_sm20_div_rn_f64_full)
        /*06ec*/ 	.word	0x00000000


	//----- nvinfo : EIATTR_FRAME_SIZE
	.align		4
.L_314:
        /*06f0*/ 	.byte	0x04, 0x11
        /*06f2*/ 	.short	(.L_316 - .L_315)
	.align		4
.L_315:
        /*06f4*/ 	.word	index@(_ZN17fastertransformer34generalAddBiasResidualLayerNormOptI7__half2Lb0ELb1ELi2ELb1ELi4EEEvPT_S3_PKS2_S5_S5_S5_S5_S5_fiiPKfS7_S7_Pfi)
        /*06f8*/ 	.word	0x00000000


	//----- nvinfo : EIATTR_REGCOUNT
	.align		4
.L_316:
        /*06fc*/ 	.byte	0x04, 0x2f
        /*06fe*/ 	.short	(.L_318 - .L_317)
	.align		4
.L_317:
        /*0700*/ 	.word	index@(_ZN17fastertransformer35generalAddBiasResidualLayerNormOpt2I7__half2Lb0ELb1ELi2ELb1ELi4EEEvPT_S3_PKS2_S5_S5_S5_S5_S5_fiiPKfS7_S7_Pfi)
        /*0704*/ 	.word	0x00000020


	//----- nvinfo : EIATTR_FRAME_SIZE
	.align		4
.L_318:
        /*0708*/ 	.byte	0x04, 0x11
        /*070a*/ 	.short	(.L_320 - .L_319)
	.align		4
.L_319:
        /*070c*/ 	.word	index@($__internal_26_$__cuda_sm20_div_rn_f64_full)
        /*0710*/ 	.word	0x00000000


	//----- nvinfo : EIATTR_FRAME_SIZE
	.align		4
.L_320:
        /*0714*/ 	.byte	0x04, 0x11
        /*0716*/ 	.short	(.L_322 - .L_321)
	.align		4
.L_321:
        /*0718*/ 	.word	index@(_ZN17fastertransformer35generalAddBiasResidualLayerNormOpt2I7__half2Lb0ELb1ELi2ELb1ELi4EEEvPT_S3_PKS2_S5_S5_S5_S5_S5_fiiPKfS7_S7_Pfi)
        /*071c*/ 	.word	0x00000000


	//----- nvinfo : EIATTR_REGCOUNT
	.align		4
.L_322:
        /*0720*/ 	.byte	0x04, 0x2f
        /*0722*/ 	.short	(.L_324 - .L_323)
	.align		4
.L_323:
        /*0724*/ 	.word	index@(_ZN17fastertransformer34generalAddBiasResidualLayerNormOptI7__half2Lb1ELb0ELi2ELb1ELi4EEEvPT_S3_PKS2_S5_S5_S5_S5_S5_fiiPKfS7_S7_Pfi)
        /*0728*/ 	.word	0x0000001e


	//----- nvinfo : EIATTR_FRAME_SIZE
	.align		4
.L_324:
        /*072c*/ 	.byte	0x04, 0x11
        /*072e*/ 	.short	(.L_326 - .L_325)
	.align		4
.L_325:
        /*0730*/ 	.word	index@($__internal_25_$__cuda_sm20_div_rn_f64_full)
        /*0734*/ 	.word	0x00000000


	//----- nvinfo : EIATTR_FRAME_SIZE
	.align		4
.L_326:
        /*0738*/ 	.byte	0x04, 0x11
        /*073a*/ 	.short	(.L_328 - .L_327)
	.align		4
.L_327:
        /*073c*/ 	.word	index@(_ZN17fastertransformer34generalAddBiasResidualLayerNormOptI7__half2Lb1ELb0ELi2ELb1ELi4EEEvPT_S3_PKS2_S5_S5_S5_S5_S5_fiiPKfS7_S7_Pfi)
        /*0740*/ 	.word	0x00000000


	//----- nvinfo : EIATTR_REGCOUNT
	.align		4
.L_328:
        /*0744*/ 	.byte	0x04, 0x2f
        /*0746*/ 	.short	(.L_330 - .L_329)
	.align		4
.L_329:
        /*0748*/ 	.word	index@(_ZN17fastertransformer35generalAddBiasResidualLayerNormOpt2I7__half2Lb1ELb0ELi2ELb1ELi4EEEvPT_S3_PKS2_S5_S5_S5_S5_S5_fiiPKfS7_S7_Pfi)
        /*074c*/ 	.word	0x00000020


	//----- nvinfo : EIATTR_FRAME_SIZE
	.align		4
.L_330:
        /*0750*/ 	.byte	0x04, 0x11
        /*0752*/ 	.short	(.L_332 - .L_331)
	.align		4
.L_331:
        /*0754*/ 	.word	index@($__internal_24_$__cuda_sm20_div_rn_f64_full)
        /*0758*/ 	.word	0x00000000


	//----- nvinfo : EIATTR_FRAME_SIZE
	.align		4
.L_332:
        /*075c*/ 	.byte	0x04, 0x11
        /*075e*/ 	.short	(.L_334 - .L_333)
	.align		4
.L_333:
        /*0760*/ 	.word	index@(_ZN17fastertransformer35generalAddBiasResidualLayerNormOpt2I7__half2Lb1ELb0ELi2ELb1ELi4EEEvPT_S3_PKS2_S5_S5_S5_S5_S5_fiiPKfS7_S7_Pfi)
        /*0764*/ 	.word	0x00000000


	//----- nvinfo : EIATTR_REGCOUNT
	.align		4
.L_334:
        /*0768*/ 	.byte	0x04, 0x2f
        /*076a*/ 	.short	(.L_336 - .L_335)
	.align		4
.L_335:
        /*076c*/ 	.word	index@(_ZN17fastertransformer34generalAddBiasResidualLayerNormOptI7__half2Lb0ELb0ELi2ELb1ELi4EEEvPT_S3_PKS2_S5_S5_S5_S5_S5_fiiPKfS7_S7_Pfi)
        /*0770*/ 	.word	0x0000001e


	//----- nvinfo : EIATTR_FRAME_SIZE
	.align		4
.L_336:
        /*0774*/ 	.byte	0x04, 0x11
        /*0776*/ 	.short	(.L_338 - .L_337)
	.align		4
.L_337:
        /*0778*/ 	.word	index@($__internal_23_$__cuda_sm20_div_rn_f64_full)
        /*077c*/ 	.word	0x00000000


	//----- nvinfo : EIATTR_FRAME_SIZE
	.align		4
.L_338:
        /*0780*/ 	.byte	0x04, 0x11
        /*0782*/ 	.short	(.L_340 - .L_339)
	.align		4
.L_339:
        /*0784*/ 	.word	index@(_ZN17fastertransformer34generalAddBiasResidualLayerNormOptI7__half2Lb0ELb0ELi2ELb1ELi4EEEvPT_S3_PKS2_S5_S5_S5_S5_S5_fiiPKfS7_S7_Pfi)
        /*0788*/ 	.word	0x00000000


	//----- nvinfo : EIATTR_REGCOUNT
	.align		4
.L_340:
        /*078c*/ 	.byte	0x04, 0x2f
        /*078e*/ 	.short	(.L_342 - .L_341)
	.align		4
.L_341:
        /*0790*/ 	.word	index@(_ZN17fastertransformer35generalAddBiasResidualLayerNormOpt2I7__half2Lb0ELb0ELi2ELb1ELi4EEEvPT_S3_PKS2_S5_S5_S5_S5_S5_fiiPKfS7_S7_Pfi)
        /*0794*/ 	.word	0x0000001c


	//----- nvinfo : EIATTR_FRAME_SIZE
	.align		4
.L_342:
        /*0798*/ 	.byte	0x04, 0x11
        /*079a*/ 	.short	(.L_344 - .L_343)
	.align		4
.L_343:
        /*079c*/ 	.word	index@($__internal_22_$__cuda_sm20_div_rn_f64_full)
        /*07a0*/ 	.word	0x00000000


	//----- nvinfo : EIATTR_FRAME_SIZE
	.align		4
.L_344:
        /*07a4*/ 	.byte	0x04, 0x11
        /*07a6*/ 	.short	(.L_346 - .L_345)
	.align		4
.L_345:
        /*07a8*/ 	.word	index@(_ZN17fastertransformer35generalAddBiasResidualLayerNormOpt2I7__half2Lb0ELb0ELi2ELb1ELi4EEEvPT_S3_PKS2_S5_S5_S5_S5_S5_fiiPKfS7_S7_Pfi)
        /*07ac*/ 	.word	0x00000000


	//----- nvinfo : EIATTR_REGCOUNT
	.align		4
.L_346:
        /*07b0*/ 	.byte	0x04, 0x2f
        /*07b2*/ 	.short	(.L_348 - .L_347)
	.align		4
.L_347:
        /*07b4*/ 	.word	index@(_ZN17fastertransformer34generalAddBiasResidualLayerNormOptI7__half2Lb1ELb1ELi1ELb1ELi8EEEvPT_S3_PKS2_S5_S5_S5_S5_S5_fiiPKfS7_S7_Pfi)
        /*07b8*/ 	.word	0x00000020


	//----- nvinfo : EIATTR_FRAME_SIZE
	.align		4
.L_348:
        /*07bc*/ 	.byte	0x04, 0x11
        /*07be*/ 	.short	(.L_350 - .L_349)
	.align		4
.L_349:
        /*07c0*/ 	.word	index@($__internal_21_$__cuda_sm20_div_rn_f64_full)
        /*07c4*/ 	.word	0x00000000


	//----- nvinfo : EIATTR_FRAME_SIZE
	.align		4
.L_350:
        /*07c8*/ 	.byte	0x04, 0x11
        /*07ca*/ 	.short	(.L_352 - .L_351)
	.align		4
.L_351:
        /*07cc*/ 	.word	index@(_ZN17fastertransformer34generalAddBiasResidualLayerNormOptI7__half2Lb1ELb1ELi1ELb1ELi8EEEvPT_S3_PKS2_S5_S5_S5_S5_S5_fiiPKfS7_S7_Pfi)
        /*07d0*/ 	.word	0x00000000


	//----- nvinfo : EIATTR_REGCOUNT
	.align		4
.L_352:
        /*07d4*/ 	.byte	0x04, 0x2f
        /*07d6*/ 	.short	(.L_354 - .L_353)
	.align		4
.L_353:
        /*07d8*/ 	.word	index@(_ZN17fastertransformer35generalAddBiasResidualLayerNormOpt2I7__half2Lb1ELb1ELi1ELb1ELi8EEEvPT_S3_PKS2_S5_S5_S5_S5_S5_fiiPKfS7_S7_Pfi)
        /*07dc*/ 	.word	0x00000020


	//----- nvinfo : EIATTR_FRAME_SIZE
	.align		4
.L_354:
        /*07e0*/ 	.byte	0x04, 0x11
        /*07e2*/ 	.short	(.L_356 - .L_355)
	.align		4
.L_355:
        /*07e4*/ 	.word	index@($__internal_20_$__cuda_sm20_div_rn_f64_full)
        /*07e8*/ 	.word	0x00000000


	//----- nvinfo : EIATTR_FRAME_SIZE
	.align		4
.L_356:
        /*07ec*/ 	.byte	0x04, 0x11
        /*07ee*/ 	.short	(.L_358 - .L_357)
	.align		4
.L_357:
        /*07f0*/ 	.word	index@(_ZN17fastertransformer35generalAddBiasResidualLayerNormOpt2I7__half2Lb1ELb1ELi1ELb1ELi8EEEvPT_S3_PKS2_S5_S5_S5_S5_S5_fiiPKfS7_S7_Pfi)
        /*07f4*/ 	.word	0x00000000


	//----- nvinfo : EIATTR_REGCOUNT
	.align		4
.L_358:
        /*07f8*/ 	.byte	0x04, 0x2f
        /*07fa*/ 	.short	(.L_360 - .L_359)
	.align		4
.L_359:
        /*07fc*/ 	.word	index@(_ZN17fastertransformer34generalAddBiasResidualLayerNormOptI7__half2Lb0ELb1ELi1ELb1ELi8EEEvPT_S3_PKS2_S5_S5_S5_S5_S5_fiiPKfS7_S7_Pfi)
        /*0800*/ 	.word	0x00000020


	//----- nvinfo : EIATTR_FRAME_SIZE
	.align		4
.L_360:
        /*0804*/ 	.byte	0x04, 0x11
        /*0806*/ 	.short	(.L_362 - .L_361)
	.align		4
.L_361:
        /*0808*/ 	.word	index@($__internal_19_$__cuda_sm20_div_rn_f64_full)
        /*080c*/ 	.word	0x00000000


	//----- nvinfo : EIATTR_FRAME_SIZE
	.align		4
.L_362:
        /*0810*/ 	.byte	0x04, 0x11
        /*0812*/ 	.short	(.L_364 - .L_363)
	.align		4
.L_363:
        /*0814*/ 	.word	index@(_ZN17fastertransformer34generalAddBiasResidualLayerNormOptI7__half2Lb0ELb1ELi1ELb1ELi8EEEvPT_S3_PKS2_S5_S5_S5_S5_S5_fiiPKfS7_S7_Pfi)
        /*0818*/ 	.word	0x00000000


	//----- nvinfo : EIATTR_REGCOUNT
	.align		4
.L_364:
        /*081c*/ 	.byte	0x04, 0x2f
        /*081e*/ 	.short	(.L_366 - .L_365)
	.align		4
.L_365:
        /*0820*/ 	.word	index@(_ZN17fastertransformer35generalAddBiasResidualLayerNormOpt2I7__half2Lb0ELb1ELi1ELb1ELi8EEEvPT_S3_PKS2_S5_S5_S5_S5_S5_fiiPKfS7_S7_Pfi)
        /*0824*/ 	.word	0x00000020


	//----- nvinfo : EIATTR_FRAME_SIZE
	.align		4
.L_366:
        /*0828*/ 	.byte	0x04, 0x11
        /*082a*/ 	.short	(.L_368 - .L_367)
	.align		4
.L_367:
        /*082c*/ 	.word	index@($__internal_18_$__cuda_sm20_div_rn_f64_full)
        /*0830*/ 	.word	0x00000000


	//----- nvinfo : EIATTR_FRAME_SIZE
	.align		4
.L_368:
        /*0834*/ 	.byte	0x04, 0x11
        /*0836*/ 	.short	(.L_370 - .L_369)
	.align		4
.L_369:
        /*0838*/ 	.word	index@(_ZN17fastertransformer35generalAddBiasResidualLayerNormOpt2I7__half2Lb0ELb1ELi1ELb1ELi8EEEvPT_S3_PKS2_S5_S5_S5_S5_S5_fiiPKfS7_S7_Pfi)
        /*083c*/ 	.word	0x00000000


	//----- nvinfo : EIATTR_REGCOUNT
	.align		4
.L_370:
        /*0840*/ 	.byte	0x04, 0x2f
        /*0842*/ 	.short	(.L_372 - .L_371)
	.align		4
.L_371:
        /*0844*/ 	.word	index@(_ZN17fastertransformer34generalAddBiasResidualLayerNormOptI7__half2Lb1ELb0ELi1ELb1ELi8EEEvPT_S3_PKS2_S5_S5_S5_S5_S5_fiiPKfS7_S7_Pfi)
        /*0848*/ 	.word	0x00000020


	//----- nvinfo : EIATTR_FRAME_SIZE
	.align		4
.L_372:
        /*084c*/ 	.byte	0x04, 0x11
        /*084e*/ 	.short	(.L_374 - .L_373)
	.align		4
.L_373:
        /*0850*/ 	.word	index@($__internal_17_$__cuda_sm20_div_rn_f64_full)
        /*0854*/ 	.word	0x00000000


	//----- nvinfo : EIATTR_FRAME_SIZE
	.align		4
.L_374:
        /*0858*/ 	.byte	0x04, 0x11
        /*085a*/ 	.short	(.L_376 - .L_375)
	.align		4
.L_375:
        /*085c*/ 	.word	index@(_ZN17fastertransformer34generalAddBiasResidualLayerNormOptI7__half2Lb1ELb0ELi1ELb1ELi8EEEvPT_S3_PKS2_S5_S5_S5_S5_S5_fiiPKfS7_S7_Pfi)
        /*0860*/ 	.word	0x00000000


	//----- nvinfo : EIATTR_REGCOUNT
	.align		4
.L_376:
        /*0864*/ 	.byte	0x04, 0x2f
        /*0866*/ 	.short	(.L_378 - .L_377)
	.align		4
.L_377:
        /*0868*/ 	.word	index@(_ZN17fastertransformer35generalAddBiasResidualLayerNormOpt2I7__half2Lb1ELb0ELi1ELb1ELi8EEEvPT_S3_PKS2_S5_S5_S5_S5_S5_fiiPKfS7_S7_Pfi)
        /*086c*/ 	.word	0x00000020


	//----- nvinfo : EIATTR_FRAME_SIZE
	.align		4
.L_378:
        /*0870*/ 	.byte	0x04, 0x11
        /*0872*/ 	.short	(.L_380 - .L_379)
	.align		4
.L_379:
        /*0874*/ 	.word	index@($__internal_16_$__cuda_sm20_div_rn_f64_full)
        /*0878*/ 	.word	0x00000000


	//----- nvinfo : EIATTR_FRAME_SIZE
	.align		4
.L_380:
        /*087c*/ 	.byte	0x04, 0x11
        /*087e*/ 	.short	(.L_382 - .L_381)
	.align		4
.L_381:
        /*0880*/ 	.word	index@(_ZN17fastertransformer35generalAddBiasResidualLayerNormOpt2I7__half2Lb1ELb0ELi1ELb1ELi8EEEvPT_S3_PKS2_S5_S5_S5_S5_S5_fiiPKfS7_S7_Pfi)
        /*0884*/ 	.word	0x00000000


	//----- nvinfo : EIATTR_REGCOUNT
	.align		4
.L_382:
        /*0888*/ 	.byte	0x04, 0x2f
        /*088a*/ 	.short	(.L_384 - .L_383)
	.align		4
.L_383:
        /*088c*/ 	.word	index@(_ZN17fastertransformer34generalAddBiasResidualLayerNormOptI7__half2Lb0ELb0ELi1ELb1ELi8EEEvPT_S3_PKS2_S5_S5_S5_S5_S5_fiiPKfS7_S7_Pfi)
        /*0890*/ 	.word	0x00000020


	//----- nvinfo : EIATTR_FRAME_SIZE
	.align		4
.L_384:
        /*0894*/ 	.byte	0x04, 0x11
        /*0896*/ 	.short	(.L_386 - .L_385)
	.align		4
.L_385:
        /*0898*/ 	.word	index@($__internal_15_$__cuda_sm20_div_rn_f64_full)
        /*089c*/ 	.word	0x00000000


	//----- nvinfo : EIATTR_FRAME_SIZE
	.align		4
.L_386:
        /*08a0*/ 	.byte	0x04, 0x11
        /*08a2*/ 	.short	(.L_388 - .L_387)
	.align		4
.L_387:
        /*08a4*/ 	.word	index@(_ZN17fastertransformer34generalAddBiasResidualLayerNormOptI7__half2Lb0ELb0ELi1ELb1ELi8EEEvPT_S3_PKS2_S5_S5_S5_S5_S5_fiiPKfS7_S7_Pfi)
        /*08a8*/ 	.word	0x00000000


	//----- nvinfo : EIATTR_REGCOUNT
	.align		4
.L_388:
        /*08ac*/ 	.byte	0x04, 0x2f
        /*08ae*/ 	.short	(.L_390 - .L_389)
	.align		4
.L_389:
        /*08b0*/ 	.word	index@(_ZN17fastertransformer35generalAddBiasResidualLayerNormOpt2I7__half2Lb0ELb0ELi1ELb1ELi8EEEvPT_S3_PKS2_S5_S5_S5_S5_S5_fiiPKfS7_S7_Pfi)
        /*08b4*/ 	.word	0x00000020


	//----- nvinfo : EIATTR_FRAME_SIZE
	.align		4
.L_390:
        /*08b8*/ 	.byte	0x04, 0x11
        /*08ba*/ 	.short	(.L_392 - .L_391)
	.align		4
.L_391:
        /*08bc*/ 	.word	index@($__internal_14_$__cuda_sm20_div_rn_f64_full)
        /*08c0*/ 	.word	0x00000000


	//----- nvinfo : EIATTR_FRAME_SIZE
	.align		4
.L_392:
        /*08c4*/ 	.byte	0x04, 0x11
        /*08c6*/ 	.short	(.L_394 - .L_393)
	.align		4
.L_393:
        /*08c8*/ 	.word	index@(_ZN17fastertransformer35generalAddBiasResidualLayerNormOpt2I7__half2Lb0ELb0ELi1ELb1ELi8EEEvPT_S3_PKS2_S5_S5_S5_S5_S5_fiiPKfS7_S7_Pfi)
        /*08cc*/ 	.word	0x00000000


	//----- nvinfo : EIATTR_REGCOUNT
	.align		4
.L_394:
        /*08d0*/ 	.byte	0x04, 0x2f
        /*08d2*/ 	.short	(.L_396 - .L_395)
	.align		4
.L_395:
        /*08d4*/ 	.word	index@(_ZN17fastertransformer34generalAddBiasResidualLayerNormOptI7__half2Lb1ELb1ELi2ELb1ELi8EEEvPT_S3_PKS2_S5_S5_S5_S5_S5_fiiPKfS7_S7_Pfi)
        /*08d8*/ 	.word	0x00000020


	//----- nvinfo : EIATTR_FRAME_SIZE
	.align		4
.L_396:
        /*08dc*/ 	.byte	0x04, 0x11
        /*08de*/ 	.short	(.L_398 - .L_397)
	.align		4
.L_397:
        /*08e0*/ 	.word	index@($__internal_13_$__cuda_sm20_div_rn_f64_full)
        /*08e4*/ 	.word	0x00000000


	//----- nvinfo : EIATTR_FRAME_SIZE
	.align		4
.L_398:
        /*08e8*/ 	.byte	0x04, 0x11
        /*08ea*/ 	.short	(.L_400 - .L_399)
	.align		4
.L_399:
        /*08ec*/ 	.word	index@(_ZN17fastertransformer34generalAddBiasResidualLayerNormOptI7__half2Lb1ELb1ELi2ELb1ELi8EEEvPT_S3_PKS2_S5_S5_S5_S5_S5_fiiPKfS7_S7_Pfi)
        /*08f0*/ 	.word	0x00000000


	//----- nvinfo : EIATTR_REGCOUNT
	.align		4
.L_400:
        /*08f4*/ 	.byte	0x04, 0x2f
        /*08f6*/ 	.short	(.L_402 - .L_401)
	.align		4
.L_401:
        /*08f8*/ 	.word	index@(_ZN17fastertransformer35generalAddBiasResidualLayerNormOpt2I7__half2Lb1ELb1ELi2ELb1ELi8EEEvPT_S3_PKS2_S5_S5_S5_S5_S5_fiiPKfS7_S7_Pfi)
        /*08fc*/ 	.word	0x00000020


	//----- nvinfo : EIATTR_FRAME_SIZE
	.align		4
.L_402:
        /*0900*/ 	.byte	0x04, 0x11
        /*0902*/ 	.short	(.L_404 - .L_403)
	.align		4
.L_403:
        /*0904*/ 	.word	index@($__internal_12_$__cuda_sm20_div_rn_f64_full)
        /*0908*/ 	.word	0x00000000


	//----- nvinfo : EIATTR_FRAME_SIZE
	.align		4
.L_404:
        /*090c*/ 	.byte	0x04, 0x11
        /*090e*/ 	.short	(.L_406 - .L_405)
	.align		4
.L_405:
        /*0910*/ 	.word	index@(_ZN17fastertransformer35generalAddBiasResidualLayerNormOpt2I7__half2Lb1ELb1ELi2ELb1ELi8EEEvPT_S3_PKS2_S5_S5_S5_S5_S5_fiiPKfS7_S7_Pfi)
        /*0914*/ 	.word	0x00000000


	//----- nvinfo : EIATTR_REGCOUNT
	.align		4
.L_406:
        /*0918*/ 	.byte	0x04, 0x2f
        /*091a*/ 	.short	(.L_408 - .L_407)
	.align		4
.L_407:
        /*091c*/ 	.word	index@(_ZN17fastertransformer34generalAddBiasResidualLayerNormOptI7__half2Lb0ELb1ELi2ELb1ELi8EEEvPT_S3_PKS2_S5_S5_S5_S5_S5_fiiPKfS7_S7_Pfi)
        /*0920*/ 	.word	0x00000020


	//----- nvinfo : EIATTR_FRAME_SIZE
	.align		4
.L_408:
        /*0924*/ 	.byte	0x04, 0x11
        /*0926*/ 	.short	(.L_410 - .L_409)
	.align		4
.L_409:
        /*0928*/ 	.word	index@($__internal_11_$__cuda_sm20_div_rn_f64_full)
        /*092c*/ 	.word	0x00000000


	//----- nvinfo : EIATTR_FRAME_SIZE
	.align		4
.L_410:
        /*0930*/ 	.byte	0x04, 0x11
        /*0932*/ 	.short	(.L_412 - .L_411)
	.align		4
.L_411:
        /*0934*/ 	.word	index@(_ZN17fastertransformer34generalAddBiasResidualLayerNormOptI7__half2Lb0ELb1ELi2ELb1ELi8EEEvPT_S3_PKS2_S5_S5_S5_S5_S5_fiiPKfS7_S7_Pfi)
        /*0938*/ 	.word	0x00000000


	//----- nvinfo : EIATTR_REGCOUNT
	.align		4
.L_412:
        /*093c*/ 	.byte	0x04, 0x2f
        /*093e*/ 	.short	(.L_414 - .L_413)
	.align		4
.L_413:
        /*0940*/ 	.word	index@(_ZN17fastertransformer35generalAddBiasResidualLayerNormOpt2I7__half2Lb0ELb1ELi2ELb1ELi8EEEvPT_S3_PKS2_S5_S5_S5_S5_S5_fiiPKfS7_S7_Pfi)
        /*0944*/ 	.word	0x00000020


	//----- nvinfo : EIATTR_FRAME_SIZE
	.align		4
.L_414:
        /*0948*/ 	.byte	0x04, 0x11
        /*094a*/ 	.short	(.L_416 - .L_415)
	.align		4
.L_415:
        /*094c*/ 	.word	index@($__internal_10_$__cuda_sm20_div_rn_f64_full)
        /*0950*/ 	.word	0x00000000


	//----- nvinfo : EIATTR_FRAME_SIZE
	.align		4
.L_416:
        /*0954*/ 	.byte	0x04, 0x11
        /*0956*/ 	.short	(.L_418 - .L_417)
	.align		4
.L_417:
        /*0958*/ 	.word	index@(_ZN17fastertransformer35generalAddBiasResidualLayerNormOpt2I7__half2Lb0ELb1ELi2ELb1ELi8EEEvPT_S3_PKS2_S5_S5_S5_S5_S5_fiiPKfS7_S7_Pfi)
        /*095c*/ 	.word	0x00000000


	//----- nvinfo : EIATTR_REGCOUNT
	.align		4
.L_418:
        /*0960*/ 	.byte	0x04, 0x2f
        /*0962*/ 	.short	(.L_420 - .L_419)
	.align		4
.L_419:
        /*0964*/ 	.word	index@(_ZN17fastertransformer34generalAddBiasResidualLayerNormOptI7__half2Lb1ELb0ELi2ELb1ELi8EEEvPT_S3_PKS2_S5_S5_S5_S5_S5_fiiPKfS7_S7_Pfi)
        /*0968*/ 	.word	0x00000020


	//----- nvinfo : EIATTR_FRAME_SIZE
	.align		4
.L_420:
        /*096c*/ 	.byte	0x04, 0x11
        /*096e*/ 	.short	(.L_422 - .L_421)
	.align		4
.L_421:
        /*0970*/ 	.word	index@($__internal_9_$__cuda_sm20_div_rn_f64_full)
        /*0974*/ 	.word	0x00000000


	//----- nvinfo : EIATTR_FRAME_SIZE
	.align		4
.L_422:
        /*0978*/ 	.byte	0x04, 0x11
        /*097a*/ 	.short	(.L_424 - .L_423)
	.align		4
.L_423:
        /*097c*/ 	.word	index@(_ZN17fastertransformer34generalAddBiasResidualLayerNormOptI7__half2Lb1ELb0ELi2ELb1ELi8EEEvPT_S3_PKS2_S5_S5_S5_S5_S5_fiiPKfS7_S7_Pfi)
        /*0980*/ 	.word	0x00000000


	//----- nvinfo : EIATTR_REGCOUNT
	.align		4
.L_424:
        /*0984*/ 	.byte	0x04, 0x2f
        /*0986*/ 	.short	(.L_426 - .L_425)
	.align		4
.L_425:
        /*0988*/ 	.word	index@(_ZN17fastertransformer35generalAddBiasResidualLayerNormOpt2I7__half2Lb1ELb0ELi2ELb1ELi8EEEvPT_S3_PKS2_S5_S5_S5_S5_S5_fiiPKfS7_S7_Pfi)
        /*098c*/ 	.word	0x00000020


	//----- nvinfo : EIATTR_FRAME_SIZE
	.align		4
.L_426:
        /*0990*/ 	.byte	0x04, 0x11
        /*0992*/ 	.short	(.L_428 - .L_427)
	.align		4
.L_427:
        /*0994*/ 	.word	index@($__internal_8_$__cuda_sm20_div_rn_f64_full)
        /*0998*/ 	.word	0x00000000


	//----- nvinfo : EIATTR_FRAME_SIZE
	.align		4
.L_428:
        /*099c*/ 	.byte	0x04, 0x11
        /*099e*/ 	.short	(.L_430 - .L_429)
	.align		4
.L_429:
        /*09a0*/ 	.word	index@(_ZN17fastertransformer35generalAddBiasResidualLayerNormOpt2I7__half2Lb1ELb0ELi2ELb1ELi8EEEvPT_S3_PKS2_S5_S5_S5_S5_S5_fiiPKfS7_S7_Pfi)
        /*09a4*/ 	.word	0x00000000


	//----- nvinfo : EIATTR_REGCOUNT
	.align		4
.L_430:
        /*09a8*/ 	.byte	0x04, 0x2f
        /*09aa*/ 	.short	(.L_432 - .L_431)
	.align		4
.L_431:
        /*09ac*/ 	.word	index@(_ZN17fastertransformer34generalAddBiasResidualLayerNormOptI7__half2Lb0ELb0ELi2ELb1ELi8EEEvPT_S3_PKS2_S5_S5_S5_S5_S5_fiiPKfS7_S7_Pfi)
        /*09b0*/ 	.word	0x00000020


	//----- nvinfo : EIATTR_FRAME_SIZE
	.align		4
.L_432:
        /*09b4*/ 	.byte	0x04, 0x11
        /*09b6*/ 	.short	(.L_434 - .L_433)
	.align		4
.L_433:
        /*09b8*/ 	.word	index@($__internal_7_$__cuda_sm20_div_rn_f64_full)
        /*09bc*/ 	.word	0x00000000


	//----- nvinfo : EIATTR_FRAME_SIZE
	.align		4
.L_434:
        /*09c0*/ 	.byte	0x04, 0x11
        /*09c2*/ 	.short	(.L_436 - .L_435)
	.align		4
.L_435:
        /*09c4*/ 	.word	index@(_ZN17fastertransformer34generalAddBiasResidualLayerNormOptI7__half2Lb0ELb0ELi2ELb1ELi8EEEvPT_S3_PKS2_S5_S5_S5_S5_S5_fiiPKfS7_S7_Pfi)
        /*09c8*/ 	.word	0x00000000


	//----- nvinfo : EIATTR_REGCOUNT
	.align		4
.L_436:
        /*09cc*/ 	.byte	0x04, 0x2f
        /*09ce*/ 	.short	(.L_438 - .L_437)
	.align		4
.L_437:
        /*09d0*/ 	.word	index@(_ZN17fastertransformer35generalAddBiasResidualLayerNormOpt2I7__half2Lb0ELb0ELi2ELb1ELi8EEEvPT_S3_PKS2_S5_S5_S5_S5_S5_fiiPKfS7_S7_Pfi)
        /*09d4*/ 	.word	0x00000020


	//----- nvinfo : EIATTR_FRAME_SIZE
	.align		4
.L_438:
        /*09d8*/ 	.byte	0x04, 0x11
        /*09da*/ 	.short	(.L_440 - .L_439)
	.align		4
.L_439:
        /*09dc*/ 	.word	index@($__internal_6_$__cuda_sm20_div_rn_f64_full)
        /*09e0*/ 	.word	0x00000000


	//----- nvinfo : EIATTR_FRAME_SIZE
	.align		4
.L_440:
        /*09e4*/ 	.byte	0x04, 0x11
        /*09e6*/ 	.short	(.L_442 - .L_441)
	.align		4
.L_441:
        /*09e8*/ 	.word	index@(_ZN17fastertransformer35generalAddBiasResidualLayerNormOpt2I7__half2Lb0ELb0ELi2ELb1ELi8EEEvPT_S3_PKS2_S5_S5_S5_S5_S5_fiiPKfS7_S7_Pfi)
        /*09ec*/ 	.word	0x00000000


	//----- nvinfo : EIATTR_REGCOUNT
	.align		4
.L_442:
        /*09f0*/ 	.byte	0x04, 0x2f
        /*09f2*/ 	.short	(.L_444 - .L_443)
	.align		4
.L_443:
        /*09f4*/ 	.word	index@(_ZN17fastertransformer31generalAddBiasResidualLayerNormIfLi1EEEvPKT_S3_S3_S3_S3_S3_PS1_S4_fiiPKfS6_S6_Pfi)
        /*09f8*/ 	.word	0x00000019


	//----- nvinfo : EIATTR_FRAME_SIZE
	.align		4
.L_444:
        /*09fc*/ 	.byte	0x04, 0x11
        /*09fe*/ 	.short	(.L_446 - .L_445)
	.align		4
.L_445:
        /*0a00*/ 	.word	index@($__internal_5_$__cuda_sm20_div_rn_f64_full)
        /*0a04*/ 	.word	0x00000000


	//----- nvinfo : EIATTR_FRAME_SIZE
	.align		4
.L_446:
        /*0a08*/ 	.byte	0x04, 0x11
        /*0a0a*/ 	.short	(.L_448 - .L_447)
	.align		4
.L_447:
        /*0a0c*/ 	.word	index@(_ZN17fastertransformer31generalAddBiasResidualLayerNormIfLi1EEEvPKT_S3_S3_S3_S3_S3_PS1_S4_fiiPKfS6_S6_Pfi)
        /*0a10*/ 	.word	0x00000000


	//----- nvinfo : EIATTR_REGCOUNT
	.align		4
.L_448:
        /*0a14*/ 	.byte	0x04, 0x2f
        /*0a16*/ 	.short	(.L_450 - .L_449)
	.align		4
.L_449:
        /*0a18*/ 	.word	index@(_ZN17fastertransformer31generalAddBiasResidualLayerNormIfLi2EEEvPKT_S3_S3_S3_S3_S3_PS1_S4_fiiPKfS6_S6_Pfi)
        /*0a1c*/ 	.word	0x00000019


	//----- nvinfo : EIATTR_FRAME_SIZE
	.align		4
.L_450:
        /*0a20*/ 	.byte	0x04, 0x11
        /*0a22*/ 	.short	(.L_452 - .L_451)
	.align		4
.L_451:
        /*0a24*/ 	.word	index@($__internal_4_$__cuda_sm20_div_rn_f64_full)
        /*0a28*/ 	.word	0x00000000


	//----- nvinfo : EIATTR_FRAME_SIZE
	.align		4
.L_452:
        /*0a2c*/ 	.byte	0x04, 0x11
        /*0a2e*/ 	.short	(.L_454 - .L_453)
	.align		4
.L_453:
        /*0a30*/ 	.word	index@(_ZN17fastertransformer31generalAddBiasResidualLayerNormIfLi2EEEvPKT_S3_S3_S3_S3_S3_PS1_S4_fiiPKfS6_S6_Pfi)
        /*0a34*/ 	.word	0x00000000


	//----- nvinfo : EIATTR_REGCOUNT
	.align		4
.L_454:
        /*0a38*/ 	.byte	0x04, 0x2f
        /*0a3a*/ 	.short	(.L_456 - .L_455)
	.align		4
.L_455:
        /*0a3c*/ 	.word	index@(_ZN17fastertransformer31generalAddBiasResidualLayerNormI6__halfLi1EEEvPKT_S4_S4_S4_S4_S4_PS2_S5_fiiPKfS7_S7_Pfi)
        /*0a40*/ 	.word	0x00000019


	//----- nvinfo : EIATTR_FRAME_SIZE
	.align		4
.L_456:
        /*0a44*/ 	.byte	0x04, 0x11
        /*0a46*/ 	.short	(.L_458 - .L_457)
	.align		4
.L_457:
        /*0a48*/ 	.word	index@($__internal_3_$__cuda_sm20_div_rn_f64_full)
        /*0a4c*/ 	.word	0x00000000


	//----- nvinfo : EIATTR_FRAME_SIZE
	.align		4
.L_458:
        /*0a50*/ 	.byte	0x04, 0x11
        /*0a52*/ 	.short	(.L_460 - .L_459)
	.align		4
.L_459:
        /*0a54*/ 	.word	index@(_ZN17fastertransformer31generalAddBiasResidualLayerNormI6__halfLi1EEEvPKT_S4_S4_S4_S4_S4_PS2_S5_fiiPKfS7_S7_Pfi)
        /*0a58*/ 	.word	0x00000000


	//----- nvinfo : EIATTR_REGCOUNT
	.align		4
.L_460:
        /*0a5c*/ 	.byte	0x04, 0x2f
        /*0a5e*/ 	.short	(.L_462 - .L_461)
	.align		4
.L_461:
        /*0a60*/ 	.word	index@(_ZN17fastertransformer31generalAddBiasResidualLayerNormI6__halfLi2EEEvPKT_S4_S4_S4_S4_S4_PS2_S5_fiiPKfS7_S7_Pfi)
        /*0a64*/ 	.word	0x00000019


	//----- nvinfo : EIATTR_FRAME_SIZE
	.align		4
.L_462:
        /*0a68*/ 	.byte	0x04, 0x11
        /*0a6a*/ 	.short	(.L_464 - .L_463)
	.align		4
.L_463:
        /*0a6c*/ 	.word	index@($__internal_2_$__cuda_sm20_div_rn_f64_full)
        /*0a70*/ 	.word	0x00000000


	//----- nvinfo : EIATTR_FRAME_SIZE
	.align		4
.L_464:
        /*0a74*/ 	.byte	0x04, 0x11
        /*0a76*/ 	.short	(.L_466 - .L_465)
	.align		4
.L_465:
        /*0a78*/ 	.word	index@(_ZN17fastertransformer31generalAddBiasResidualLayerNormI6__halfLi2EEEvPKT_S4_S4_S4_S4_S4_PS2_S5_fiiPKfS7_S7_Pfi)
        /*0a7c*/ 	.word	0x00000000


	//----- nvinfo : EIATTR_REGCOUNT
	.align		4
.L_466:
        /*0a80*/ 	.byte	0x04, 0x2f
        /*0a82*/ 	.short	(.L_468 - .L_467)
	.align		4
.L_467:
        /*0a84*/ 	.word	index@(_ZN17fastertransformer29generalAddResidualT5LayerNormIfEEvPKT_S3_PS1_S4_fii)
        /*0a88*/ 	.word	0x0000000e


	//----- nvinfo : EIATTR_FRAME_SIZE
	.align		4
.L_468:
        /*0a8c*/ 	.byte	0x04, 0x11
        /*0a8e*/ 	.short	(.L_470 - .L_469)
	.align		4
.L_469:
        /*0a90*/ 	.word	index@(_ZN17fastertransformer29generalAddResidualT5LayerNormIfEEvPKT_S3_PS1_S4_fii)
        /*0a94*/ 	.word	0x00000000


	//----- nvinfo : EIATTR_REGCOUNT
	.align		4
.L_470:
        /*0a98*/ 	.byte	0x04, 0x2f
        /*0a9a*/ 	.short	(.L_472 - .L_471)
	.align		4
.L_471:
        /*0a9c*/ 	.word	index@(_ZN17fastertransformer29generalAddResidualT5LayerNormI6__halfEEvPKT_S4_PS2_S5_fii)
        /*0aa0*/ 	.word	0x0000000e


	//----- nvinfo : EIATTR_FRAME_SIZE
	.align		4
.L_472:
        /*0aa4*/ 	.byte	0x04, 0x11
        /*0aa6*/ 	.short	(.L_474 - .L_473)
	.align		4
.L_473:
        /*0aa8*/ 	.word	index@(_ZN17fastertransformer29generalAddResidualT5LayerNormI6__halfEEvPKT_S4_PS2_S5_fii)
        /*0aac*/ 	.word	0x00000000


	//----- nvinfo : EIATTR_REGCOUNT
	.align		4
.L_474:
        /*0ab0*/ 	.byte	0x04, 0x2f
        /*0ab2*/ 	.short	(.L_476 - .L_475)
	.align		4
.L_475:
        /*0ab4*/ 	.word	index@(_ZN17fastertransformer16generalLayerNormIfLb1EEEvPKT_S3_S3_PS1_fiiPfS5_i)
        /*0ab8*/ 	.word	0x00000017


	//----- nvinfo : EIATTR_FRAME_SIZE
	.align		4
.L_476:
        /*0abc*/ 	.byte	0x04, 0x11
        /*0abe*/ 	.short	(.L_478 - .L_477)
	.align		4
.L_477:
        /*0ac0*/ 	.word	index@($__internal_1_$__cuda_sm20_div_rn_f64_full)
        /*0ac4*/ 	.word	0x00000000


	//----- nvinfo : EIATTR_FRAME_SIZE
	.align		4
.L_478:
        /*0ac8*/ 	.byte	0x04, 0x11
        /*0aca*/ 	.short	(.L_480 - .L_479)
	.align		4
.L_479:
        /*0acc*/ 	.word	index@(_ZN17fastertransformer16generalLayerNormIfLb1EEEvPKT_S3_S3_PS1_fiiPfS5_i)
        /*0ad0*/ 	.word	0x00000000


	//----- nvinfo : EIATTR_REGCOUNT
	.align		4
.L_480:
        /*0ad4*/ 	.byte	0x04, 0x2f
        /*0ad6*/ 	.short	(.L_482 - .L_481)
	.align		4
.L_481:
        /*0ad8*/ 	.word	index@(_ZN17fastertransformer16generalLayerNormIfLb0EEEvPKT_S3_S3_PS1_fiiPfS5_i)
        /*0adc*/ 	.word	0x00000012


	//----- nvinfo : EIATTR_FRAME_SIZE
	.align		4
.L_482:
        /*0ae0*/ 	.byte	0x04, 0x11
        /*0ae2*/ 	.short	(.L_484 - .L_483)
	.align		4
.L_483:
        /*0ae4*/ 	.word	index@(_ZN17fastertransformer16generalLayerNormIfLb0EEEvPKT_S3_S3_PS1_fiiPfS5_i)
        /*0ae8*/ 	.word	0x00000000


	//----- nvinfo : EIATTR_REGCOUNT
	.align		4
.L_484:
        /*0aec*/ 	.byte	0x04, 0x2f
        /*0aee*/ 	.short	(.L_486 - .L_485)
	.align		4
.L_485:
        /*0af0*/ 	.word	index@(_ZN17fastertransformer16generalLayerNormI6__halfLb1EEEvPKT_S4_S4_PS2_fiiPfS6_i)
        /*0af4*/ 	.word	0x00000017


	//----- nvinfo : EIATTR_FRAME_SIZE
	.align		4
.L_486:
        /*0af8*/ 	.byte	0x04, 0x11
        /*0afa*/ 	.short	(.L_488 - .L_487)
	.align		4
.L_487:
        /*0afc*/ 	.word	index@($__internal_0_$__cuda_sm20_div_rn_f64_full)
        /*0b00*/ 	.word	0x00000000


	//----- nvinfo : EIATTR_FRAME_SIZE
	.align		4
.L_488:
        /*0b04*/ 	.byte	0x04, 0x11
        /*0b06*/ 	.short	(.L_490 - .L_489)
	.align		4
.L_489:
        /*0b08*/ 	.word	index@(_ZN17fastertransformer16generalLayerNormI6__halfLb1EEEvPKT_S4_S4_PS2_fiiPfS6_i)
        /*0b0c*/ 	.word	0x00000000


	//----- nvinfo : EIATTR_REGCOUNT
	.align		4
.L_490:
        /*0b10*/ 	.byte	0x04, 0x2f
        /*0b12*/ 	.short	(.L_492 - .L_491)
	.align		4
.L_491:
        /*0b14*/ 	.word	index@(_ZN17fastertransformer16generalLayerNormI6__halfLb0EEEvPKT_S4_S4_PS2_fiiPfS6_i)
        /*0b18*/ 	.word	0x00000012


	//----- nvinfo : EIATTR_FRAME_SIZE
	.align		4
.L_492:
        /*0b1c*/ 	.byte	0x04, 0x11
        /*0b1e*/ 	.short	(.L_494 - .L_493)
	.align		4
.L_493:
        /*0b20*/ 	.word	index@(_ZN17fastertransformer16generalLayerNormI6__halfLb0EEEvPKT_S4_S4_PS2_fiiPfS6_i)
        /*0b24*/ 	.word	0x00000000


	//----- nvinfo : EIATTR_REGCOUNT
	.align		4
.L_494:
        /*0b28*/ 	.byte	0x04, 0x2f
        /*0b2a*/ 	.short	(.L_496 - .L_495)
	.align		4
.L_495:
        /*0b2c*/ 	.word	index@(_ZN17fastertransformer18generalT5LayerNormIfEEvPKT_S3_PS1_fii)
        /*0b30*/ 	.word	0x0000000e


	//----- nvinfo : EIATTR_FRAME_SIZE
	.align		4
.L_496:
        /*0b34*/ 	.byte	0x04, 0x11
        /*0b36*/ 	.short	(.L_498 - .L_497)
	.align		4
.L_497:
        /*0b38*/ 	.word	index@(_ZN17fastertransformer18generalT5LayerNormIfEEvPKT_S3_PS1_fii)
        /*0b3c*/ 	.word	0x00000000


	//----- nvinfo : EIATTR_REGCOUNT
	.align		4
.L_498:
        /*0b40*/ 	.byte	0x04, 0x2f
        /*0b42*/ 	.short	(.L_500 - .L_499)
	.align		4
.L_499:
        /*0b44*/ 	.word	index@(_ZN17fastertransformer18generalT5LayerNormI6__halfEEvPKT_S4_PS2_fii)
        /*0b48*/ 	.word	0x0000000e


	//----- nvinfo : EIATTR_FRAME_SIZE
	.align		4
.L_500:
        /*0b4c*/ 	.byte	0x04, 0x11
        /*0b4e*/ 	.short	(.L_502 - .L_501)
	.align		4
.L_501:
        /*0b50*/ 	.word	index@(_ZN17fastertransformer18generalT5LayerNormI6__halfEEvPKT_S4_PS2_fii)
        /*0b54*/ 	.word	0x00000000


	//----- nvinfo : EIATTR_REGCOUNT
	.align		4
.L_502:
        /*0b58*/ 	.byte	0x04, 0x2f
        /*0b5a*/ 	.short	(.L_504 - .L_503)
	.align		4
.L_503:
        /*0b5c*/ 	.word	index@(_ZN17fastertransformer28layernorm_shift_partition_v2I7__half2EEvPT_PKS2_S5_S5_fiiiiii)
        /*0b60*/ 	.word	0x00000020


	//----- nvinfo : EIATTR_FRAME_SIZE
	.align		4
.L_504:
        /*0b64*/ 	.byte	0x04, 0x11
        /*0b66*/ 	.short	(.L_506 - .L_505)
	.align		4
.L_505:
        /*0b68*/ 	.word	index@(_ZN17fastertransformer28layernorm_shift_partition_v2I7__half2EEvPT_PKS2_S5_S5_fiiiiii)
        /*0b6c*/ 	.word	0x00000000


	//----- nvinfo : EIATTR_REGCOUNT
	.align		4
.L_506:
        /*0b70*/ 	.byte	0x04, 0x2f
        /*0b72*/ 	.short	(.L_508 - .L_507)
	.align		4
.L_507:
        /*0b74*/ 	.word	index@(_ZN17fastertransformer25layernorm_shift_partitionI7__half2EEvPT_PKS2_S5_S5_fiiiiii)
        /*0b78*/ 	.word	0x00000016


	//----- nvinfo : EIATTR_FRAME_SIZE
	.align		4
.L_508:
        /*0b7c*/ 	.byte	0x04, 0x11
        /*0b7e*/ 	.short	(.L_510 - .L_509)
	.align		4
.L_509:
        /*0b80*/ 	.word	index@(_ZN17fastertransformer25layernorm_shift_partitionI7__half2EEvPT_PKS2_S5_S5_fiiiiii)
        /*0b84*/ 	.word	0x00000000


	//----- nvinfo : EIATTR_REGCOUNT
	.align		4
.L_510:
        /*0b88*/ 	.byte	0x04, 0x2f
        /*0b8a*/ 	.short	(.L_512 - .L_511)
	.align		4
.L_511:
        /*0b8c*/ 	.word	index@(_ZN17fastertransformer21add_bias_layernorm_v2IfEEvPT_PKS1_S4_S4_fi)
        /*0b90*/ 	.word	0x00000020


	//----- nvinfo : EIATTR_FRAME_SIZE
	.align		4
.L_512:
        /*0b94*/ 	.byte	0x04, 0x11
        /*0b96*/ 	.short	(.L_514 - .L_513)
	.align		4
.L_513:
        /*0b98*/ 	.word	index@(_ZN17fastertransformer21add_bias_layernorm_v2IfEEvPT_PKS1_S4_S4_fi)
        /*0b9c*/ 	.word	0x00000000


	//----- nvinfo : EIATTR_REGCOUNT
	.align		4
.L_514:
        /*0ba0*/ 	.byte	0x04, 0x2f
        /*0ba2*/ 	.short	(.L_516 - .L_515)
	.align		4
.L_515:
        /*0ba4*/ 	.word	index@(_ZN17fastertransformer18add_bias_layernormIfEEvPT_PKS1_S4_S4_fi)
        /*0ba8*/ 	.word	0x00000011


	//----- nvinfo : EIATTR_FRAME_SIZE
	.align		4
.L_516:
        /*0bac*/ 	.byte	0x04, 0x11
        /*0bae*/ 	.short	(.L_518 - .L_517)
	.align		4
.L_517:
        /*0bb0*/ 	.word	index@(_ZN17fastertransformer18add_bias_layernormIfEEvPT_PKS1_S4_S4_fi)
        /*0bb4*/ 	.word	0x00000000


	//----- nvinfo : EIATTR_REGCOUNT
	.align		4
.L_518:
        /*0bb8*/ 	.byte	0x04, 0x2f
        /*0bba*/ 	.short	(.L_520 - .L_519)
	.align		4
.L_519:
        /*0bbc*/ 	.word	index@(_ZN17fastertransformer21add_bias_layernorm_v2I6__halfEEvPT_PKS2_S5_S5_fi)
        /*0bc0*/ 	.word	0x00000020


	//----- nvinfo : EIATTR_FRAME_SIZE
	.align		4
.L_520:
        /*0bc4*/ 	.byte	0x04, 0x11
        /*0bc6*/ 	.short	(.L_522 - .L_521)
	.align		4
.L_521:
        /*0bc8*/ 	.word	index@(_ZN17fastertransformer21add_bias_layernorm_v2I6__halfEEvPT_PKS2_S5_S5_fi)
        /*0bcc*/ 	.word	0x00000000


	//----- nvinfo : EIATTR_REGCOUNT
	.align		4
.L_522:
        /*0bd0*/ 	.byte	0x04, 0x2f
        /*0bd2*/ 	.short	(.L_524 - .L_523)
	.align		4
.L_523:
        /*0bd4*/ 	.word	index@(_ZN17fastertransformer18add_bias_layernormI6__halfEEvPT_PKS2_S5_S5_fi)
        /*0bd8*/ 	.word	0x00000011


	//----- nvinfo : EIATTR_FRAME_SIZE
	.align		4
.L_524:
        /*0bdc*/ 	.byte	0x04, 0x11
        /*0bde*/ 	.short	(.L_526 - .L_525)
	.align		4
.L_525:
        /*0be0*/ 	.word	index@(_ZN17fastertransformer18add_bias_layernormI6__halfEEvPT_PKS2_S5_S5_fi)
        /*0be4*/ 	.word	0x00000000


	//----- nvinfo : EIATTR_REGCOUNT
	.align		4
.L_526:
        /*0be8*/ 	.byte	0x04, 0x2f
        /*0bea*/ 	.short	(.L_528 - .L_527)
	.align		4
.L_527:
        /*0bec*/ 	.word	index@(_ZN17fastertransformer18merge_layernorm_v2IfEEvPT_PKS1_S4_S4_fiiii)
        /*0bf0*/ 	.word	0x00000020


	//----- nvinfo : EIATTR_FRAME_SIZE
	.align		4
.L_528:
        /*0bf4*/ 	.byte	0x04, 0x11
        /*0bf6*/ 	.short	(.L_530 - .L_529)
	.align		4
.L_529:
        /*0bf8*/ 	.word	index@(_ZN17fastertransformer18merge_layernorm_v2IfEEvPT_PKS1_S4_S4_fiiii)
        /*0bfc*/ 	.word	0x00000000


	//----- nvinfo : EIATTR_REGCOUNT
	.align		4
.L_530:
        /*0c00*/ 	.byte	0x04, 0x2f
        /*0c02*/ 	.short	(.L_532 - .L_531)
	.align		4
.L_531:
        /*0c04*/ 	.word	index@(_ZN17fastertransformer18merge_layernorm_v2I6__halfEEvPT_PKS2_S5_S5_fiiii)
        /*0c08*/ 	.word	0x0000001d


	//----- nvinfo : EIATTR_FRAME_SIZE
	.align		4
.L_532:
        /*0c0c*/ 	.byte	0x04, 0x11
        /*0c0e*/ 	.short	(.L_534 - .L_533)
	.align		4
.L_533:
        /*0c10*/ 	.word	index@(_ZN17fastertransformer18merge_layernorm_v2I6__halfEEvPT_PKS2_S5_S5_fiiii)
        /*0c14*/ 	.word	0x00000000


	//----- nvinfo : EIATTR_REGCOUNT
	.align		4
.L_534:
        /*0c18*/ 	.byte	0x04, 0x2f
        /*0c1a*/ 	.short	(.L_536 - .L_535)
	.align		4
.L_535:
        /*0c1c*/ 	.word	index@(_ZN17fastertransformer29add_bias_layernorm_add_res_e2ILi1EEEvP7__half2PKS1_S4_S4_S4_fi)
        /*0c20*/ 	.word	0x00000015


	//----- nvinfo : EIATTR_FRAME_SIZE
	.align		4
.L_536:
        /*0c24*/ 	.byte	0x04, 0x11
        /*0c26*/ 	.short	(.L_538 - .L_537)
	.align		4
.L_537:
        /*0c28*/ 	.word	index@(_ZN17fastertransformer29add_bias_layernorm_add_res_e2ILi1EEEvP7__half2PKS1_S4_S4_S4_fi)
        /*0c2c*/ 	.word	0x00000000


	//----- nvinfo : EIATTR_REGCOUNT
	.align		4
.L_538:
        /*0c30*/ 	.byte	0x04, 0x2f
        /*0c32*/ 	.short	(.L_540 - .L_539)
	.align		4
.L_539:
        /*0c34*/ 	.word	index@(_ZN17fastertransformer29add_bias_layernorm_add_res_e2ILi1EEEvP6float2PKS1_S4_S4_S4_fi)
        /*0c38*/ 	.word	0x00000014


	//----- nvinfo : EIATTR_FRAME_SIZE
	.align		4
.L_540:
        /*0c3c*/ 	.byte	0x04, 0x11
        /*0c3e*/ 	.short	(.L_542 - .L_541)
	.align		4
.L_541:
        /*0c40*/ 	.word	index@(_ZN17fastertransformer29add_bias_layernorm_add_res_e2ILi1EEEvP6float2PKS1_S4_S4_S4_fi)
        /*0c44*/ 	.word	0x00000000


	//----- nvinfo : EIATTR_REGCOUNT
	.align		4
.L_542:
        /*0c48*/ 	.byte	0x04, 0x2f
        /*0c4a*/ 	.short	(.L_544 - .L_543)
	.align		4
.L_543:
        /*0c4c*/ 	.word	index@(_ZN17fastertransformer26add_bias_layernorm_add_resI6__halfLi1EEEvPT_PKS2_S5_S5_S5_fi)
        /*0c50*/ 	.word	0x00000013


	//----- nvinfo : EIATTR_FRAME_SIZE
	.align		4
.L_544:
        /*0c54*/ 	.byte	0x04, 0x11
        /*0c56*/ 	.short	(.L_546 - .L_545)
	.align		4
.L_545:
        /*0c58*/ 	.word	index@(_ZN17fastertransformer26add_bias_layernorm_add_resI6__halfLi1EEEvPT_PKS2_S5_S5_S5_fi)
        /*0c5c*/ 	.word	0x00000000


	//----- nvinfo : EIATTR_REGCOUNT
	.align		4
.L_546:
        /*0c60*/ 	.byte	0x04, 0x2f
        /*0c62*/ 	.short	(.L_548 - .L_547)
	.align		4
.L_547:
        /*0c64*/ 	.word	index@(_ZN17fastertransformer26add_bias_layernorm_add_resIfLi1EEEvPT_PKS1_S4_S4_S4_fi)
        /*0c68*/ 	.word	0x00000013


	//----- nvinfo : EIATTR_FRAME_SIZE
	.align		4
.L_548:
        /*0c6c*/ 	.byte	0x04, 0x11
        /*0c6e*/ 	.short	(.L_550 - .L_549)
	.align		4
.L_549:
        /*0c70*/ 	.word	index@(_ZN17fastertransformer26add_bias_layernorm_add_resIfLi1EEEvPT_PKS1_S4_S4_S4_fi)
        /*0c74*/ 	.word	0x00000000


	//----- nvinfo : EIATTR_REGCOUNT
	.align		4
.L_550:
        /*0c78*/ 	.byte	0x04, 0x2f
        /*0c7a*/ 	.short	(.L_552 - .L_551)
	.align		4
.L_551:
        /*0c7c*/ 	.word	index@(_ZN17fastertransformer29add_bias_layernorm_add_res_e2ILi2EEEvP7__half2PKS1_S4_S4_S4_fi)
        /*0c80*/ 	.word	0x00000020


	//----- nvinfo : EIATTR_FRAME_SIZE
	.align		4
.L_552:
        /*0c84*/ 	.byte	0x04, 0x11
        /*0c86*/ 	.short	(.L_554 - .L_553)
	.align		4
.L_553:
        /*0c88*/ 	.word	index@(_ZN17fastertransformer29add_bias_layernorm_add_res_e2ILi2EEEvP7__half2PKS1_S4_S4_S4_fi)
        /*0c8c*/ 	.word	0x00000000


	//----- nvinfo : EIATTR_REGCOUNT
	.align		4
.L_554:
        /*0c90*/ 	.byte	0x04, 0x2f
        /*0c92*/ 	.short	(.L_556 - .L_555)
	.align		4
.L_555:
        /*0c94*/ 	.word	index@(_ZN17fastertransformer29add_bias_layernorm_add_res_e2ILi2EEEvP6float2PKS1_S4_S4_S4_fi)
        /*0c98*/ 	.word	0x0000001e


	//----- nvinfo : EIATTR_FRAME_SIZE
	.align		4
.L_556:
        /*0c9c*/ 	.byte	0x04, 0x11
        /*0c9e*/ 	.short	(.L_558 - .L_557)
	.align		4
.L_557:
        /*0ca0*/ 	.word	index@(_ZN17fastertransformer29add_bias_layernorm_add_res_e2ILi2EEEvP6float2PKS1_S4_S4_S4_fi)
        /*0ca4*/ 	.word	0x00000000


	//----- nvinfo : EIATTR_REGCOUNT
	.align		4
.L_558:
        /*0ca8*/ 	.byte	0x04, 0x2f
        /*0caa*/ 	.short	(.L_560 - .L_559)
	.align		4
.L_559:
        /*0cac*/ 	.word	index@(_ZN17fastertransformer26add_bias_layernorm_add_resI6__halfLi2EEEvPT_PKS2_S5_S5_S5_fi)
        /*0cb0*/ 	.word	0x0000001e


	//----- nvinfo : EIATTR_FRAME_SIZE
	.align		4
.L_560:
        /*0cb4*/ 	.byte	0x04, 0x11
        /*0cb6*/ 	.short	(.L_562 - .L_561)
	.align		4
.L_561:
        /*0cb8*/ 	.word	index@(_ZN17fastertransformer26add_bias_layernorm_add_resI6__halfLi2EEEvPT_PKS2_S5_S5_S5_fi)
        /*0cbc*/ 	.word	0x00000000


	//----- nvinfo : EIATTR_REGCOUNT
	.align		4
.L_562:
        /*0cc0*/ 	.byte	0x04, 0x2f
        /*0cc2*/ 	.short	(.L_564 - .L_563)
	.align		4
.L_563:
        /*0cc4*/ 	.word	index@(_ZN17fastertransformer26add_bias_layernorm_add_resIfLi2EEEvPT_PKS1_S4_S4_S4_fi)
        /*0cc8*/ 	.word	0x0000001b


	//----- nvinfo : EIATTR_FRAME_SIZE
	.align		4
.L_564:
        /*0ccc*/ 	.byte	0x04, 0x11
        /*0cce*/ 	.short	(.L_566 - .L_565)
	.align		4
.L_565:
        /*0cd0*/ 	.word	index@(_ZN17fastertransformer26add_bias_layernorm_add_resIfLi2EEEvPT_PKS1_S4_S4_S4_fi)
        /*0cd4*/ 	.word	0x00000000


	//----- nvinfo : EIATTR_REGCOUNT
	.align		4
.L_566:
        /*0cd8*/ 	.byte	0x04, 0x2f
        /*0cda*/ 	.short	(.L_568 - .L_567)
	.align		4
.L_567:
        /*0cdc*/ 	.word	index@(_ZN17fastertransformer29add_bias_layernorm_add_res_e2ILi4EEEvP7__half2PKS1_S4_S4_S4_fi)
        /*0ce0*/ 	.word	0x00000028


	//----- nvinfo : EIATTR_FRAME_SIZE
	.align		4
.L_568:
        /*0ce4*/ 	.byte	0x04, 0x11
        /*0ce6*/ 	.short	(.L_570 - .L_569)
	.align		4
.L_569:
        /*0ce8*/ 	.word	index@(_ZN17fastertransformer29add_bias_layernorm_add_res_e2ILi4EEEvP7__half2PKS1_S4_S4_S4_fi)
        /*0cec*/ 	.word	0x00000000


	//----- nvinfo : EIATTR_REGCOUNT
	.align		4
.L_570:
        /*0cf0*/ 	.byte	0x04, 0x2f
        /*0cf2*/ 	.short	(.L_572 - .L_571)
	.align		4
.L_571:
        /*0cf4*/ 	.word	index@(_ZN17fastertransformer29add_bias_layernorm_add_res_e2ILi4EEEvP6float2PKS1_S4_S4_S4_fi)
        /*0cf8*/ 	.word	0x00000027


	//----- nvinfo : EIATTR_FRAME_SIZE
	.align		4
.L_572:
        /*0cfc*/ 	.byte	0x04, 0x11
        /*0cfe*/ 	.short	(.L_574 - .L_573)
	.align		4
.L_573:
        /*0d00*/ 	.word	index@(_ZN17fastertransformer29add_bias_layernorm_add_res_e2ILi4EEEvP6float2PKS1_S4_S4_S4_fi)
        /*0d04*/ 	.word	0x00000000


	//----- nvinfo : EIATTR_REGCOUNT
	.align		4
.L_574:
        /*0d08*/ 	.byte	0x04, 0x2f
        /*0d0a*/ 	.short	(.L_576 - .L_575)
	.align		4
.L_575:
        /*0d0c*/ 	.word	index@(_ZN17fastertransformer26add_bias_layernorm_add_resI6__halfLi4EEEvPT_PKS2_S5_S5_S5_fi)
        /*0d10*/ 	.word	0x00000028


	//----- nvinfo : EIATTR_FRAME_SIZE
	.align		4
.L_576:
        /*0d14*/ 	.byte	0x04, 0x11
        /*0d16*/ 	.short	(.L_578 - .L_577)
	.align		4
.L_577:
        /*0d18*/ 	.word	index@(_ZN17fastertransformer26add_bias_layernorm_add_resI6__halfLi4EEEvPT_PKS2_S5_S5_S5_fi)
        /*0d1c*/ 	.word	0x00000000


	//----- nvinfo : EIATTR_REGCOUNT
	.align		4
.L_578:
        /*0d20*/ 	.byte	0x04, 0x2f
        /*0d22*/ 	.short	(.L_580 - .L_579)
	.align		4
.L_579:
        /*0d24*/ 	.word	index@(_ZN17fastertransformer26add_bias_layernorm_add_resIfLi4EEEvPT_PKS1_S4_S4_S4_fi)
        /*0d28*/ 	.word	0x00000020


	//----- nvinfo : EIATTR_FRAME_SIZE
	.align		4
.L_580:
        /*0d2c*/ 	.byte	0x04, 0x11
        /*0d2e*/ 	.short	(.L_582 - .L_581)
	.align		4
.L_581:
        /*0d30*/ 	.word	index@(_ZN17fastertransformer26add_bias_layernorm_add_resIfLi4EEEvPT_PKS1_S4_S4_S4_fi)
        /*0d34*/ 	.word	0x00000000


	//----- nvinfo : EIATTR_REGCOUNT
	.align		4
.L_582:
        /*0d38*/ 	.byte	0x04, 0x2f
        /*0d3a*/ 	.short	(.L_584 - .L_583)
	.align		4
.L_583:
        /*0d3c*/ 	.word	index@(_ZN17fastertransformer29add_bias_layernorm_add_res_e2ILi8EEEvP7__half2PKS1_S4_S4_S4_fi)
        /*0d40*/ 	.word	0x0000002f


	//----- nvinfo : EIATTR_FRAME_SIZE
	.align		4
.L_584:
        /*0d44*/ 	.byte	0x04, 0x11
        /*0d46*/ 	.short	(.L_586 - .L_585)
	.align		4
.L_585:
        /*0d48*/ 	.word	index@(_ZN17fastertransformer29add_bias_layernorm_add_res_e2ILi8EEEvP7__half2PKS1_S4_S4_S4_fi)
        /*0d4c*/ 	.word	0x00000000


	//----- nvinfo : EIATTR_REGCOUNT
	.align		4
.L_586:
        /*0d50*/ 	.byte	0x04, 0x2f
        /*0d52*/ 	.short	(.L_588 - .L_587)
	.align		4
.L_587:
        /*0d54*/ 	.word	index@(_ZN17fastertransformer29add_bias_layernorm_add_res_e2ILi8EEEvP6float2PKS1_S4_S4_S4_fi)
        /*0d58*/ 	.word	0x00000038


	//----- nvinfo : EIATTR_FRAME_SIZE
	.align		4
.L_588:
        /*0d5c*/ 	.byte	0x04, 0x11
        /*0d5e*/ 	.short	(.L_590 - .L_589)
	.align		4
.L_589:
        /*0d60*/ 	.word	index@(_ZN17fastertransformer29add_bias_layernorm_add_res_e2ILi8EEEvP6float2PKS1_S4_S4_S4_fi)
        /*0d64*/ 	.word	0x00000000


	//----- nvinfo : EIATTR_REGCOUNT
	.align		4
.L_590:
        /*0d68*/ 	.byte	0x04, 0x2f
        /*0d6a*/ 	.short	(.L_592 - .L_591)
	.align		4
.L_591:
        /*0d6c*/ 	.word	index@(_ZN17fastertransformer26add_bias_layernorm_add_resI6__halfLi8EEEvPT_PKS2_S5_S5_S5_fi)
        /*0d70*/ 	.word	0x00000028


	//----- nvinfo : EIATTR_FRAME_SIZE
	.align		4
.L_592:
        /*0d74*/ 	.byte	0x04, 0x11
        /*0d76*/ 	.short	(.L_594 - .L_593)
	.align		4
.L_593:
        /*0d78*/ 	.word	index@(_ZN17fastertransformer26add_bias_layernorm_add_resI6__halfLi8EEEvPT_PKS2_S5_S5_S5_fi)
        /*0d7c*/ 	.word	0x00000000


	//----- nvinfo : EIATTR_REGCOUNT
	.align		4
.L_594:
        /*0d80*/ 	.byte	0x04, 0x2f
        /*0d82*/ 	.short	(.L_596 - .L_595)
	.align		4
.L_595:
        /*0d84*/ 	.word	index@(_ZN17fastertransformer26add_bias_layernorm_add_resIfLi8EEEvPT_PKS1_S4_S4_S4_fi)
        /*0d88*/ 	.word	0x00000048


	//----- nvinfo : EIATTR_FRAME_SIZE
	.align		4
.L_596:
        /*0d8c*/ 	.byte	0x04, 0x11
        /*0d8e*/ 	.short	(.L_598 - .L_597)
	.align		4
.L_597:
        /*0d90*/ 	.word	index@(_ZN17fastertransformer26add_bias_layernorm_add_resIfLi8EEEvPT_PKS1_S4_S4_S4_fi)
        /*0d94*/ 	.word	0x00000000


	//----- nvinfo : EIATTR_REGCOUNT
	.align		4
.L_598:
        /*0d98*/ 	.byte	0x04, 0x2f
        /*0d9a*/ 	.short	(.L_600 - .L_599)
	.align		4
.L_599:
        /*0d9c*/ 	.word	index@(_ZN17fastertransformer29add_bias_layernorm_add_res_e2ILi16EEEvP7__half2PKS1_S4_S4_S4_fi)
        /*0da0*/ 	.word	0x00000050


	//----- nvinfo : EIATTR_FRAME_SIZE
	.align		4
.L_600:
        /*0da4*/ 	.byte	0x04, 0x11
        /*0da6*/ 	.short	(.L_602 - .L_601)
	.align		4
.L_601:
        /*0da8*/ 	.word	index@(_ZN17fastertransformer29add_bias_layernorm_add_res_e2ILi16EEEvP7__half2PKS1_S4_S4_S4_fi)
        /*0dac*/ 	.word	0x00000000


	//----- nvinfo : EIATTR_REGCOUNT
	.align		4
.L_602:
        /*0db0*/ 	.byte	0x04, 0x2f
        /*0db2*/ 	.short	(.L_604 - .L_603)
	.align		4
.L_603:
        /*0db4*/ 	.word	index@(_ZN17fastertransformer29add_bias_layernorm_add_res_e2ILi16EEEvP6float2PKS1_S4_S4_S4_fi)
        /*0db8*/ 	.word	0x0000007a


	//----- nvinfo : EIATTR_FRAME_SIZE
	.align		4
.L_604:
        /*0dbc*/ 	.byte	0x04, 0x11
        /*0dbe*/ 	.short	(.L_606 - .L_605)
	.align		4
.L_605:
        /*0dc0*/ 	.word	index@(_ZN17fastertransformer29add_bias_layernorm_add_res_e2ILi16EEEvP6float2PKS1_S4_S4_S4_fi)
        /*0dc4*/ 	.word	0x00000000


	//----- nvinfo : EIATTR_REGCOUNT
	.align		4
.L_606:
        /*0dc8*/ 	.byte	0x04, 0x2f
        /*0dca*/ 	.short	(.L_608 - .L_607)
	.align		4
.L_607:
        /*0dcc*/ 	.word	index@(_ZN17fastertransformer26add_bias_layernorm_add_resI6__halfLi16EEEvPT_PKS2_S5_S5_S5_fi)
        /*0dd0*/ 	.word	0x0000003c


	//----- nvinfo : EIATTR_FRAME_SIZE
	.align		4
.L_608:
        /*0dd4*/ 	.byte	0x04, 0x11
        /*0dd6*/ 	.short	(.L_610 - .L_609)
	.align		4
.L_609:
        /*0dd8*/ 	.word	index@(_ZN17fastertransformer26add_bias_layernorm_add_resI6__halfLi16EEEvPT_PKS2_S5_S5_S5_fi)
        /*0ddc*/ 	.word	0x00000000


	//----- nvinfo : EIATTR_REGCOUNT
	.align		4
.L_610:
        /*0de0*/ 	.byte	0x04, 0x2f
        /*0de2*/ 	.short	(.L_612 - .L_611)
	.align		4
.L_611:
        /*0de4*/ 	.word	index@(_ZN17fastertransformer26add_bias_layernorm_add_resIfLi16EEEvPT_PKS1_S4_S4_S4_fi)
        /*0de8*/ 	.word	0x00000080


	//----- nvinfo : EIATTR_FRAME_SIZE
	.align		4
.L_612:
        /*0dec*/ 	.byte	0x04, 0x11
        /*0dee*/ 	.short	(.L_614 - .L_613)
	.align		4
.L_613:
        /*0df0*/ 	.word	index@(_ZN17fastertransformer26add_bias_layernorm_add_resIfLi16EEEvPT_PKS1_S4_S4_S4_fi)
        /*0df4*/ 	.word	0x00000000


	//----- nvinfo : EIATTR_REGCOUNT
	.align		4
.L_614:
        /*0df8*/ 	.byte	0x04, 0x2f
        /*0dfa*/ 	.short	(.L_616 - .L_615)
	.align		4
.L_615:
        /*0dfc*/ 	.word	index@(_ZN17fastertransformer29add_bias_layernorm_add_res_e2ILi32EEEvP7__half2PKS1_S4_S4_S4_fi)
        /*0e00*/ 	.word	0x00000072


	//----- nvinfo : EIATTR_FRAME_SIZE
	.align		4
.L_616:
        /*0e04*/ 	.byte	0x04, 0x11
        /*0e06*/ 	.short	(.L_618 - .L_617)
	.align		4
.L_617:
        /*0e08*/ 	.word	index@(_ZN17fastertransformer29add_bias_layernorm_add_res_e2ILi32EEEvP7__half2PKS1_S4_S4_S4_fi)
        /*0e0c*/ 	.word	0x00000000


	//----- nvinfo : EIATTR_REGCOUNT
	.align		4
.L_618:
        /*0e10*/ 	.byte	0x04, 0x2f
        /*0e12*/ 	.short	(.L_620 - .L_619)
	.align		4
.L_619:
        /*0e14*/ 	.word	index@(_ZN17fastertransformer29add_bias_layernorm_add_res_e2ILi32EEEvP6float2PKS1_S4_S4_S4_fi)
        /*0e18*/ 	.word	0x0000008c


	//----- nvinfo : EIATTR_FRAME_SIZE
	.align		4
.L_620:
        /*0e1c*/ 	.byte	0x04, 0x11
        /*0e1e*/ 	.short	(.L_622 - .L_621)
	.align		4
.L_621:
        /*0e20*/ 	.word	index@(_ZN17fastertransformer29add_bias_layernorm_add_res_e2ILi32EEEvP6float2PKS1_S4_S4_S4_fi)
        /*0e24*/ 	.word	0x00000000


	//----- nvinfo : EIATTR_REGCOUNT
	.align		4
.L_622:
        /*0e28*/ 	.byte	0x04, 0x2f
        /*0e2a*/ 	.short	(.L_624 - .L_623)
	.align		4
.L_623:
        /*0e2c*/ 	.word	index@(_ZN17fastertransformer26add_bias_layernorm_add_resI6__halfLi32EEEvPT_PKS2_S5_S5_S5_fi)
        /*0e30*/ 	.word	0x0000005c


	//----- nvinfo : EIATTR_FRAME_SIZE
	.align		4
.L_624:
        /*0e34*/ 	.byte	0x04, 0x11
        /*0e36*/ 	.short	(.L_626 - .L_625)
	.align		4
.L_625:
        /*0e38*/ 	.word	index@(_ZN17fastertransformer26add_bias_layernorm_add_resI6__halfLi32EEEvPT_PKS2_S5_S5_S5_fi)
        /*0e3c*/ 	.word	0x00000000


	//----- nvinfo : EIATTR_REGCOUNT
	.align		4
.L_626:
        /*0e40*/ 	.byte	0x04, 0x2f
        /*0e42*/ 	.short	(.L_628 - .L_627)
	.align		4
.L_627:
        /*0e44*/ 	.word	index@(_ZN17fastertransformer26add_bias_layernorm_add_resIfLi32EEEvPT_PKS1_S4_S4_S4_fi)
        /*0e48*/ 	.word	0x00000060


	//----- nvinfo : EIATTR_FRAME_SIZE
	.align		4
.L_628:
        /*0e4c*/ 	.byte	0x04, 0x11
        /*0e4e*/ 	.short	(.L_630 - .L_629)
	.align		4
.L_629:
        /*0e50*/ 	.word	index@(_ZN17fastertransformer26add_bias_layernorm_add_resIfLi32EEEvPT_PKS1_S4_S4_S4_fi)
        /*0e54*/ 	.word	0x00000000


	//----- nvinfo : EIATTR_MIN_STACK_SIZE
	.align		4
.L_630:
        /*0e58*/ 	.byte	0x04, 0x12
        /*0e5a*/ 	.short	(.L_632 - .L_631)
	.align		4
.L_631:
        /*0e5c*/ 	.word	index@(_ZN17fastertransformer26add_bias_layernorm_add_resIfLi32EEEvPT_PKS1_S4_S4_S4_fi)
        /*0e60*/ 	.word	0x00000000


	//----- nvinfo : EIATTR_MIN_STACK_SIZE
	.align		4
.L_632:
        /*0e64*/ 	.byte	0x04, 0x12
        /*0e66*/ 	.short	(.L_634 - .L_633)
	.align		4
.L_633:
        /*0e68*/ 	.word	index@(_ZN17fastertransformer26add_bias_layernorm_add_resI6__halfLi32EEEvPT_PKS2_S5_S5_S5_fi)
        /*0e6c*/ 	.word	0x00000000


	//----- nvinfo : EIATTR_MIN_STACK_SIZE
	.align		4
.L_634:
        /*0e70*/ 	.byte	0x04, 0x12
        /*0e72*/ 	.short	(.L_636 - .L_635)
	.align		4
.L_635:
        /*0e74*/ 	.word	index@(_ZN17fastertransformer29add_bias_layernorm_add_res_e2ILi32EEEvP6float2PKS1_S4_S4_S4_fi)
        /*0e78*/ 	.word	0x00000000


	//----- nvinfo : EIATTR_MIN_STACK_SIZE
	.align		4
.L_636:
        /*0e7c*/ 	.byte	0x04, 0x12
        /*0e7e*/ 	.short	(.L_638 - .L_637)
	.align		4
.L_637:
        /*0e80*/ 	.word	index@(_ZN17fastertransformer29add_bias_layernorm_add_res_e2ILi32EEEvP7__half2PKS1_S4_S4_S4_fi)
        /*0e84*/ 	.word	0x00000000


	//----- nvinfo : EIATTR_MIN_STACK_SIZE
	.align		4
.L_638:
        /*0e88*/ 	.byte	0x04, 0x12
        /*0e8a*/ 	.short	(.L_640 - .L_639)
	.align		4
.L_639:
        /*0e8c*/ 	.word	index@(_ZN17fastertransformer26add_bias_layernorm_add_resIfLi16EEEvPT_PKS1_S4_S4_S4_fi)
        /*0e90*/ 	.word	0x00000000


	//----- nvinfo : EIATTR_MIN_STACK_SIZE
	.align		4
.L_640:
        /*0e94*/ 	.byte	0x04, 0x12
        /*0e96*/ 	.short	(.L_642 - .L_641)
	.align		4
.L_641:
        /*0e98*/ 	.word	index@(_ZN17fastertransformer26add_bias_layernorm_add_resI6__halfLi16EEEvPT_PKS2_S5_S5_S5_fi)
        /*0e9c*/ 	.word	0x00000000


	//----- nvinfo : EIATTR_MIN_STACK_SIZE
	.align		4
.L_642:
        /*0ea0*/ 	.byte	0x04, 0x12
        /*0ea2*/ 	.short	(.L_644 - .L_643)
	.align		4
.L_643:
        /*0ea4*/ 	.word	index@(_ZN17fastertransformer29add_bias_layernorm_add_res_e2ILi16EEEvP6float2PKS1_S4_S4_S4_fi)
        /*0ea8*/ 	.word	0x00000000


	//----- nvinfo : EIATTR_MIN_STACK_SIZE
	.align		4
.L_644:
        /*0eac*/ 	.byte	0x04, 0x12
        /*0eae*/ 	.short	(.L_646 - .L_645)
	.align		4
.L_645:
        /*0eb0*/ 	.word	index@(_ZN17fastertransformer29add_bias_layernorm_add_res_e2ILi16EEEvP7__half2PKS1_S4_S4_S4_fi)
        /*0eb4*/ 	.word	0x00000000


	//----- nvinfo : EIATTR_MIN_STACK_SIZE
	.align		4
.L_646:
        /*0eb8*/ 	.byte	0x04, 0x12
        /*0eba*/ 	.short	(.L_648 - .L_647)
	.align		4
.L_647:
        /*0ebc*/ 	.word	index@(_ZN17fastertransformer26add_bias_layernorm_add_resIfLi8EEEvPT_PKS1_S4_S4_S4_fi)
        /*0ec0*/ 	.word	0x00000000


	//----- nvinfo : EIATTR_MIN_STACK_SIZE
	.align		4
.L_648:
        /*0ec4*/ 	.byte	0x04, 0x12
        /*0ec6*/ 	.short	(.L_650 - .L_649)
	.align		4
.L_649:
        /*0ec8*/ 	.word	index@(_ZN17fastertransformer26add_bias_layernorm_add_resI6__halfLi8EEEvPT_PKS2_S5_S5_S5_fi)
        /*0ecc*/ 	.word	0x00000000


	//----- nvinfo : EIATTR_MIN_STACK_SIZE
	.align		4
.L_650:
        /*0ed0*/ 	.byte	0x04, 0x12
        /*0ed2*/ 	.short	(.L_652 - .L_651)
	.align		4
.L_651:
        /*0ed4*/ 	.word	index@(_ZN17fastertransformer29add_bias_layernorm_add_res_e2ILi8EEEvP6float2PKS1_S4_S4_S4_fi)
        /*0ed8*/ 	.word	0x00000000


	//----- nvinfo : EIATTR_MIN_STACK_SIZE
	.align		4
.L_652:
        /*0edc*/ 	.byte	0x04, 0x12
        /*0ede*/ 	.short	(.L_654 - .L_653)
	.align		4
.L_653:
        /*0ee0*/ 	.word	index@(_ZN17fastertransformer29add_bias_layernorm_add_res_e2ILi8EEEvP7__half2PKS1_S4_S4_S4_fi)
        /*0ee4*/ 	.word	0x00000000


	//----- nvinfo : EIATTR_MIN_STACK_SIZE
	.align		4
.L_654:
        /*0ee8*/ 	.byte	0x04, 0x12
        /*0eea*/ 	.short	(.L_656 - .L_655)
	.align		4
.L_655:
        /*0eec*/ 	.word	index@(_ZN17fastertransformer26add_bias_layernorm_add_resIfLi4EEEvPT_PKS1_S4_S4_S4_fi)
        /*0ef0*/ 	.word	0x00000000


	//----- nvinfo : EIATTR_MIN_STACK_SIZE
	.align		4
.L_656:
        /*0ef4*/ 	.byte	0x04, 0x12
        /*0ef6*/ 	.short	(.L_658 - .L_657)
	.align		4
.L_657:
        /*0ef8*/ 	.word	index@(_ZN17fastertransformer26add_bias_layernorm_add_resI6__halfLi4EEEvPT_PKS2_S5_S5_S5_fi)
        /*0efc*/ 	.word	0x00000000


	//----- nvinfo : EIATTR_MIN_STACK_SIZE
	.align		4
.L_658:
        /*0f00*/ 	.byte	0x04, 0x12
        /*0f02*/ 	.short	(.L_660 - .L_659)
	.align		4
.L_659:
        /*0f04*/ 	.word	index@(_ZN17fastertransformer29add_bias_layernorm_add_res_e2ILi4EEEvP6float2PKS1_S4_S4_S4_fi)
        /*0f08*/ 	.word	0x00000000


	//----- nvinfo : EIATTR_MIN_STACK_SIZE
	.align		4
.L_660:
        /*0f0c*/ 	.byte	0x04, 0x12
        /*0f0e*/ 	.short	(.L_662 - .L_661)
	.align		4
.L_661:
        /*0f10*/ 	.word	index@(_ZN17fastertransformer29add_bias_layernorm_add_res_e2ILi4EEEvP7__half2PKS1_S4_S4_S4_fi)
        /*0f14*/ 	.word	0x00000000


	//----- nvinfo : EIATTR_MIN_STACK_SIZE
	.align		4
.L_662:
        /*0f18*/ 	.byte	0x04, 0x12
        /*0f1a*/ 	.short	(.L_664 - .L_663)
	.align		4
.L_663:
        /*0f1c*/ 	.word	index@(_ZN17fastertransformer26add_bias_layernorm_add_resIfLi2EEEvPT_PKS1_S4_S4_S4_fi)
        /*0f20*/ 	.word	0x00000000


	//----- nvinfo : EIATTR_MIN_STACK_SIZE
	.align		4
.L_664:
        /*0f24*/ 	.byte	0x04, 0x12
        /*0f26*/ 	.short	(.L_666 - .L_665)
	.align		4
.L_665:
        /*0f28*/ 	.word	index@(_ZN17fastertransformer26add_bias_layernorm_add_resI6__halfLi2EEEvPT_PKS2_S5_S5_S5_fi)
        /*0f2c*/ 	.word	0x00000000


	//----- nvinfo : EIATTR_MIN_STACK_SIZE
	.align		4
.L_666:
        /*0f30*/ 	.byte	0x04, 0x12
        /*0f32*/ 	.short	(.L_668 - .L_667)
	.align		4
.L_667:
        /*0f34*/ 	.word	index@(_ZN17fastertransformer29add_bias_layernorm_add_res_e2ILi2EEEvP6float2PKS1_S4_S4_S4_fi)
        /*0f38*/ 	.word	0x00000000


	//----- nvinfo : EIATTR_MIN_STACK_SIZE
	.align		4
.L_668:
        /*0f3c*/ 	.byte	0x04, 0x12
        /*0f3e*/ 	.short	(.L_670 - .L_669)
	.align		4
.L_669:
        /*0f40*/ 	.word	index@(_ZN17fastertransformer29add_bias_layernorm_add_res_e2ILi2EEEvP7__half2PKS1_S4_S4_S4_fi)
        /*0f44*/ 	.word	0x00000000


	//----- nvinfo : EIATTR_MIN_STACK_SIZE
	.align		4
.L_670:
        /*0f48*/ 	.byte	0x04, 0x12
        /*0f4a*/ 	.short	(.L_672 - .L_671)
	.align		4
.L_671:
        /*0f4c*/ 	.word	index@(_ZN17fastertransformer26add_bias_layernorm_add_resIfLi1EEEvPT_PKS1_S4_S4_S4_fi)
        /*0f50*/ 	.word	0x00000000


	//----- nvinfo : EIATTR_MIN_STACK_SIZE
	.align		4
.L_672:
        /*0f54*/ 	.byte	0x04, 0x12
        /*0f56*/ 	.short	(.L_674 - .L_673)
	.align		4
.L_673:
        /*0f58*/ 	.word	index@(_ZN17fastertransformer26add_bias_layernorm_add_resI6__halfLi1EEEvPT_PKS2_S5_S5_S5_fi)
        /*0f5c*/ 	.word	0x00000000


	//----- nvinfo : EIATTR_MIN_STACK_SIZE
	.align		4
.L_674:
        /*0f60*/ 	.byte	0x04, 0x12
        /*0f62*/ 	.short	(.L_676 - .L_675)
	.align		4
.L_675:
        /*0f64*/ 	.word	index@(_ZN17fastertransformer29add_bias_layernorm_add_res_e2ILi1EEEvP6float2PKS1_S4_S4_S4_fi)
        /*0f68*/ 	.word	0x00000000


	//----- nvinfo : EIATTR_MIN_STACK_SIZE
	.align		4
.L_676:
        /*0f6c*/ 	.byte	0x04, 0x12
        /*0f6e*/ 	.short	(.L_678 - .L_677)
	.align		4
.L_677:
        /*0f70*/ 	.word	index@(_ZN17fastertransformer29add_bias_layernorm_add_res_e2ILi1EEEvP7__half2PKS1_S4_S4_S4_fi)
        /*0f74*/ 	.word	0x00000000


	//----- nvinfo : EIATTR_MIN_STACK_SIZE
	.align		4
.L_678:
        /*0f78*/ 	.byte	0x04, 0x12
        /*0f7a*/ 	.short	(.L_680 - .L_679)
	.align		4
.L_679:
        /*0f7c*/ 	.word	index@(_ZN17fastertransformer18merge_layernorm_v2I6__halfEEvPT_PKS2_S5_S5_fiiii)
        /*0f80*/ 	.word	0x00000000


	//----- nvinfo : EIATTR_MIN_STACK_SIZE
	.align		4
.L_680:
        /*0f84*/ 	.byte	0x04, 0x12
        /*0f86*/ 	.short	(.L_682 - .L_681)
	.align		4
.L_681:
        /*0f88*/ 	.word	index@(_ZN17fastertransformer18merge_layernorm_v2IfEEvPT_PKS1_S4_S4_fiiii)
        /*0f8c*/ 	.word	0x00000000


	//----- nvinfo : EIATTR_MIN_STACK_SIZE
	.align		4
.L_682:
        /*0f90*/ 	.byte	0x04, 0x12
        /*0f92*/ 	.short	(.L_684 - .L_683)
	.align		4
.L_683:
        /*0f94*/ 	.word	index@(_ZN17fastertransformer18add_bias_layernormI6__halfEEvPT_PKS2_S5_S5_fi)
        /*0f98*/ 	.word	0x00000000


	//----- nvinfo : EIATTR_MIN_STACK_SIZE
	.align		4
.L_684:
        /*0f9c*/ 	.byte	0x04, 0x12
        /*0f9e*/ 	.short	(.L_686 - .L_685)
	.align		4
.L_685:
        /*0fa0*/ 	.word	index@(_ZN17fastertransformer21add_bias_layernorm_v2I6__halfEEvPT_PKS2_S5_S5_fi)
        /*0fa4*/ 	.word	0x00000000


	//----- nvinfo : EIATTR_MIN_STACK_SIZE
	.align		4
.L_686:
        /*0fa8*/ 	.byte	0x04, 0x12
        /*0faa*/ 	.short	(.L_688 - .L_687)
	.align		4
.L_687:
        /*0fac*/ 	.word	index@(_ZN17fastertransformer18add_bias_layernormIfEEvPT_PKS1_S4_S4_fi)
        /*0fb0*/ 	.word	0x00000000


	//----- nvinfo : EIATTR_MIN_STACK_SIZE
	.align		4
.L_688:
        /*0fb4*/ 	.byte	0x04, 0x12
        /*0fb6*/ 	.short	(.L_690 - .L_689)
	.align		4
.L_689:
        /*0fb8*/ 	.word	index@(_ZN17fastertransformer21add_bias_layernorm_v2IfEEvPT_PKS1_S4_S4_fi)
        /*0fbc*/ 	.word	0x00000000


	//----- nvinfo : EIATTR_MIN_STACK_SIZE
	.align		4
.L_690:
        /*0fc0*/ 	.byte	0x04, 0x12
        /*0fc2*/ 	.short	(.L_692 - .L_691)
	.align		4
.L_691:
        /*0fc4*/ 	.word	index@(_ZN17fastertransformer25layernorm_shift_partitionI7__half2EEvPT_PKS2_S5_S5_fiiiiii)
        /*0fc8*/ 	.word	0x00000000


	//----- nvinfo : EIATTR_MIN_STACK_SIZE
	.align		4
.L_692:
        /*0fcc*/ 	.byte	0x04, 0x12
        /*0fce*/ 	.short	(.L_694 - .L_693)
	.align		4
.L_693:
        /*0fd0*/ 	.word	index@(_ZN17fastertransformer28layernorm_shift_partition_v2I7__half2EEvPT_PKS2_S5_S5_fiiiiii)
        /*0fd4*/ 	.word	0x00000000


	//----- nvinfo : EIATTR_MIN_STACK_SIZE
	.align		4
.L_694:
        /*0fd8*/ 	.byte	0x04, 0x12
        /*0fda*/ 	.short	(.L_696 - .L_695)
	.align		4
.L_695:
        /*0fdc*/ 	.word	index@(_ZN17fastertransformer18generalT5LayerNormI6__halfEEvPKT_S4_PS2_fii)
        /*0fe0*/ 	.word	0x00000000


	//----- nvinfo : EIATTR_MIN_STACK_SIZE
	.align		4
.L_696:
        /*0fe4*/ 	.byte	0x04, 0x12
        /*0fe6*/ 	.short	(.L_698 - .L_697)
	.align		4
.L_697:
        /*0fe8*/ 	.word	index@(_ZN17fastertransformer18generalT5LayerNormIfEEvPKT_S3_PS1_fii)
        /*0fec*/ 	.word	0x00000000


	//----- nvinfo : EIATTR_MIN_STACK_SIZE
	.align		4
.L_698:
        /*0ff0*/ 	.byte	0x04, 0x12
        /*0ff2*/ 	.short	(.L_700 - .L_699)
	.align		4
.L_699:
        /*0ff4*/ 	.word	index@(_ZN17fastertransformer16generalLayerNormI6__halfLb0EEEvPKT_S4_S4_PS2_fiiPfS6_i)
        /*0ff8*/ 	.word	0x00000000


	//----- nvinfo : EIATTR_MIN_STACK_SIZE
	.align		4
.L_700:
        /*0ffc*/ 	.byte	0x04, 0x12
        /*0ffe*/ 	.short	(.L_702 - .L_701)
	.align		4
.L_701:
        /*1000*/ 	.word	index@(_ZN17fastertransformer16generalLayerNormI6__halfLb1EEEvPKT_S4_S4_PS2_fiiPfS6_i)
        /*1004*/ 	.word	0x00000000


	//----- nvinfo : EIATTR_MIN_STACK_SIZE
	.align		4
.L_702:
        /*1008*/ 	.byte	0x04, 0x12
        /*100a*/ 	.short	(.L_704 - .L_703)
	.align		4
.L_703:
        /*100c*/ 	.word	index@(_ZN17fastertransformer16generalLayerNormIfLb0EEEvPKT_S3_S3_PS1_fiiPfS5_i)
        /*1010*/ 	.word	0x00000000


	//----- nvinfo : EIATTR_MIN_STACK_SIZE
	.align		4
.L_704:
        /*1014*/ 	.byte	0x04, 0x12
        /*1016*/ 	.short	(.L_706 - .L_705)
	.align		4
.L_705:
        /*1018*/ 	.word	index@(_ZN17fastertransformer16generalLayerNormIfLb1EEEvPKT_S3_S3_PS1_fiiPfS5_i)
        /*101c*/ 	.word	0x00000000


	//----- nvinfo : EIATTR_MIN_STACK_SIZE
	.align		4
.L_706:
        /*1020*/ 	.byte	0x04, 0x12
        /*1022*/ 	.short	(.L_708 - .L_707)
	.align		4
.L_707:
        /*1024*/ 	.word	index@(_ZN17fastertransformer29generalAddResidualT5LayerNormI6__halfEEvPKT_S4_PS2_S5_fii)
        /*1028*/ 	.word	0x00000000


	//----- nvinfo : EIATTR_MIN_STACK_SIZE
	.align		4
.L_708:
        /*102c*/ 	.byte	0x04, 0x12
        /*102e*/ 	.short	(.L_710 - .L_709)
	.align		4
.L_709:
        /*1030*/ 	.word	index@(_ZN17fastertransformer29generalAddResidualT5LayerNormIfEEvPKT_S3_PS1_S4_fii)
        /*1034*/ 	.word	0x00000000


	//----- nvinfo : EIATTR_MIN_STACK_SIZE
	.align		4
.L_710:
        /*1038*/ 	.byte	0x04, 0x12
        /*103a*/ 	.short	(.L_712 - .L_711)
	.align		4
.L_711:
        /*103c*/ 	.word	index@(_ZN17fastertransformer31generalAddBiasResidualLayerNormI6__halfLi2EEEvPKT_S4_S4_S4_S4_S4_PS2_S5_fiiPKfS7_S7_Pfi)
        /*1040*/ 	.word	0x00000000


	//----- nvinfo : EIATTR_MIN_STACK_SIZE
	.align		4
.L_712:
        /*1044*/ 	.byte	0x04, 0x12
        /*1046*/ 	.short	(.L_714 - .L_713)
	.align		4
.L_713:
        /*1048*/ 	.word	index@(_ZN17fastertransformer31generalAddBiasResidualLayerNormI6__halfLi1EEEvPKT_S4_S4_S4_S4_S4_PS2_S5_fiiPKfS7_S7_Pfi)
        /*104c*/ 	.word	0x00000000


	//----- nvinfo : EIATTR_MIN_STACK_SIZE
	.align		4
.L_714:
        /*1050*/ 	.byte	0x04, 0x12
        /*1052*/ 	.short	(.L_716 - .L_715)
	.align		4
.L_715:
        /*1054*/ 	.word	index@(_ZN17fastertransformer31generalAddBiasResidualLayerNormIfLi2EEEvPKT_S3_S3_S3_S3_S3_PS1_S4_fiiPKfS6_S6_Pfi)
        /*1058*/ 	.word	0x00000000


	//----- nvinfo : EIATTR_MIN_STACK_SIZE
	.align		4
.L_716:
        /*105c*/ 	.byte	0x04, 0x12
        /*105e*/ 	.short	(.L_718 - .L_717)
	.align		4
.L_717:
        /*1060*/ 	.word	index@(_ZN17fastertransformer31generalAddBiasResidualLayerNormIfLi1EEEvPKT_S3_S3_S3_S3_S3_PS1_S4_fiiPKfS6_S6_Pfi)
        /*1064*/ 	.word	0x00000000


	//----- nvinfo : EIATTR_MIN_STACK_SIZE
	.align		4
.L_718:
        /*1068*/ 	.byte	0x04, 0x12
        /*106a*/ 	.short	(.L_720 - .L_719)
	.align		4
.L_719:
        /*106c*/ 	.word	index@(_ZN17fastertransformer35generalAddBiasResidualLayerNormOpt2I7__half2Lb0ELb0ELi2ELb1ELi8EEEvPT_S3_PKS2_S5_S5_S5_S5_S5_fiiPKfS7_S7_Pfi)
        /*1070*/ 	.word	0x00000000


	//----- nvinfo : EIATTR_MIN_STACK_SIZE
	.align		4
.L_720:
        /*1074*/ 	.byte	0x04, 0x12
        /*1076*/ 	.short	(.L_722 - .L_721)
	.align		4
.L_721:
        /*1078*/ 	.word	index@(_ZN17fastertransformer34generalAddBiasResidualLayerNormOptI7__half2Lb0ELb0ELi2ELb1ELi8EEEvPT_S3_PKS2_S5_S5_S5_S5_S5_fiiPKfS7_S7_Pfi)
        /*107c*/ 	.word	0x00000000


	//----- nvinfo : EIATTR_MIN_STACK_SIZE
	.align		4
.L_722:
        /*1080*/ 	.byte	0x04, 0x12
        /*1082*/ 	.short	(.L_724 - .L_723)
	.align		4
.L_723:
        /*1084*/ 	.word	index@(_ZN17fastertransformer35generalAddBiasResidualLayerNormOpt2I7__half2Lb1ELb0ELi2ELb1ELi8EEEvPT_S3_PKS2_S5_S5_S5_S5_S5_fiiPKfS7_S7_Pfi)
        /*1088*/ 	.word	0x00000000


	//----- nvinfo : EIATTR_MIN_STACK_SIZE
	.align		4
.L_724:
        /*108c*/ 	.byte	0x04, 0x12
        /*108e*/ 	.short	(.L_726 - .L_725)
	.align		4
.L_725:
        /*1090*/ 	.word	index@(_ZN17fastertransformer34generalAddBiasResidualLayerNormOptI7__half2Lb1ELb0ELi2ELb1ELi8EEEvPT_S3_PKS2_S5_S5_S5_S5_S5_fiiPKfS7_S7_Pfi)
        /*1094*/ 	.word	0x00000000


	//----- nvinfo : EIATTR_MIN_STACK_SIZE
	.align		4
.L_726:
        /*1098*/ 	.byte	0x04, 0x12
        /*109a*/ 	.short	(.L_728 - .L_727)
	.align		4
.L_727:
        /*109c*/ 	.word	index@(_ZN17fastertransformer35generalAddBiasResidualLayerNormOpt2I7__half2Lb0ELb1ELi2ELb1ELi8EEEvPT_S3_PKS2_S5_S5_S5_S5_S5_fiiPKfS7_S7_Pfi)
        /*10a0*/ 	.word	0x00000000


	//----- nvinfo : EIATTR_MIN_STACK_SIZE
	.align		4
.L_728:
        /*10a4*/ 	.byte	0x04, 0x12
        /*10a6*/ 	.short	(.L_730 - .L_729)
	.align		4
.L_729:
        /*10a8*/ 	.word	index@(_ZN17fastertransformer34generalAddBiasResidualLayerNormOptI7__half2Lb0ELb1ELi2ELb1ELi8EEEvPT_S3_PKS2_S5_S5_S5_S5_S5_fiiPKfS7_S7_Pfi)
        /*10ac*/ 	.word	0x00000000


	//----- nvinfo : EIATTR_MIN_STACK_SIZE
	.align		4
.L_730:
        /*10b0*/ 	.byte	0x04, 0x12
        /*10b2*/ 	.short	(.L_732 - .L_731)
	.align		4
.L_731:
        /*10b4*/ 	.word	index@(_ZN17fastertransformer35generalAddBiasResidualLayerNormOpt2I7__half2Lb1ELb1ELi2ELb1ELi8EEEvPT_S3_PKS2_S5_S5_S5_S5_S5_fiiPKfS7_S7_Pfi)
        /*10b8*/ 	.word	0x00000000


	//----- nvinfo : EIATTR_MIN_STACK_SIZE
	.align		4
.L_732:
        /*10bc*/ 	.byte	0x04, 0x12
        /*10be*/ 	.short	(.L_734 - .L_733)
	.align		4
.L_733:
        /*10c0*/ 	.word	index@(_ZN17fastertransformer34generalAddBiasResidualLayerNormOptI7__half2Lb1ELb1ELi2ELb1ELi8EEEvPT_S3_PKS2_S5_S5_S5_S5_S5_fiiPKfS7_S7_Pfi)
        /*10c4*/ 	.word	0x00000000


	//----- nvinfo : EIATTR_MIN_STACK_SIZE
	.align		4
.L_734:
        /*10c8*/ 	.byte	0x04, 0x12
        /*10ca*/ 	.short	(.L_736 - .L_735)
	.align		4
.L_735:
        /*10cc*/ 	.word	index@(_ZN17fastertransformer35generalAddBiasResidualLayerNormOpt2I7__half2Lb0ELb0ELi1ELb1ELi8EEEvPT_S3_PKS2_S5_S5_S5_S5_S5_fiiPKfS7_S7_Pfi)
        /*10d0*/ 	.word	0x00000000


	//----- nvinfo : EIATTR_MIN_STACK_SIZE
	.align		4
.L_736:
        /*10d4*/ 	.byte	0x04, 0x12
        /*10d6*/ 	.short	(.L_738 - .L_737)
	.align		4
.L_737:
        /*10d8*/ 	.word	index@(_ZN17fastertransformer34generalAddBiasResidualLayerNormOptI7__half2Lb0ELb0ELi1ELb1ELi8EEEvPT_S3_PKS2_S5_S5_S5_S5_S5_fiiPKfS7_S7_Pfi)
        /*10dc*/ 	.word	0x00000000


	//----- nvinfo : EIATTR_MIN_STACK_SIZE
	.align		4
.L_738:
        /*10e0*/ 	.byte	0x04, 0x12
        /*10e2*/ 	.short	(.L_740 - .L_739)
	.align		4
.L_739:
        /*10e4*/ 	.word	index@(_ZN17fastertransformer35generalAddBiasResidualLayerNormOpt2I7__half2Lb1ELb0ELi1ELb1ELi8EEEvPT_S3_PKS2_S5_S5_S5_S5_S5_fiiPKfS7_S7_Pfi)
        /*10e8*/ 	.word	0x00000000


	//----- nvinfo : EIATTR_MIN_STACK_SIZE
	.align		4
.L_740:
        /*10ec*/ 	.byte	0x04, 0x12
        /*10ee*/ 	.short	(.L_742 - .L_741)
	.align		4
.L_741:
        /*10f0*/ 	.word	index@(_ZN17fastertransformer34generalAddBiasResidualLayerNormOptI7__half2Lb1ELb0ELi1ELb1ELi8EEEvPT_S3_PKS2_S5_S5_S5_S5_S5_fiiPKfS7_S7_Pfi)
        /*10f4*/ 	.word	0x00000000


	//----- nvinfo : EIATTR_MIN_STACK_SIZE
	.align		4
.L_742:
        /*10f8*/ 	.byte	0x04, 0x12
        /*10fa*/ 	.short	(.L_744 - .L_743)
	.align		4
.L_743:
        /*10fc*/ 	.word	index@(_ZN17fastertransformer35generalAddBiasResidualLayerNormOpt2I7__half2Lb0ELb1ELi1ELb1ELi8EEEvPT_S3_PKS2_S5_S5_S5_S5_S5_fiiPKfS7_S7_Pfi)
        /*1100*/ 	.word	0x00000000


	//----- nvinfo : EIATTR_MIN_STACK_SIZE
	.align		4
.L_744:
        /*1104*/ 	.byte	0x04, 0x12
        /*1106*/ 	.short	(.L_746 - .L_745)
	.align		4
.L_745:
        /*1108*/ 	.word	index@(_ZN17fastertransformer34generalAddBiasResidualLayerNormOptI7__half2Lb0ELb1ELi1ELb1ELi8EEEvPT_S3_PKS2_S5_S5_S5_S5_S5_fiiPKfS7_S7_Pfi)
        /*110c*/ 	.word	0x00000000


	//----- nvinfo : EIATTR_MIN_STACK_SIZE
	.align		4
.L_746:
        /*1110*/ 	.byte	0x04, 0x12
        /*1112*/ 	.short	(.L_748 - .L_747)
	.align		4
.L_747:
        /*1114*/ 	.word	index@(_ZN17fastertransformer35generalAddBiasResidualLayerNormOpt2I7__half2Lb1ELb1ELi1ELb1ELi8EEEvPT_S3_PKS2_S5_S5_S5_S5_S5_fiiPKfS7_S7_Pfi)
        /*1118*/ 	.word	0x00000000


	//----- nvinfo : EIATTR_MIN_STACK_SIZE
	.align		4
.L_748:
        /*111c*/ 	.byte	0x04, 0x12
        /*111e*/ 	.short	(.L_750 - .L_749)
	.align		4
.L_749:
        /*1120*/ 	.word	index@(_ZN17fastertransformer34generalAddBiasResidualLayerNormOptI7__half2Lb1ELb1ELi1ELb1ELi8EEEvPT_S3_PKS2_S5_S5_S5_S5_S5_fiiPKfS7_S7_Pfi)
        /*1124*/ 	.word	0x00000000


	//----- nvinfo : EIATTR_MIN_STACK_SIZE
	.align		4
.L_750:
        /*1128*/ 	.byte	0x04, 0x12
        /*112a*/ 	.short	(.L_752 - .L_751)
	.align		4
.L_751:
        /*112c*/ 	.word	index@(_ZN17fastertransformer35generalAddBiasResidualLayerNormOpt2I7__half2Lb0ELb0ELi2ELb1ELi4EEEvPT_S3_PKS2_S5_S5_S5_S5_S5_fiiPKfS7_S7_Pfi)
        /*1130*/ 	.word	0x00000000


	//----- nvinfo : EIATTR_MIN_STACK_SIZE
	.align		4
.L_752:
        /*1134*/ 	.byte	0x04, 0x12
        /*1136*/ 	.short	(.L_754 - .L_753)
	.align		4
.L_753:
        /*1138*/ 	.word	index@(_ZN17fastertransformer34generalAddBiasResidualLayerNormOptI7__half2Lb0ELb0ELi2ELb1ELi4EEEvPT_S3_PKS2_S5_S5_S5_S5_S5_fiiPKfS7_S7_Pfi)
        /*113c*/ 	.word	0x00000000


	//----- nvinfo : EIATTR_MIN_STACK_SIZE
	.align		4
.L_754:
        /*1140*/ 	.byte	0x04, 0x12
        /*1142*/ 	.short	(.L_756 - .L_755)
	.align		4
.L_755:
        /*1144*/ 	.word	index@(_ZN17fastertransformer35generalAddBiasResidualLayerNormOpt2I7__half2Lb1ELb0ELi2ELb1ELi4EEEvPT_S3_PKS2_S5_S5_S5_S5_S5_fiiPKfS7_S7_Pfi)
        /*1148*/ 	.word	0x00000000


	//----- nvinfo : EIATTR_MIN_STACK_SIZE
	.align		4
.L_756:
        /*114c*/ 	.byte	0x04, 0x12
        /*114e*/ 	.short	(.L_758 - .L_757)
	.align		4
.L_757:
        /*1150*/ 	.word	index@(_ZN17fastertransformer34generalAddBiasResidualLayerNormOptI7__half2Lb1ELb0ELi2ELb1ELi4EEEvPT_S3_PKS2_S5_S5_S5_S5_S5_fiiPKfS7_S7_Pfi)
        /*1154*/ 	.word	0x00000000


	//----- nvinfo : EIATTR_MIN_STACK_SIZE
	.align		4
.L_758:
        /*1158*/ 	.byte	0x04, 0x12
        /*115a*/ 	.short	(.L_760 - .L_759)
	.align		4
.L_759:
        /*115c*/ 	.word	index@(_ZN17fastertransformer35generalAddBiasResidualLayerNormOpt2I7__half2Lb0ELb1ELi2ELb1ELi4EEEvPT_S3_PKS2_S5_S5_S5_S5_S5_fiiPKfS7_S7_Pfi)
        /*1160*/ 	.word	0x00000000


	//----- nvinfo : EIATTR_MIN_STACK_SIZE
	.align		4
.L_760:
        /*1164*/ 	.byte	0x04, 0x12
        /*1166*/ 	.short	(.L_762 - .L_761)
	.align		4
.L_761:
        /*1168*/ 	.word	index@(_ZN17fastertransformer34generalAddBiasResidualLayerNormOptI7__half2Lb0ELb1ELi2ELb1ELi4EEEvPT_S3_PKS2_S5_S5_S5_S5_S5_fiiPKfS7_S7_Pfi)
        /*116c*/ 	.word	0x00000000


	//----- nvinfo : EIATTR_MIN_STACK_SIZE
	.align		4
.L_762:
        /*1170*/ 	.byte	0x04, 0x12
        /*1172*/ 	.short	(.L_764 - .L_763)
	.align		4
.L_763:
        /*1174*/ 	.word	index@(_ZN17fastertransformer35generalAddBiasResidualLayerNormOpt2I7__half2Lb1ELb1ELi2ELb1ELi4EEEvPT_S3_PKS2_S5_S5_S5_S5_S5_fiiPKfS7_S7_Pfi)
        /*1178*/ 	.word	0x00000000


	//----- nvinfo : EIATTR_MIN_STACK_SIZE
	.align		4
.L_764:
        /*117c*/ 	.byte	0x04, 0x12
        /*117e*/ 	.short	(.L_766 - .L_765)
	.align		4
.L_765:
        /*1180*/ 	.word	index@(_ZN17fastertransformer34generalAddBiasResidualLayerNormOptI7__half2Lb1ELb1ELi2ELb1ELi4EEEvPT_S3_PKS2_S5_S5_S5_S5_S5_fiiPKfS7_S7_Pfi)
        /*1184*/ 	.word	0x00000000


	//----- nvinfo : EIATTR_MIN_STACK_SIZE
	.align		4
.L_766:
        /*1188*/ 	.byte	0x04, 0x12
        /*118a*/ 	.short	(.L_768 - .L_767)
	.align		4
.L_767:
        /*118c*/ 	.word	index@(_ZN17fastertransformer35generalAddBiasResidualLayerNormOpt2I7__half2Lb0ELb0ELi1ELb1ELi4EEEvPT_S3_PKS2_S5_S5_S5_S5_S5_fiiPKfS7_S7_Pfi)
        /*1190*/ 	.word	0x00000000


	//----- nvinfo : EIATTR_MIN_STACK_SIZE
	.align		4
.L_768:
        /*1194*/ 	.byte	0x04, 0x12
        /*1196*/ 	.short	(.L_770 - .L_769)
	.align		4
.L_769:
        /*1198*/ 	.word	index@(_ZN17fastertransformer34generalAddBiasResidualLayerNormOptI7__half2Lb0ELb0ELi1ELb1ELi4EEEvPT_S3_PKS2_S5_S5_S5_S5_S5_fiiPKfS7_S7_Pfi)
        /*119c*/ 	.word	0x00000000


	//----- nvinfo : EIATTR_MIN_STACK_SIZE
	.align		4
.L_770:
        /*11a0*/ 	.byte	0x04, 0x12
        /*11a2*/ 	.short	(.L_772 - .L_771)
	.align		4
.L_771:
        /*11a4*/ 	.word	index@(_ZN17fastertransformer35generalAddBiasResidualLayerNormOpt2I7__half2Lb1ELb0ELi1ELb1ELi4EEEvPT_S3_PKS2_S5_S5_S5_S5_S5_fiiPKfS7_S7_Pfi)
        /*11a8*/ 	.word	0x00000000


	//----- nvinfo : EIATTR_MIN_STACK_SIZE
	.align		4
.L_772:
        /*11ac*/ 	.byte	0x04, 0x12
        /*11ae*/ 	.short	(.L_774 - .L_773)
	.align		4
.L_773:
        /*11b0*/ 	.word	index@(_ZN17fastertransformer34generalAddBiasResidualLayerNormOptI7__half2Lb1ELb0ELi1ELb1ELi4EEEvPT_S3_PKS2_S5_S5_S5_S5_S5_fiiPKfS7_S7_Pfi)
        /*11b4*/ 	.word	0x00000000


	//----- nvinfo : EIATTR_MIN_STACK_SIZE
	.align		4
.L_774:
        /*11b8*/ 	.byte	0x04, 0x12
        /*11ba*/ 	.short	(.L_776 - .L_775)
	.align		4
.L_775:
        /*11bc*/ 	.word	index@(_ZN17fastertransformer35generalAddBiasResidualLayerNormOpt2I7__half2Lb0ELb1ELi1ELb1ELi4EEEvPT_S3_PKS2_S5_S5_S5_S5_S5_fiiPKfS7_S7_Pfi)
        /*11c0*/ 	.word	0x00000000


	//----- nvinfo : EIATTR_MIN_STACK_SIZE
	.align		4
.L_776:
        /*11c4*/ 	.byte	0x04, 0x12
        /*11c6*/ 	.short	(.L_778 - .L_777)
	.align		4
.L_777:
        /*11c8*/ 	.word	index@(_ZN17fastertransformer34generalAddBiasResidualLayerNormOptI7__half2Lb0ELb1ELi1ELb1ELi4EEEvPT_S3_PKS2_S5_S5_S5_S5_S5_fiiPKfS7_S7_Pfi)
        /*11cc*/ 	.word	0x00000000


	//----- nvinfo : EIATTR_MIN_STACK_SIZE
	.align		4
.L_778:
        /*11d0*/ 	.byte	0x04, 0x12
        /*11d2*/ 	.short	(.L_780 - .L_779)
	.align		4
.L_779:
        /*11d4*/ 	.word	index@(_ZN17fastertransformer35generalAddBiasResidualLayerNormOpt2I7__half2Lb1ELb1ELi1ELb1ELi4EEEvPT_S3_PKS2_S5_S5_S5_S5_S5_fiiPKfS7_S7_Pfi)
        /*11d8*/ 	.word	0x00000000


	//----- nvinfo : EIATTR_MIN_STACK_SIZE
	.align		4
.L_780:
        /*11dc*/ 	.byte	0x04, 0x12
        /*11de*/ 	.short	(.L_782 - .L_781)
	.align		4
.L_781:
        /*11e0*/ 	.word	index@(_ZN17fastertransformer34generalAddBiasResidualLayerNormOptI7__half2Lb1ELb1ELi1ELb1ELi4EEEvPT_S3_PKS2_S5_S5_S5_S5_S5_fiiPKfS7_S7_Pfi)
        /*11e4*/ 	.word	0x00000000


	//----- nvinfo : EIATTR_MIN_STACK_SIZE
	.align		4
.L_782:
        /*11e8*/ 	.byte	0x04, 0x12
        /*11ea*/ 	.short	(.L_784 - .L_783)
	.align		4
.L_783:
        /*11ec*/ 	.word	index@(_ZN17fastertransformer35generalAddBiasResidualLayerNormOpt2I7__half2Lb0ELb0ELi2ELb1ELi2EEEvPT_S3_PKS2_S5_S5_S5_S5_S5_fiiPKfS7_S7_Pfi)
        /*11f0*/ 	.word	0x00000000


	//----- nvinfo : EIATTR_MIN_STACK_SIZE
	.align		4
.L_784:
        /*11f4*/ 	.byte	0x04, 0x12
        /*11f6*/ 	.short	(.L_786 - .L_785)
	.align		4
.L_785:
        /*11f8*/ 	.word	index@(_ZN17fastertransformer34generalAddBiasResidualLayerNormOptI7__half2Lb0ELb0ELi2ELb1ELi2EEEvPT_S3_PKS2_S5_S5_S5_S5_S5_fiiPKfS7_S7_Pfi)
        /*11fc*/ 	.word	0x00000000


	//----- nvinfo : EIATTR_MIN_STACK_SIZE
	.align		4
.L_786:
        /*1200*/ 	.byte	0x04, 0x12
        /*1202*/ 	.short	(.L_788 - .L_787)
	.align		4
.L_787:
        /*1204*/ 	.word	index@(_ZN17fastertransformer35generalAddBiasResidualLayerNormOpt2I7__half2Lb1ELb0ELi2ELb1ELi2EEEvPT_S3_PKS2_S5_S5_S5_S5_S5_fiiPKfS7_S7_Pfi)
        /*1208*/ 	.word	0x00000000


	//----- nvinfo : EIATTR_MIN_STACK_SIZE
	.align		4
.L_788:
        /*120c*/ 	.byte	0x04, 0x12
        /*120e*/ 	.short	(.L_790 - .L_789)
	.align		4
.L_789:
        /*1210*/ 	.word	index@(_ZN17fastertransformer34generalAddBiasResidualLayerNormOptI7__half2Lb1ELb0ELi2ELb1ELi2EEEvPT_S3_PKS2_S5_S5_S5_S5_S5_fiiPKfS7_S7_Pfi)
        /*1214*/ 	.word	0x00000000


	//----- nvinfo : EIATTR_MIN_STACK_SIZE
	.align		4
.L_790:
        /*1218*/ 	.byte	0x04, 0x12
        /*121a*/ 	.short	(.L_792 - .L_791)
	.align		4
.L_791:
        /*121c*/ 	.word	index@(_ZN17fastertransformer35generalAddBiasResidualLayerNormOpt2I7__half2Lb0ELb1ELi2ELb1ELi2EEEvPT_S3_PKS2_S5_S5_S5_S5_S5_fiiPKfS7_S7_Pfi)
        /*1220*/ 	.word	0x00000000


	//----- nvinfo : EIATTR_MIN_STACK_SIZE
	.align		4
.L_792:
        /*1224*/ 	.byte	0x04, 0x12
        /*1226*/ 	.short	(.L_794 - .L_793)
	.align		4
.L_793:
        /*1228*/ 	.word	index@(_ZN17fastertransformer34generalAddBiasResidualLayerNormOptI7__half2Lb0ELb1ELi2ELb1ELi2EEEvPT_S3_PKS2_S5_S5_S5_S5_S5_fiiPKfS7_S7_Pfi)
        /*122c*/ 	.word	0x00000000


	//----- nvinfo : EIATTR_MIN_STACK_SIZE
	.align		4
.L_794:
        /*1230*/ 	.byte	0x04, 0x12
        /*1232*/ 	.short	(.L_796 - .L_795)
	.align		4
.L_795:
        /*1234*/ 	.word	index@(_ZN17fastertransformer35generalAddBiasResidualLayerNormOpt2I7__half2Lb1ELb1ELi2ELb1ELi2EEEvPT_S3_PKS2_S5_S5_S5_S5_S5_fiiPKfS7_S7_Pfi)
        /*1238*/ 	.word	0x00000000


	//----- nvinfo : EIATTR_MIN_STACK_SIZE
	.align		4
.L_796:
        /*123c*/ 	.byte	0x04, 0x12
        /*123e*/ 	.short	(.L_798 - .L_797)
	.align		4
.L_797:
        /*1240*/ 	.word	index@(_ZN17fastertransformer34generalAddBiasResidualLayerNormOptI7__half2Lb1ELb1ELi2ELb1ELi2EEEvPT_S3_PKS2_S5_S5_S5_S5_S5_fiiPKfS7_S7_Pfi)
        /*1244*/ 	.word	0x00000000


	//----- nvinfo : EIATTR_MIN_STACK_SIZE
	.align		4
.L_798:
        /*1248*/ 	.byte	0x04, 0x12
        /*124a*/ 	.short	(.L_800 - .L_799)
	.align		4
.L_799:
        /*124c*/ 	.word	index@(_ZN17fastertransformer35generalAddBiasResidualLayerNormOpt2I7__half2Lb0ELb0ELi1ELb1ELi2EEEvPT_S3_PKS2_S5_S5_S5_S5_S5_fiiPKfS7_S7_Pfi)
        /*1250*/ 	.word	0x00000000


	//----- nvinfo : EIATTR_MIN_STACK_SIZE
	.align		4
.L_800:
        /*1254*/ 	.byte	0x04, 0x12
        /*1256*/ 	.short	(.L_802 - .L_801)
	.align		4
.L_801:
        /*1258*/ 	.word	index@(_ZN17fastertransformer34generalAddBiasResidualLayerNormOptI7__half2Lb0ELb0ELi1ELb1ELi2EEEvPT_S3_PKS2_S5_S5_S5_S5_S5_fiiPKfS7_S7_Pfi)
        /*125c*/ 	.word	0x00000000


	//----- nvinfo : EIATTR_MIN_STACK_SIZE
	.align		4
.L_802:
        /*1260*/ 	.byte	0x04, 0x12
        /*1262*/ 	.short	(.L_804 - .L_803)
	.align		4
.L_803:
        /*1264*/ 	.word	index@(_ZN17fastertransformer35generalAddBiasResidualLayerNormOpt2I7__half2Lb1ELb0ELi1ELb1ELi2EEEvPT_S3_PKS2_S5_S5_S5_S5_S5_fiiPKfS7_S7_Pfi)
        /*1268*/ 	.word	0x00000000


	//----- nvinfo : EIATTR_MIN_STACK_SIZE
	.align		4
.L_804:
        /*126c*/ 	.byte	0x04, 0x12
        /*126e*/ 	.short	(.L_806 - .L_805)
	.align		4
.L_805:
        /*1270*/ 	.word	index@(_ZN17fastertransformer34generalAddBiasResidualLayerNormOptI7__half2Lb1ELb0ELi1ELb1ELi2EEEvPT_S3_PKS2_S5_S5_S5_S5_S5_fiiPKfS7_S7_Pfi)
        /*1274*/ 	.word	0x00000000


	//----- nvinfo : EIATTR_MIN_STACK_SIZE
	.align		4
.L_806:
        /*1278*/ 	.byte	0x04, 0x12
        /*127a*/ 	.short	(.L_808 - .L_807)
	.align		4
.L_807:
        /*127c*/ 	.word	index@(_ZN17fastertransformer35generalAddBiasResidualLayerNormOpt2I7__half2Lb0ELb1ELi1ELb1ELi2EEEvPT_S3_PKS2_S5_S5_S5_S5_S5_fiiPKfS7_S7_Pfi)
        /*1280*/ 	.word	0x00000000


	//----- nvinfo : EIATTR_MIN_STACK_SIZE
	.align		4
.L_808:
        /*1284*/ 	.byte	0x04, 0x12
        /*1286*/ 	.short	(.L_810 - .L_809)
	.align		4
.L_809:
        /*1288*/ 	.word	index@(_ZN17fastertransformer34generalAddBiasResidualLayerNormOptI7__half2Lb0ELb1ELi1ELb1ELi2EEEvPT_S3_PKS2_S5_S5_S5_S5_S5_fiiPKfS7_S7_Pfi)
        /*128c*/ 	.word	0x00000000


	//----- nvinfo : EIATTR_MIN_STACK_SIZE
	.align		4
.L_810:
        /*1290*/ 	.byte	0x04, 0x12
        /*1292*/ 	.short	(.L_812 - .L_811)
	.align		4
.L_811:
        /*1294*/ 	.word	index@(_ZN17fastertransformer35generalAddBiasResidualLayerNormOpt2I7__half2Lb1ELb1ELi1ELb1ELi2EEEvPT_S3_PKS2_S5_S5_S5_S5_S5_fiiPKfS7_S7_Pfi)
        /*1298*/ 	.word	0x00000000


	//----- nvinfo : EIATTR_MIN_STACK_SIZE
	.align		4
.L_812:
        /*129c*/ 	.byte	0x04, 0x12
        /*129e*/ 	.short	(.L_814 - .L_813)
	.align		4
.L_813:
        /*12a0*/ 	.word	index@(_ZN17fastertransformer34generalAddBiasResidualLayerNormOptI7__half2Lb1ELb1ELi1ELb1ELi2EEEvPT_S3_PKS2_S5_S5_S5_S5_S5_fiiPKfS7_S7_Pfi)
        /*12a4*/ 	.word	0x00000000


	//----- nvinfo : EIATTR_MIN_STACK_SIZE
	.align		4
.L_814:
        /*12a8*/ 	.byte	0x04, 0x12
        /*12aa*/ 	.short	(.L_816 - .L_815)
	.align		4
.L_815:
        /*12ac*/ 	.word	index@(_ZN17fastertransformer35generalAddBiasResidualLayerNormOpt2I7__half2Lb0ELb0ELi2ELb1ELi1EEEvPT_S3_PKS2_S5_S5_S5_S5_S5_fiiPKfS7_S7_Pfi)
        /*12b0*/ 	.word	0x00000000


	//----- nvinfo : EIATTR_MIN_STACK_SIZE
	.align		4
.L_816:
        /*12b4*/ 	.byte	0x04, 0x12
        /*12b6*/ 	.short	(.L_818 - .L_817)
	.align		4
.L_817:
        /*12b8*/ 	.word	index@(_ZN17fastertransformer34generalAddBiasResidualLayerNormOptI7__half2Lb0ELb0ELi2ELb1ELi1EEEvPT_S3_PKS2_S5_S5_S5_S5_S5_fiiPKfS7_S7_Pfi)
        /*12bc*/ 	.word	0x00000000


	//----- nvinfo : EIATTR_MIN_STACK_SIZE
	.align		4
.L_818:
        /*12c0*/ 	.byte	0x04, 0x12
        /*12c2*/ 	.short	(.L_820 - .L_819)
	.align		4
.L_819:
        /*12c4*/ 	.word	index@(_ZN17fastertransformer35generalAddBiasResidualLayerNormOpt2I7__half2Lb1ELb0ELi2ELb1ELi1EEEvPT_S3_PKS2_S5_S5_S5_S5_S5_fiiPKfS7_S7_Pfi)
        /*12c8*/ 	.word	0x00000000


	//----- nvinfo : EIATTR_MIN_STACK_SIZE
	.align		4
.L_820:
        /*12cc*/ 	.byte	0x04, 0x12
        /*12ce*/ 	.short	(.L_822 - .L_821)
	.align		4
.L_821:
        /*12d0*/ 	.word	index@(_ZN17fastertransformer34generalAddBiasResidualLayerNormOptI7__half2Lb1ELb0ELi2ELb1ELi1EEEvPT_S3_PKS2_S5_S5_S5_S5_S5_fiiPKfS7_S7_Pfi)
        /*12d4*/ 	.word	0x00000000


	//----- nvinfo : EIATTR_MIN_STACK_SIZE
	.align		4
.L_822:
        /*12d8*/ 	.byte	0x04, 0x12
        /*12da*/ 	.short	(.L_824 - .L_823)
	.align		4
.L_823:
        /*12dc*/ 	.word	index@(_ZN17fastertransformer35generalAddBiasResidualLayerNormOpt2I7__half2Lb0ELb1ELi2ELb1ELi1EEEvPT_S3_PKS2_S5_S5_S5_S5_S5_fiiPKfS7_S7_Pfi)
        /*12e0*/ 	.word	0x00000000


	//----- nvinfo : EIATTR_MIN_STACK_SIZE
	.align		4
.L_824:
        /*12e4*/ 	.byte	0x04, 0x12
        /*12e6*/ 	.short	(.L_826 - .L_825)
	.align		4
.L_825:
        /*12e8*/ 	.word	index@(_ZN17fastertransformer34generalAddBiasResidualLayerNormOptI7__half2Lb0ELb1ELi2ELb1ELi1EEEvPT_S3_PKS2_S5_S5_S5_S5_S5_fiiPKfS7_S7_Pfi)
        /*12ec*/ 	.word	0x00000000


	//----- nvinfo : EIATTR_MIN_STACK_SIZE
	.align		4
.L_826:
        /*12f0*/ 	.byte	0x04, 0x12
        /*12f2*/ 	.short	(.L_828 - .L_827)
	.align		4
.L_827:
        /*12f4*/ 	.word	index@(_ZN17fastertransformer35generalAddBiasResidualLayerNormOpt2I7__half2Lb1ELb1ELi2ELb1ELi1EEEvPT_S3_PKS2_S5_S5_S5_S5_S5_fiiPKfS7_S7_Pfi)
        /*12f8*/ 	.word	0x00000000


	//----- nvinfo : EIATTR_MIN_STACK_SIZE
	.align		4
.L_828:
        /*12fc*/ 	.byte	0x04, 0x12
        /*12fe*/ 	.short	(.L_830 - .L_829)
	.align		4
.L_829:
        /*1300*/ 	.word	index@(_ZN17fastertransformer34generalAddBiasResidualLayerNormOptI7__half2Lb1ELb1ELi2ELb1ELi1EEEvPT_S3_PKS2_S5_S5_S5_S5_S5_fiiPKfS7_S7_Pfi)
        /*1304*/ 	.word	0x00000000


	//----- nvinfo : EIATTR_MIN_STACK_SIZE
	.align		4
.L_830:
        /*1308*/ 	.byte	0x04, 0x12
        /*130a*/ 	.short	(.L_832 - .L_831)
	.align		4
.L_831:
        /*130c*/ 	.word	index@(_ZN17fastertransformer35generalAddBiasResidualLayerNormOpt2I7__half2Lb0ELb0ELi1ELb1ELi1EEEvPT_S3_PKS2_S5_S5_S5_S5_S5_fiiPKfS7_S7_Pfi)
        /*1310*/ 	.word	0x00000000


	//----- nvinfo : EIATTR_MIN_STACK_SIZE
	.align		4
.L_832:
        /*1314*/ 	.byte	0x04, 0x12
        /*1316*/ 	.short	(.L_834 - .L_833)
	.align		4
.L_833:
        /*1318*/ 	.word	index@(_ZN17fastertransformer34generalAddBiasResidualLayerNormOptI7__half2Lb0ELb0ELi1ELb1ELi1EEEvPT_S3_PKS2_S5_S5_S5_S5_S5_fiiPKfS7_S7_Pfi)
        /*131c*/ 	.word	0x00000000


	//----- nvinfo : EIATTR_MIN_STACK_SIZE
	.align		4
.L_834:
        /*1320*/ 	.byte	0x04, 0x12
        /*1322*/ 	.short	(.L_836 - .L_835)
	.align		4
.L_835:
        /*1324*/ 	.word	index@(_ZN17fastertransformer35generalAddBiasResidualLayerNormOpt2I7__half2Lb1ELb0ELi1ELb1ELi1EEEvPT_S3_PKS2_S5_S5_S5_S5_S5_fiiPKfS7_S7_Pfi)
        /*1328*/ 	.word	0x00000000


	//----- nvinfo : EIATTR_MIN_STACK_SIZE
	.align		4
.L_836:
        /*132c*/ 	.byte	0x04, 0x12
        /*132e*/ 	.short	(.L_838 - .L_837)
	.align		4
.L_837:
        /*1330*/ 	.word	index@(_ZN17fastertransformer34generalAddBiasResidualLayerNormOptI7__half2Lb1ELb0ELi1ELb1ELi1EEEvPT_S3_PKS2_S5_S5_S5_S5_S5_fiiPKfS7_S7_Pfi)
        /*1334*/ 	.word	0x00000000


	//----- nvinfo : EIATTR_MIN_STACK_SIZE
	.align		4
.L_838:
        /*1338*/ 	.byte	0x04, 0x12
        /*133a*/ 	.short	(.L_840 - .L_839)
	.align		4
.L_839:
        /*133c*/ 	.word	index@(_ZN17fastertransformer35generalAddBiasResidualLayerNormOpt2I7__half2Lb0ELb1ELi1ELb1ELi1EEEvPT_S3_PKS2_S5_S5_S5_S5_S5_fiiPKfS7_S7_Pfi)
        /*1340*/ 	.word	0x00000000


	//----- nvinfo : EIATTR_MIN_STACK_SIZE
	.align		4
.L_840:
        /*1344*/ 	.byte	0x04, 0x12
        /*1346*/ 	.short	(.L_842 - .L_841)
	.align		4
.L_841:
        /*1348*/ 	.word	index@(_ZN17fastertransformer34generalAddBiasResidualLayerNormOptI7__half2Lb0ELb1ELi1ELb1ELi1EEEvPT_S3_PKS2_S5_S5_S5_S5_S5_fiiPKfS7_S7_Pfi)
        /*134c*/ 	.word	0x00000000


	//----- nvinfo : EIATTR_MIN_STACK_SIZE
	.align		4
.L_842:
        /*1350*/ 	.byte	0x04, 0x12
        /*1352*/ 	.short	(.L_844 - .L_843)
	.align		4
.L_843:
        /*1354*/ 	.word	index@(_ZN17fastertransformer35generalAddBiasResidualLayerNormOpt2I7__half2Lb1ELb1ELi1ELb1ELi1EEEvPT_S3_PKS2_S5_S5_S5_S5_S5_fiiPKfS7_S7_Pfi)
        /*1358*/ 	.word	0x00000000


	//----- nvinfo : EIATTR_MIN_STACK_SIZE
	.align		4
.L_844:
        /*135c*/ 	.byte	0x04, 0x12
        /*135e*/ 	.short	(.L_846 - .L_845)
	.align		4
.L_845:
        /*1360*/ 	.word	index@(_ZN17fastertransformer34generalAddBiasResidualLayerNormOptI7__half2Lb1ELb1ELi1ELb1ELi1EEEvPT_S3_PKS2_S5_S5_S5_S5_S5_fiiPKfS7_S7_Pfi)
        /*1364*/ 	.word	0x00000000


	//----- nvinfo : EIATTR_MIN_STACK_SIZE
	.align		4
.L_846:
        /*1368*/ 	.byte	0x04, 0x12
        /*136a*/ 	.short	(.L_848 - .L_847)
	.align		4
.L_847:
        /*136c*/ 	.word	index@(_ZN17fastertransformer35generalAddBiasResidualPostLayerNormI6__halfEEvPT_PKS2_S5_S5_S5_fii)
        /*1370*/ 	.word	0x00000000


	//----- nvinfo : EIATTR_MIN_STACK_SIZE
	.align		4
.L_848:
        /*1374*/ 	.byte	0x04, 0x12
        /*1376*/ 	.short	(.L_850 - .L_849)
	.align		4
.L_849:
        /*1378*/ 	.word	index@(_ZN17fastertransformer28addBiasResidualPostLayerNormI6__halfLi2EEEvPT_PKS2_S5_S5_S5_fii)
        /*137c*/ 	.word	0x00000000


	//----- nvinfo : EIATTR_MIN_STACK_SIZE
	.align		4
.L_850:
        /*1380*/ 	.byte	0x04, 0x12
        /*1382*/ 	.short	(.L_852 - .L_851)
	.align		4
.L_851:
        /*1384*/ 	.word	index@(_ZN17fastertransformer28addBiasResidualPostLayerNormI6__halfLi1EEEvPT_PKS2_S5_S5_S5_fii)
        /*1388*/ 	.word	0x00000000


	//----- nvinfo : EIATTR_MIN_STACK_SIZE
	.align		4
.L_852:
        /*138c*/ 	.byte	0x04, 0x12
        /*138e*/ 	.short	(.L_854 - .L_853)
	.align		4
.L_853:
        /*1390*/ 	.word	index@(_ZN17fastertransformer30addBiasResidualPostLayerNormV2I6__halfEEvPT_PKS2_S5_S5_S5_fi)
        /*1394*/ 	.word	0x00000000


	//----- nvinfo : EIATTR_MIN_STACK_SIZE
	.align		4
.L_854:
        /*1398*/ 	.byte	0x04, 0x12
        /*139a*/ 	.short	(.L_856 - .L_855)
	.align		4
.L_855:
        /*139c*/ 	.word	index@(_ZN17fastertransformer28layernorm_shift_partition_v2IfEEvPT_PKS1_S4_S4_fiiiiii)
        /*13a0*/ 	.word	0x00000000


	//----- nvinfo : EIATTR_MIN_STACK_SIZE
	.align		4
.L_856:
        /*13a4*/ 	.byte	0x04, 0x12
        /*13a6*/ 	.short	(.L_858 - .L_857)
	.align		4
.L_857:
        /*13a8*/ 	.word	index@(_ZN17fastertransformer25layernorm_shift_partitionIfEEvPT_PKS1_S4_S4_fiiiiii)
        /*13ac*/ 	.word	0x00000000


	//----- nvinfo : EIATTR_MIN_STACK_SIZE
	.align		4
.L_858:
        /*13b0*/ 	.byte	0x04, 0x12
        /*13b2*/ 	.short	(.L_860 - .L_859)
	.align		4
.L_859:
        /*13b4*/ 	.word	index@(_ZN17fastertransformer28addBiasResidualPostLayerNormIfLi2EEEvPT_PKS1_S4_S4_S4_fii)
        /*13b8*/ 	.word	0x00000000


	//----- nvinfo : EIATTR_MIN_STACK_SIZE
	.align		4
.L_860:
        /*13bc*/ 	.byte	0x04, 0x12
        /*13be*/ 	.short	(.L_862 - .L_861)
	.align		4
.L_861:
        /*13c0*/ 	.word	index@(_ZN17fastertransformer28addBiasResidualPostLayerNormIfLi1EEEvPT_PKS1_S4_S4_S4_fii)
        /*13c4*/ 	.word	0x00000000


	//----- nvinfo : EIATTR_MIN_STACK_SIZE
	.align		4
.L_862:
        /*13c8*/ 	.byte	0x04, 0x12
        /*13ca*/ 	.short	(.L_864 - .L_863)
	.align		4
.L_863:
        /*13cc*/ 	.word	index@(_ZN17fastertransformer30addBiasResidualPostLayerNormV2IfEEvPT_PKS1_S4_S4_S4_fi)
        /*13d0*/ 	.word	0x00000000


	//----- nvinfo : EIATTR_MIN_STACK_SIZE
	.align		4
.L_864:
        /*13d4*/ 	.byte	0x04, 0x12
        /*13d6*/ 	.short	(.L_866 - .L_865)
	.align		4
.L_865:
        /*13d8*/ 	.word	index@(_ZN17fastertransformer35generalAddBiasResidualPostLayerNormIfEEvPT_PKS1_S4_S4_S4_fii)
        /*13dc*/ 	.word	0x00000000
.L_866:


//--------------------- .nv.info._ZN17fastertransformer26add_bias_layernorm_add_resIfLi32EEEvPT_PKS1_S4_S4_S4_fi --------------------------
	.section	.nv.info._ZN17fastertransformer26add_bias_layernorm_add_resIfLi32EEEvPT_PKS1_S4_S4_S4_fi,"",@"SHT_CUDA_INFO"
	.sectionflags	@""
	.align	4


	//----- nvinfo : EIATTR_CUDA_API_VERSION
	.align		4
        /*0000*/ 	.byte	0x04, 0x37
        /*0002*/ 	.short	(.L_868 - .L_867)
.L_867:
        /*0004*/ 	.word	0x00000082


	//----- nvinfo : EIATTR_SW2861232_WAR
	.align		4
.L_868:
        /*0008*/ 	.byte	0x01, 0x35
	.zero		2


	//----- nvinfo : EIATTR_PARAM_CBANK
	.align		4
        /*000c*/ 	.byte	0x04, 0x0a
        /*000e*/ 	.short	(.L_870 - .L_869)
	.align		4
.L_869:
        /*0010*/ 	.word	index@(.nv.constant0._ZN17fastertransformer26add_bias_layernorm_add_resIfLi32EEEvPT_PKS1_S4_S4_S4_fi)
        /*0014*/ 	.short	0x0160
        /*0016*/ 	.short	0x0030


	//----- nvinfo : EIATTR_CBANK_PARAM_SIZE
	.align		4
.L_870:
        /*0018*/ 	.byte	0x03, 0x19
        /*001a*/ 	.short	0x0030


	//----- nvinfo : EIATTR_KPARAM_INFO
	.align		4
        /*001c*/ 	.byte	0x04, 0x17
        /*001e*/ 	.short	(.L_872 - .L_871)
.L_871:
        /*0020*/ 	.word	0x00000000
        /*0024*/ 	.short	0x0006
        /*0026*/ 	.short	0x002c
        /*0028*/ 	.byte	0x00, 0xf0, 0x11, 0x00


	//----- nvinfo : EIATTR_KPARAM_INFO
	.align		4
.L_872:
        /*002c*/ 	.byte	0x04, 0x17
        /*002e*/ 	.short	(.L_874 - .L_873)
.L_873:
        /*0030*/ 	.word	0x00000000
        /*0034*/ 	.short	0x0005
        /*0036*/ 	.short	0x0028
        /*0038*/ 	.byte	0x00, 0xf0, 0x11, 0x00


	//----- nvinfo : EIATTR_KPARAM_INFO
	.align		4
.L_874:
        /*003c*/ 	.byte	0x04, 0x17
        /*003e*/ 	.short	(.L_876 - .L_875)
.L_875:
        /*0040*/ 	.word	0x00000000
        /*0044*/ 	.short	0x0004
        /*0046*/ 	.short	0x0020
        /*0048*/ 	.byte	0x00, 0xf0, 0x21, 0x00


	//----- nvinfo : EIATTR_KPARAM_INFO
	.align		4
.L_876:
        /*004c*/ 	.byte	0x04, 0x17
        /*004e*/ 	.short	(.L_878 - .L_877)
.L_877:
        /*0050*/ 	.word	0x00000000
        /*0054*/ 	.short	0x0003
        /*0056*/ 	.short	0x0018
        /*0058*/ 	.byte	0x00, 0xf0, 0x21, 0x00


	//----- nvinfo : EIATTR_KPARAM_INFO
	.align		4
.L_878:
        /*005c*/ 	.byte	0x04, 0x17
        /*005e*/ 	.short	(.L_880 - .L_879)
.L_879:
        /*0060*/ 	.word	0x00000000
        /*0064*/ 	.short	0x0002
        /*0066*/ 	.short	0x0010
        /*0068*/ 	.byte	0x00, 0xf0, 0x21, 0x00


	//----- nvinfo : EIATTR_KPARAM_INFO
	.align		4
.L_880:
        /*006c*/ 	.byte	0x04, 0x17
        /*006e*/ 	.short	(.L_882 - .L_881)
.L_881:
        /*0070*/ 	.word	0x00000000
        /*0074*/ 	.short	0x0001
        /*0076*/ 	.short	0x0008
        /*0078*/ 	.byte	0x00, 0xf0, 0x21, 0x00


	//----- nvinfo : EIATTR_KPARAM_INFO
	.align		4
.L_882:
        /*007c*/ 	.byte	0x04, 0x17
        /*007e*/ 	.short	(.L_884 - .L_883)
.L_883:
        /*0080*/ 	.word	0x00000000
        /*0084*/ 	.short	0x0000
        /*0086*/ 	.short	0x0000
        /*0088*/ 	.byte	0x00, 0xf0, 0x21, 0x00


	//----- nvinfo : EIATTR_MAXREG_COUNT
	.align		4
.L_884:
        /*008c*/ 	.byte	0x03, 0x1b
        /*008e*/ 	.short	0x00ff


	//----- nvinfo : EIATTR_NUM_BARRIERS
	.align		4
        /*0090*/ 	.byte	0x02, 0x4c
        /*0092*/ 	.byte	0x01
	.zero		1


	//----- nvinfo : EIATTR_MERCURY_ISA_VERSION
	.align		4
        /*0094*/ 	.byte	0x03, 0x5f
        /*0096*/ 	.short	0x0000


	//----- nvinfo : EIATTR_COOP_GROUP_MASK_REGIDS
	.align		4
        /*0098*/ 	.byte	0x04, 0x29
        /*009a*/ 	.short	(.L_886 - .L_885)


	//   ....[0]....
.L_885:
        /*009c*/ 	.word	0xffffffff


	//   ....[1]....
        /*00a0*/ 	.word	0xffffffff


	//   ....[2]....
        /*00a4*/ 	.word	0xffffffff


	//   ....[3]....
        /*00a8*/ 	.word	0xffffffff


	//   ....[4]....
        /*00ac*/ 	.word	0xffffffff


	//   ....[5]....
        /*00b0*/ 	.word	0xffffffff


	//   ....[6]....
        /*00b4*/ 	.word	0xffffffff


	//   ....[7]....
        /*00b8*/ 	.word	0xffffffff


	//   ....[8]....
        /*00bc*/ 	.word	0xffffffff


	//   ....[9]....
        /*00c0*/ 	.word	0xffffffff


	//   ....[10]....
        /*00c4*/ 	.word	0xffffffff


	//   ....[11]....
        /*00c8*/ 	.word	0xffffffff


	//   ....[12]....
        /*00cc*/ 	.word	0xffffffff


	//   ....[13]....
        /*00d0*/ 	.word	0xffffffff


	//   ....[14]....
        /*00d4*/ 	.word	0xffffffff


	//   ....[15]....
        /*00d8*/ 	.word	0xffffffff


	//   ....[16]....
        /*00dc*/ 	.word	0xffffffff


	//   ....[17]....
        /*00e0*/ 	.word	0xffffffff


	//   ....[18]....
        /*00e4*/ 	.word	0xffffffff


	//   ....[19]....
        /*00e8*/ 	.word	0xffffffff


	//----- nvinfo : EIATTR_COOP_GROUP_INSTR_OFFSETS
	.align		4
.L_886:
        /*00ec*/ 	.byte	0x04, 0x28
        /*00ee*/ 	.short	(.L_888 - .L_887)


	//   ....[0]....
.L_887:
        /*00f0*/ 	.word	0x00001fd0


	//   ....[1]....
        /*00f4*/ 	.word	0x00001ff0


	//   ....[2]....
        /*00f8*/ 	.word	0x00002010


	//   ....[3]....
        /*00fc*/ 	.word	0x00002030


	//   ....[4]....
        /*0100*/ 	.word	0x00002070


	//   ....[5]....
        /*0104*/ 	.word	0x00002140


	//   ....[6]....
        /*0108*/ 	.word	0x00002160


	//   ....[7]....
        /*010c*/ 	.word	0x00002180


	//   ....[8]....
        /*0110*/ 	.word	0x000021b0


	//   ....[9]....
        /*0114*/ 	.word	0x000021e0


	//   ....[10]....
        /*0118*/ 	.word	0x00002860


	//   ....[11]....
        /*011c*/ 	.word	0x00002880


	//   ....[12]....
        /*0120*/ 	.word	0x000028a0


	//   ....[13]....
        /*0124*/ 	.word	0x000028c0


	//   ....[14]....
        /*0128*/ 	.word	0x000028e0


	//   ....[15]....
        /*012c*/ 	.word	0x00002980


	//   ....[16]....
        /*0130*/ 	.word	0x000029a0


	//   ....[17]....
        /*0134*/ 	.word	0x000029c0


	//   ....[18]....
        /*0138*/ 	.word	0x000029e0


	//   ....[19]....
        /*013c*/ 	.word	0x00002a20


	//----- nvinfo : EIATTR_EXIT_INSTR_OFFSETS
	.align		4
.L_888:
        /*0140*/ 	.byte	0x04, 0x1c
        /*0142*/ 	.short	(.L_890 - .L_889)


	//   ....[0]....
.L_889:
        /*0144*/ 	.word	0x000058d0


	//   ....[1]....
        /*0148*/ 	.word	0x00005a20


	//----- nvinfo : EIATTR_CRS_STACK_SIZE
	.align		4
.L_890:
        /*014c*/ 	.byte	0x04, 0x1e
        /*014e*/ 	.short	(.L_892 - .L_891)
.L_891:
        /*0150*/ 	.word	0x00000000
.L_892:


//--------------------- .nv.info._ZN17fastertransformer26add_bias_layernorm_add_resI6__halfLi32EEEvPT_PKS2_S5_S5_S5_fi --------------------------
	.section	.nv.info._ZN17fastertransformer26add_bias_layernorm_add_resI6__halfLi32EEEvPT_PKS2_S5_S5_S5_fi,"",@"SHT_CUDA_INFO"
	.sectionflags	@""
	.align	4


	//----- nvinfo : EIATTR_CUDA_API_VERSION
	.align		4
        /*0000*/ 	.byte	0x04, 0x37
        /*0002*/ 	.short	(.L_894 - .L_893)
.L_893:
        /*0004*/ 	.word	0x00000082


	//----- nvinfo : EIATTR_SW2861232_WAR
	.align		4
.L_894:
        /*0008*/ 	.byte	0x01, 0x35
	.zero		2


	//----- nvinfo : EIATTR_PARAM_CBANK
	.align		4
        /*000c*/ 	.byte	0x04, 0x0a
        /*000e*/ 	.short	(.L_896 - .L_895)
	.align		4
.L_895:
        /*0010*/ 	.word	index@(.nv.constant0._ZN17fastertransformer26add_bias_layernorm_add_resI6__halfLi32EEEvPT_PKS2_S5_S5_S5_fi)
        /*0014*/ 	.short	0x0160
        /*0016*/ 	.short	0x0030


	//----- nvinfo : EIATTR_CBANK_PARAM_SIZE
	.align		4
.L_896:
        /*0018*/ 	.byte	0x03, 0x19
        /*001a*/ 	.short	0x0030


	//----- nvinfo : EIATTR_KPARAM_INFO
	.align		4
        /*001c*/ 	.byte	0x04, 0x17
        /*001e*/ 	.short	(.L_898 - .L_897)
.L_897:
        /*0020*/ 	.word	0x00000000
        /*0024*/ 	.short	0x0006
        /*0026*/ 	.short	0x002c
        /*0028*/ 	.byte	0x00, 0xf0, 0x11, 0x00


	//----- nvinfo : EIATTR_KPARAM_INFO
	.align		4
.L_898:
        /*002c*/ 	.byte	0x04, 0x17
        /*002e*/ 	.short	(.L_900 - .L_899)
.L_899:
        /*0030*/ 	.word	0x00000000
        /*0034*/ 	.short	0x0005
        /*0036*/ 	.short	0x0028
        /*0038*/ 	.byte	0x00, 0xf0, 0x11, 0x00


	//----- nvinfo : EIATTR_KPARAM_INFO
	.align		4
.L_900:
        /*003c*/ 	.byte	0x04, 0x17
        /*003e*/ 	.short	(.L_902 - .L_901)
.L_901:
        /*0040*/ 	.word	0x00000000
        /*0044*/ 	.short	0x0004
        /*0046*/ 	.short	0x0020
        /*0048*/ 	.byte	0x00, 0xf0, 0x21, 0x00


	//----- nvinfo : EIATTR_KPARAM_INFO
	.align		4
.L_902:
        /*004c*/ 	.byte	0x04, 0x17
        /*004e*/ 	.short	(.L_904 - .L_903)
.L_903:
        /*0050*/ 	.word	0x00000000
        /*0054*/ 	.short	0x0003
        /*0056*/ 	.short	0x0018
        /*0058*/ 	.byte	0x00, 0xf0, 0x21, 0x00


	//----- nvinfo : EIATTR_KPARAM_INFO
	.align		4
.L_904:
        /*005c*/ 	.byte	0x04, 0x17
        /*005e*/ 	.short	(.L_906 - .L_905)
.L_905:
        /*0060*/ 	.word	0x00000000
        /*0064*/ 	.short	0x0002
        /*0066*/ 	.short	0x0010
        /*0068*/ 	.byte	0x00, 0xf0, 0x21, 0x00


	//----- nvinfo : EIATTR_KPARAM_INFO
	.align		4
.L_906:
        /*006c*/ 	.byte	0x04, 0x17
        /*006e*/ 	.short	(.L_908 - .L_907)
.L_907:
        /*0070*/ 	.word	0x00000000
        /*0074*/ 	.short	0x0001
        /*0076*/ 	.short	0x0008
        /*0078*/ 	.byte	0x00, 0xf0, 0x21, 0x00


	//----- nvinfo : EIATTR_KPARAM_INFO
	.align		4
.L_908:
        /*007c*/ 	.byte	0x04, 0x17
        /*007e*/ 	.short	(.L_910 - .L_909)
.L_909:
        /*0080*/ 	.word	0x00000000
        /*0084*/ 	.short	0x0000
        /*0086*/ 	.short	0x0000
        /*0088*/ 	.byte	0x00, 0xf0, 0x21, 0x00


	//----- nvinfo : EIATTR_MAXREG_COUNT
	.align		4
.L_910:
        /*008c*/ 	.byte	0x03, 0x1b
        /*008e*/ 	.short	0x00ff


	//----- nvinfo : EIATTR_NUM_BARRIERS
	.align		4
        /*0090*/ 	.byte	0x02, 0x4c
        /*0092*/ 	.byte	0x01
	.zero		1


	//----- nvinfo : EIATTR_MERCURY_ISA_VERSION
	.align		4
        /*0094*/ 	.byte	0x03, 0x5f
        /*0096*/ 	.short	0x0000


	//----- nvinfo : EIATTR_COOP_GROUP_MASK_REGIDS
	.align		4
        /*0098*/ 	.byte	0x04, 0x29
        /*009a*/ 	.short	(.L_912 - .L_911)


	//   ....[0]....
.L_911:
        /*009c*/ 	.word	0xffffffff


	//   ....[1]....
        /*00a0*/ 	.word	0xffffffff


	//   ....[2]....
        /*00a4*/ 	.word	0xffffffff


	//   ....[3]....
        /*00a8*/ 	.word	0xffffffff


	//   ....[4]....
        /*00ac*/ 	.word	0xffffffff


	//   ....[5]....
        /*00b0*/ 	.word	0xffffffff


	//   ....[6]....
        /*00b4*/ 	.word	0xffffffff


	//   ....[7]....
        /*00b8*/ 	.word	0xffffffff


	//   ....[8]....
        /*00bc*/ 	.word	0xffffffff


	//   ....[9]....
        /*00c0*/ 	.word	0xffffffff


	//   ....[10]....
        /*00c4*/ 	.word	0xffffffff


	//   ....[11]....
        /*00c8*/ 	.word	0xffffffff


	//   ....[12]....
        /*00cc*/ 	.word	0xffffffff


	//   ....[13]....
        /*00d0*/ 	.word	0xffffffff


	//   ....[14]....
        /*00d4*/ 	.word	0xffffffff


	//   ....[15]....
        /*00d8*/ 	.word	0xffffffff


	//   ....[16]....
        /*00dc*/ 	.word	0xffffffff


	//   ....[17]....
        /*00e0*/ 	.word	0xffffffff


	//   ....[18]....
        /*00e4*/ 	.word	0xffffffff


	//   ....[19]....
        /*00e8*/ 	.word	0xffffffff


	//----- nvinfo : EIATTR_COOP_GROUP_INSTR_OFFSETS
	.align		4
.L_912:
        /*00ec*/ 	.byte	0x04, 0x28
        /*00ee*/ 	.short	(.L_914 - .L_913)


	//   ....[0]....
.L_913:
        /*00f0*/ 	.word	0x00001fa0


	//   ....[1]....
        /*00f4*/ 	.word	0x00001fc0


	//   ....[2]....
        /*00f8*/ 	.word	0x00001fe0


	//   ....[3]....
        /*00fc*/ 	.word	0x00002000


	//   ....[4]....
        /*0100*/ 	.word	0x00002030


	//   ....[5]....
        /*0104*/ 	.word	0x00002120


	//   ....[6]....
        /*0108*/ 	.word	0x00002140


	//   ....[7]....
        /*010c*/ 	.word	0x00002160


	//   ....[8]....
        /*0110*/ 	.word	0x00002190


	//   ....[9]....
        /*0114*/ 	.word	0x000021c0


	//   ....[10]....
        /*0118*/ 	.word	0x00002c90


	//   ....[11]....
        /*011c*/ 	.word	0x00002cb0


	//   ....[12]....
        /*0120*/ 	.word	0x00002cd0


	//   ....[13]....
        /*0124*/ 	.word	0x00002cf0


	//   ....[14]....
        /*0128*/ 	.word	0x00002d30


	//   ....[15]....
        /*012c*/ 	.word	0x00002dc0


	//   ....[16]....
        /*0130*/ 	.word	0x00002de0


	//   ....[17]....
        /*0134*/ 	.word	0x00002e00


	//   ....[18]....
        /*0138*/ 	.word	0x00002e30


	//   ....[19]....
        /*013c*/ 	.word	0x00002e60


	//----- nvinfo : EIATTR_EXIT_INSTR_OFFSETS
	.align		4
.L_914:
        /*0140*/ 	.byte	0x04, 0x1c
        /*0142*/ 	.short	(.L_916 - .L_915)


	//   ....[0]....
.L_915:
        /*0144*/ 	.word	0x000066b0


	//   ....[1]....
        /*0148*/ 	.word	0x00006850


	//----- nvinfo : EIATTR_CRS_STACK_SIZE
	.align		4
.L_916:
        /*014c*/ 	.byte	0x04, 0x1e
        /*014e*/ 	.short	(.L_918 - .L_917)
.L_917:
        /*0150*/ 	.word	0x00000000
.L_918:


//--------------------- .nv.info._ZN17fastertransformer29add_bias_layernorm_add_res_e2ILi32EEEvP6float2PKS1_S4_S4_S4_fi --------------------------
	.section	.nv.info._ZN17fastertransformer29add_bias_layernorm_add_res_e2ILi32EEEvP6float2PKS1_S4_S4_S4_fi,"",@"SHT_CUDA_INFO"
	.sectionflags	@""
	.align	4


	//----- nvinfo : EIATTR_CUDA_API_VERSION
	.align		4
        /*0000*/ 	.byte	0x04, 0x37
        /*0002*/ 	.short	(.L_920 - .L_919)
.L_919:
        /*0004*/ 	.word	0x00000082


	//----- nvinfo : EIATTR_SW2861232_WAR
	.align		4
.L_920:
        /*0008*/ 	.byte	0x01, 0x35
	.zero		2


	//----- nvinfo : EIATTR_PARAM_CBANK
	.align		4
        /*000c*/ 	.byte	0x04, 0x0a
        /*000e*/ 	.short	(.L_922 - .L_921)
	.align		4
.L_921:
        /*0010*/ 	.word	index@(.nv.constant0._ZN17fastertransformer29add_bias_layernorm_add_res_e2ILi32EEEvP6float2PKS1_S4_S4_S4_fi)
        /*0014*/ 	.short	0x0160
        /*0016*/ 	.short	0x0030


	//----- nvinfo : EIATTR_CBANK_PARAM_SIZE
	.align		4
.L_922:
        /*0018*/ 	.byte	0x03, 0x19
        /*001a*/ 	.short	0x0030


	//----- nvinfo : EIATTR_KPARAM_INFO
	.align		4
        /*001c*/ 	.byte	0x04, 0x17
        /*001e*/ 	.short	(.L_924 - .L_923)
.L_923:
        /*0020*/ 	.word	0x00000000
        /*0024*/ 	.short	0x0006
        /*0026*/ 	.short	0x002c
        /*0028*/ 	.byte	0x00, 0xf0, 0x11, 0x00


	//----- nvinfo : EIATTR_KPARAM_INFO
	.align		4
.L_924:
        /*002c*/ 	.byte	0x04, 0x17
        /*002e*/ 	.short	(.L_926 - .L_925)
.L_925:
        /*0030*/ 	.word	0x00000000
        /*0034*/ 	.short	0x0005
        /*0036*/ 	.short	0x0028
        /*0038*/ 	.byte	0x00, 0xf0, 0x11, 0x00


	//----- nvinfo : EIATTR_KPARAM_INFO
	.align		4
.L_926:
        /*003c*/ 	.byte	0x04, 0x17
        /*003e*/ 	.short	(.L_928 - .L_927)
.L_927:
        /*0040*/ 	.word	0x00000000
        /*0044*/ 	.short	0x0004
        /*0046*/ 	.short	0x0020
        /*0048*/ 	.byte	0x00, 0xf0, 0x21, 0x00


	//----- nvinfo : EIATTR_KPARAM_INFO
	.align		4
.L_928:
        /*004c*/ 	.byte	0x04, 0x17
        /*004e*/ 	.short	(.L_930 - .L_929)
.L_929:
        /*0050*/ 	.word	0x00000000
        /*0054*/ 	.short	0x0003
        /*0056*/ 	.short	0x0018
        /*0058*/ 	.byte	0x00, 0xf0, 0x21, 0x00


	//----- nvinfo : EIATTR_KPARAM_INFO
	.align		4
.L_930:
        /*005c*/ 	.byte	0x04, 0x17
        /*005e*/ 	.short	(.L_932 - .L_931)
.L_931:
        /*0060*/ 	.word	0x00000000
        /*0064*/ 	.short	0x0002
        /*0066*/ 	.short	0x0010
        /*0068*/ 	.byte	0x00, 0xf0, 0x21, 0x00


	//----- nvinfo : EIATTR_KPARAM_INFO
	.align		4
.L_932:
        /*006c*/ 	.byte	0x04, 0x17
        /*006e*/ 	.short	(.L_934 - .L_933)
.L_933:
        /*0070*/ 	.word	0x00000000
        /*0074*/ 	.short	0x0001
        /*0076*/ 	.short	0x0008
        /*0078*/ 	.byte	0x00, 0xf0, 0x21, 0x00


	//----- nvinfo : EIATTR_KPARAM_INFO
	.align		4
.L_934:
        /*007c*/ 	.byte	0x04, 0x17
        /*007e*/ 	.short	(.L_936 - .L_935)
.L_935:
        /*0080*/ 	.word	0x00000000
        /*0084*/ 	.short	0x0000
        /*0086*/ 	.short	0x0000
        /*0088*/ 	.byte	0x00, 0xf0, 0x21, 0x00


	//----- nvinfo : EIATTR_MAXREG_COUNT
	.align		4
.L_936:
        /*008c*/ 	.byte	0x03, 0x1b
        /*008e*/ 	.short	0x00ff


	//----- nvinfo : EIATTR_NUM_BARRIERS
	.align		4
        /*0090*/ 	.byte	0x02, 0x4c
        /*0092*/ 	.byte	0x01
	.zero		1


	//----- nvinfo : EIATTR_MERCURY_ISA_VERSION
	.align		4
        /*0094*/ 	.byte	0x03, 0x5f
        /*0096*/ 	.short	0x0000


	//----- nvinfo : EIATTR_COOP_GROUP_MASK_REGIDS
	.align		4
        /*0098*/ 	.byte	0x04, 0x29
        /*009a*/ 	.short	(.L_938 - .L_937)


	//   ....[0]....
.L_937:
        /*009c*/ 	.word	0xffffffff


	//   ....[1]....
        /*00a0*/ 	.word	0xffffffff


	//   ....[2]....
        /*00a4*/ 	.word	0xffffffff


	//   ....[3]....
        /*00a8*/ 	.word	0xffffffff


	//   ....[4]....
        /*00ac*/ 	.word	0xffffffff


	//   ....[5]....
        /*00b0*/ 	.word	0xffffffff


	//   ....[6]....
        /*00b4*/ 	.word	0xffffffff


	//   ....[7]....
        /*00b8*/ 	.word	0xffffffff


	//   ....[8]....
        /*00bc*/ 	.word	0xffffffff


	//   ....[9]....
        /*00c0*/ 	.word	0xffffffff


	//   ....[10]....
        /*00c4*/ 	.word	0xffffffff


	//   ....[11]....
        /*00c8*/ 	.word	0xffffffff


	//   ....[12]....
        /*00cc*/ 	.word	0xffffffff


	//   ....[13]....
        /*00d0*/ 	.word	0xffffffff


	//   ....[14]....
        /*00d4*/ 	.word	0xffffffff


	//   ....[15]....
        /*00d8*/ 	.word	0xffffffff


	//   ....[16]....
        /*00dc*/ 	.word	0xffffffff


	//   ....[17]....
        /*00e0*/ 	.word	0xffffffff


	//   ....[18]....
        /*00e4*/ 	.word	0xffffffff


	//   ....[19]....
        /*00e8*/ 	.word	0xffffffff


	//----- nvinfo : EIATTR_COOP_GROUP_INSTR_OFFSETS
	.align		4
.L_938:
        /*00ec*/ 	.byte	0x04, 0x28
        /*00ee*/ 	.short	(.L_940 - .L_939)


	//   ....[0]....
.L_939:
        /*00f0*/ 	.word	0x00002510


	//   ....[1]....
        /*00f4*/ 	.word	0x00002530


	//   ....[2]....
        /*00f8*/ 	.word	0x00002550


	//   ....[3]....
        /*00fc*/ 	.word	0x00002580


	//   ....[4]....
        /*0100*/ 	.word	0x00002600


	//   ....[5]....
        /*0104*/ 	.word	0x000026b0


	//   ....[6]....
        /*0108*/ 	.word	0x000026d0


	//   ....[7]....
        /*010c*/ 	.word	0x000026f0


	//   ....[8]....
        /*0110*/ 	.word	0x00002780


	//   ....[9]....
        /*0114*/ 	.word	0x00002830


	//   ....[10]....
        /*0118*/ 	.word	0x00003950


	//   ....[11]....
        /*011c*/ 	.word	0x00003970


	//   ....[12]....
        /*0120*/ 	.word	0x00003990


	//   ....[13]....
        /*0124*/ 	.word	0x000039b0


	//   ....[14]....
        /*0128*/ 	.word	0x000039e0


	//   ....[15]....
        /*012c*/ 	.word	0x00003a90


	//   ....[16]....
        /*0130*/ 	.word	0x00003ab0


	//   ....[17]....
        /*0134*/ 	.word	0x00003ad0


	//   ....[18]....
        /*0138*/ 	.word	0x00003b00


	//   ....[19]....
        /*013c*/ 	.word	0x00003b30


	//----- nvinfo : EIATTR_EXIT_INSTR_OFFSETS
	.align		4
.L_940:
        /*0140*/ 	.byte	0x04, 0x1c
        /*0142*/ 	.short	(.L_942 - .L_941)


	//   ....[0]....
.L_941:
        /*0144*/ 	.word	0x00007190


	//   ....[1]....
        /*0148*/ 	.word	0x000072c0


	//----- nvinfo : EIATTR_CRS_STACK_SIZE
	.align		4
.L_942:
        /*014c*/ 	.byte	0x04, 0x1e
        /*014e*/ 	.short	(.L_944 - .L_943)
.L_943:
        /*0150*/ 	.word	0x00000000
.L_944:


//--------------------- .nv.info._ZN17fastertransformer29add_bias_layernorm_add_res_e2ILi32EEEvP7__half2PKS1_S4_S4_S4_fi --------------------------
	.section	.nv.info._ZN17fastertransformer29add_bias_layernorm_add_res_e2ILi32EEEvP7__half2PKS1_S4_S4_S4_fi,"",@"SHT_CUDA_INFO"
	.sectionflags	@""
	.align	4


	//----- nvinfo : EIATTR_CUDA_API_VERSION
	.align		4
        /*0000*/ 	.byte	0x04, 0x37
        /*0002*/ 	.short	(.L_946 - .L_945)
.L_945:
        /*0004*/ 	.word	0x00000082


	//----- nvinfo : EIATTR_SW2861232_WAR
	.align		4
.L_946:
        /*0008*/ 	.byte	0x01, 0x35
	.zero		2


	//----- nvinfo : EIATTR_PARAM_CBANK
	.align		4
        /*000c*/ 	.byte	0x04, 0x0a
        /*000e*/ 	.short	(.L_948 - .L_947)
	.align		4
.L_947:
        /*0010*/ 	.word	index@(.nv.constant0._ZN17fastertransformer29add_bias_layernorm_add_res_e2ILi32EEEvP7__half2PKS1_S4_S4_S4_fi)
        /*0014*/ 	.short	0x0160
        /*0016*/ 	.short	0x0030


	//----- nvinfo : EIATTR_CBANK_PARAM_SIZE
	.align		4
.L_948:
        /*0018*/ 	.byte	0x03, 0x19
        /*001a*/ 	.short	0x0030


	//----- nvinfo : EIATTR_KPARAM_INFO
	.align		4
        /*001c*/ 	.byte	0x04, 0x17
        /*001e*/ 	.short	(.L_950 - .L_949)
.L_949:
        /*0020*/ 	.word	0x00000000
        /*0024*/ 	.short	0x0006
        /*0026*/ 	.short	0x002c
        /*0028*/ 	.byte	0x00, 0xf0, 0x11, 0x00


	//----- nvinfo : EIATTR_KPARAM_INFO
	.align		4
.L_950:
        /*002c*/ 	.byte	0x04, 0x17
        /*002e*/ 	.short	(.L_952 - .L_951)
.L_951:
        /*0030*/ 	.word	0x00000000
        /*0034*/ 	.short	0x0005
        /*0036*/ 	.short	0x0028
        /*0038*/ 	.byte	0x00, 0xf0, 0x11, 0x00


	//----- nvinfo : EIATTR_KPARAM_INFO
	.align		4
.L_952:
        /*003c*/ 	.byte	0x04, 0x17
        /*003e*/ 	.short	(.L_954 - .L_953)
.L_953:
        /*0040*/ 	.word	0x00000000
        /*0044*/ 	.short	0x0004
        /*0046*/ 	.short	0x0020
        /*0048*/ 	.byte	0x00, 0xf0, 0x21, 0x00


	//----- nvinfo : EIATTR_KPARAM_INFO
	.align		4
.L_954:
        /*004c*/ 	.byte	0x04, 0x17
        /*004e*/ 	.short	(.L_956 - .L_955)
.L_955:
        /*0050*/ 	.word	0x00000000
        /*0054*/ 	.short	0x0003
        /*0056*/ 	.short	0x0018
        /*0058*/ 	.byte	0x00, 0xf0, 0x21, 0x00


	//----- nvinfo : EIATTR_KPARAM_INFO
	.align		4
.L_956:
        /*005c*/ 	.byte	0x04, 0x17
        /*005e*/ 	.short	(.L_958 - .L_957)
.L_957:
        /*0060*/ 	.word	0x00000000
        /*0064*/ 	.short	0x0002
        /*0066*/ 	.short	0x0010
        /*0068*/ 	.byte	0x00, 0xf0, 0x21, 0x00


	//----- nvinfo : EIATTR_KPARAM_INFO
	.align		4
.L_958:
        /*006c*/ 	.byte	0x04, 0x17
        /*006e*/ 	.short	(.L_960 - .L_959)
.L_959:
        /*0070*/ 	.word	0x00000000
        /*0074*/ 	.short	0x0001
        /*0076*/ 	.short	0x0008
        /*0078*/ 	.byte	0x00, 0xf0, 0x21, 0x00


	//----- nvinfo : EIATTR_KPARAM_INFO
	.align		4
.L_960:
        /*007c*/ 	.byte	0x04, 0x17
        /*007e*/ 	.short	(.L_962 - .L_961)
.L_961:
        /*0080*/ 	.word	0x00000000
        /*0084*/ 	.short	0x0000
        /*0086*/ 	.short	0x0000
        /*0088*/ 	.byte	0x00, 0xf0, 0x21, 0x00


	//----- nvinfo : EIATTR_MAXREG_COUNT
	.align		4
.L_962:
        /*008c*/ 	.byte	0x03, 0x1b
        /*008e*/ 	.short	0x00ff


	//----- nvinfo : EIATTR_NUM_BARRIERS
	.align		4
        /*0090*/ 	.byte	0x02, 0x4c
        /*0092*/ 	.byte	0x01
	.zero		1


	//----- nvinfo : EIATTR_MERCURY_ISA_VERSION
	.align		4
        /*0094*/ 	.byte	0x03, 0x5f
        /*0096*/ 	.short	0x0000


	//----- nvinfo : EIATTR_COOP_GROUP_MASK_REGIDS
	.align		4
        /*0098*/ 	.byte	0x04, 0x29
        /*009a*/ 	.short	(.L_964 - .L_963)


	//   ....[0]....
.L_963:
        /*009c*/ 	.word	0xffffffff


	//   ....[1]....
        /*00a0*/ 	.word	0xffffffff


	//   ....[2]....
        /*00a4*/ 	.word	0xffffffff


	//   ....[3]....
        /*00a8*/ 	.word	0xffffffff


	//   ....[4]....
        /*00ac*/ 	.word	0xffffffff


	//   ....[5]....
        /*00b0*/ 	.word	0xffffffff


	//   ....[6]....
        /*00b4*/ 	.word	0xffffffff


	//   ....[7]....
        /*00b8*/ 	.word	0xffffffff


	//   ....[8]....
        /*00bc*/ 	.word	0xffffffff


	//   ....[9]....
        /*00c0*/ 	.word	0xffffffff


	//   ....[10]....
        /*00c4*/ 	.word	0xffffffff


	//   ....[11]....
        /*00c8*/ 	.word	0xffffffff


	//   ....[12]....
        /*00cc*/ 	.word	0xffffffff


	//   ....[13]....
        /*00d0*/ 	.word	0xffffffff


	//   ....[14]....
        /*00d4*/ 	.word	0xffffffff


	//   ....[15]....
        /*00d8*/ 	.word	0xffffffff


	//   ....[16]....
        /*00dc*/ 	.word	0xffffffff


	//   ....[17]....
        /*00e0*/ 	.word	0xffffffff


	//   ....[18]....
        /*00e4*/ 	.word	0xffffffff


	//   ....[19]....
        /*00e8*/ 	.word	0xffffffff


	//----- nvinfo : EIATTR_COOP_GROUP_INSTR_OFFSETS
	.align		4
.L_964:
        /*00ec*/ 	.byte	0x04, 0x28
        /*00ee*/ 	.short	(.L_966 - .L_965)


	//   ....[0]....
.L_965:
        /*00f0*/ 	.word	0x000024d0


	//   ....[1]....
        /*00f4*/ 	.word	0x000024f0


	//   ....[2]....
        /*00f8*/ 	.word	0x00002510


	//   ....[3]....
        /*00fc*/ 	.word	0x00002530


	//   ....[4]....
        /*0100*/ 	.word	0x00002570


	//   ....[5]....
        /*0104*/ 	.word	0x00002660


	//   ....[6]....
        /*0108*/ 	.word	0x00002680


	//   ....[7]....
        /*010c*/ 	.word	0x000026a0


	//   ....[8]....
        /*0110*/ 	.word	0x000026e0


	//   ....[9]....
        /*0114*/ 	.word	0x00002710


	//   ....[10]....
        /*0118*/ 	.word	0x000039d0


	//   ....[11]....
        /*011c*/ 	.word	0x000039f0


	//   ....[12]....
        /*0120*/ 	.word	0x00003a10


	//   ....[13]....
        /*0124*/ 	.word	0x00003a30


	//   ....[14]....
        /*0128*/ 	.word	0x00003a60


	//   ....[15]....
        /*012c*/ 	.word	0x00003af0


	//   ....[16]....
        /*0130*/ 	.word	0x00003b10


	//   ....[17]....
        /*0134*/ 	.word	0x00003b30


	//   ....[18]....
        /*0138*/ 	.word	0x00003b60


	//   ....[19]....
        /*013c*/ 	.word	0x00003b90


	//----- nvinfo : EIATTR_EXIT_INSTR_OFFSETS
	.align		4
.L_966:
        /*0140*/ 	.byte	0x04, 0x1c
        /*0142*/ 	.short	(.L_968 - .L_967)


	//   ....[0]....
.L_967:
        /*0144*/ 	.word	0x00008360


	//   ....[1]....
        /*0148*/ 	.word	0x00008520


	//----- nvinfo : EIATTR_CRS_STACK_SIZE
	.align		4
.L_968:
        /*014c*/ 	.byte	0x04, 0x1e
        /*014e*/ 	.short	(.L_970 - .L_969)
.L_969:
        /*0150*/ 	.word	0x00000000
.L_970:


//--------------------- .nv.info._ZN17fastertransformer26add_bias_layernorm_add_resIfLi16EEEvPT_PKS1_S4_S4_S4_fi --------------------------
	.section	.nv.info._ZN17fastertransformer26add_bias_layernorm_add_resIfLi16EEEvPT_PKS1_S4_S4_S4_fi,"",@"SHT_CUDA_INFO"
	.sectionflags	@""
	.align	4


	//----- nvinfo : EIATTR_CUDA_API_VERSION
	.align		4
        /*0000*/ 	.byte	0x04, 0x37
        /*0002*/ 	.short	(.L_972 - .L_971)
.L_971:
        /*0004*/ 	.word	0x00000082


	//----- nvinfo : EIATTR_SW2861232_WAR
	.align		4
.L_972:
        /*0008*/ 	.byte	0x01, 0x35
	.zero		2


	//----- nvinfo : EIATTR_PARAM_CBANK
	.align		4
        /*000c*/ 	.byte	0x04, 0x0a
        /*000e*/ 	.short	(.L_974 - .L_973)
	.align		4
.L_973:
        /*0010*/ 	.word	index@(.nv.constant0._ZN17fastertransformer26add_bias_layernorm_add_resIfLi16EEEvPT_PKS1_S4_S4_S4_fi)
        /*0014*/ 	.short	0x0160
        /*0016*/ 	.short	0x0030


	//----- nvinfo : EIATTR_CBANK_PARAM_SIZE
	.align		4
.L_974:
        /*0018*/ 	.byte	0x03, 0x19
        /*001a*/ 	.short	0x0030


	//----- nvinfo : EIATTR_KPARAM_INFO
	.align		4
        /*001c*/ 	.byte	0x04, 0x17
        /*001e*/ 	.short	(.L_976 - .L_975)
.L_975:
        /*0020*/ 	.word	0x00000000
        /*0024*/ 	.short	0x0006
        /*0026*/ 	.short	0x002c
        /*0028*/ 	.byte	0x00, 0xf0, 0x11, 0x00


	//----- nvinfo : EIATTR_KPARAM_INFO
	.align		4
.L_976:
        /*002c*/ 	.byte	0x04, 0x17
        /*002e*/ 	.short	(.L_978 - .L_977)
.L_977:
        /*0030*/ 	.word	0x00000000
        /*0034*/ 	.short	0x0005
        /*0036*/ 	.short	0x0028
        /*0038*/ 	.byte	0x00, 0xf0, 0x11, 0x00


	//----- nvinfo : EIATTR_KPARAM_INFO
	.align		4
.L_978:
        /*003c*/ 	.byte	0x04, 0x17
        /*003e*/ 	.short	(.L_980 - .L_979)
.L_979:
        /*0040*/ 	.word	0x00000000
        /*0044*/ 	.short	0x0004
        /*0046*/ 	.short	0x0020
        /*0048*/ 	.byte	0x00, 0xf0, 0x21, 0x00


	//----- nvinfo : EIATTR_KPARAM_INFO
	.align		4
.L_980:
        /*004c*/ 	.byte	0x04, 0x17
        /*004e*/ 	.short	(.L_982 - .L_981)
.L_981:
        /*0050*/ 	.word	0x00000000
        /*0054*/ 	.short	0x0003
        /*0056*/ 	.short	0x0018
        /*0058*/ 	.byte	0x00, 0xf0, 0x21, 0x00


	//----- nvinfo : EIATTR_KPARAM_INFO
	.align		4
.L_982:
        /*005c*/ 	.byte	0x04, 0x17
        /*005e*/ 	.short	(.L_984 - .L_983)
.L_983:
        /*0060*/ 	.word	0x00000000
        /*0064*/ 	.short	0x0002
        /*0066*/ 	.short	0x0010
        /*0068*/ 	.byte	0x00, 0xf0, 0x21, 0x00


	//----- nvinfo : EIATTR_KPARAM_INFO
	.align		4
.L_984:
        /*006c*/ 	.byte	0x04, 0x17
        /*006e*/ 	.short	(.L_986 - .L_985)
.L_985:
        /*0070*/ 	.word	0x00000000
        /*0074*/ 	.short	0x0001
        /*0076*/ 	.short	0x0008
        /*0078*/ 	.byte	0x00, 0xf0, 0x21, 0x00


	//----- nvinfo : EIATTR_KPARAM_INFO
	.align		4
.L_986:
        /*007c*/ 	.byte	0x04, 0x17
        /*007e*/ 	.short	(.L_988 - .L_987)
.L_987:
        /*0080*/ 	.word	0x00000000
        /*0084*/ 	.short	0x0000
        /*0086*/ 	.short	0x0000
        /*0088*/ 	.byte	0x00, 0xf0, 0x21, 0x00


	//----- nvinfo : EIATTR_MAXREG_COUNT
	.align		4
.L_988:
        /*008c*/ 	.byte	0x03, 0x1b
        /*008e*/ 	.short	0x00ff


	//----- nvinfo : EIATTR_NUM_BARRIERS
	.align		4
        /*0090*/ 	.byte	0x02, 0x4c
        /*0092*/ 	.byte	0x01
	.zero		1


	//----- nvinfo : EIATTR_MERCURY_ISA_VERSION
	.align		4
        /*0094*/ 	.byte	0x03, 0x5f
        /*0096*/ 	.short	0x0000


	//----- nvinfo : EIATTR_COOP_GROUP_MASK_REGIDS
	.align		4
        /*0098*/ 	.byte	0x04, 0x29
        /*009a*/ 	.short	(.L_990 - .L_989)


	//   ....[0]....
.L_989:
        /*009c*/ 	.word	0xffffffff


	//   ....[1]....
        /*00a0*/ 	.word	0xffffffff


	//   ....[2]....
        /*00a4*/ 	.word	0xffffffff


	//   ....[3]....
        /*00a8*/ 	.word	0xffffffff


	//   ....[4]....
        /*00ac*/ 	.word	0xffffffff


	//   ....[5]....
        /*00b0*/ 	.word	0xffffffff


	//   ....[6]....
        /*00b4*/ 	.word	0xffffffff


	//   ....[7]....
        /*00b8*/ 	.word	0xffffffff


	//   ....[8]....
        /*00bc*/ 	.word	0xffffffff


	//   ....[9]....
        /*00c0*/ 	.word	0xffffffff


	//   ....[10]....
        /*00c4*/ 	.word	0xffffffff


	//   ....[11]....
        /*00c8*/ 	.word	0xffffffff


	//   ....[12]....
        /*00cc*/ 	.word	0xffffffff


	//   ....[13]....
        /*00d0*/ 	.word	0xffffffff


	//   ....[14]....
        /*00d4*/ 	.word	0xffffffff


	//   ....[15]....
        /*00d8*/ 	.word	0xffffffff


	//   ....[16]....
        /*00dc*/ 	.word	0xffffffff


	//   ....[17]....
        /*00e0*/ 	.word	0xffffffff


	//   ....[18]....
        /*00e4*/ 	.word	0xffffffff


	//   ....[19]....
        /*00e8*/ 	.word	0xffffffff


	//----- nvinfo : EIATTR_COOP_GROUP_INSTR_OFFSETS
	.align		4
.L_990:
        /*00ec*/ 	.byte	0x04, 0x28
        /*00ee*/ 	.short	(.L_992 - .L_991)


	//   ....[0]....
.L_991:
        /*00f0*/ 	.word	0x000010c0


	//   ....[1]....
        /*00f4*/ 	.word	0x000010e0


	//   ....[2]....
        /*00f8*/ 	.word	0x00001100


	//   ....[3]....
        /*00fc*/ 	.word	0x00001120


	//   ....[4]....
        /*0100*/ 	.word	0x00001140


	//   ....[5]....
        /*0104*/ 	.word	0x00001210


	//   ....[6]....
        /*0108*/ 	.word	0x00001230


	//   ....[7]....
        /*010c*/ 	.word	0x00001250


	//   ....[8]....
        /*0110*/ 	.word	0x00001280


	//   ....[9]....
        /*0114*/ 	.word	0x000012b0


	//   ....[10]....
        /*0118*/ 	.word	0x00001640


	//   ....[11]....
        /*011c*/ 	.word	0x00001660


	//   ....[12]....
        /*0120*/ 	.word	0x00001680


	//   ....[13]....
        /*0124*/ 	.word	0x000016a0


	//   ....[14]....
        /*0128*/ 	.word	0x000016d0


	//   ....[15]....
        /*012c*/ 	.word	0x00001770


	//   ....[16]....
        /*0130*/ 	.word	0x00001790


	//   ....[17]....
        /*0134*/ 	.word	0x000017b0


	//   ....[18]....
        /*0138*/ 	.word	0x000017d0


	//   ....[19]....
        /*013c*/ 	.word	0x00001800


	//----- nvinfo : EIATTR_EXIT_INSTR_OFFSETS
	.align		4
.L_992:
        /*0140*/ 	.byte	0x04, 0x1c
        /*0142*/ 	.short	(.L_994 - .L_993)


	//   ....[0]....
.L_993:
        /*0144*/ 	.word	0x000028a0


	//   ....[1]....
        /*0148*/ 	.word	0x000029b0


	//----- nvinfo : EIATTR_CRS_STACK_SIZE
	.align		4
.L_994:
        /*014c*/ 	.byte	0x04, 0x1e
        /*014e*/ 	.short	(.L_996 - .L_995)
.L_995:
        /*0150*/ 	.word	0x00000000
.L_996:


//--------------------- .nv.info._ZN17fastertransformer26add_bias_layernorm_add_resI6__halfLi16EEEvPT_PKS2_S5_S5_S5_fi --------------------------
	.section	.nv.info._ZN17fastertransformer26add_bias_layernorm_add_resI6__halfLi16EEEvPT_PKS2_S5_S5_S5_fi,"",@"SHT_CUDA_INFO"
	.sectionflags	@""
	.align	4


	//----- nvinfo : EIATTR_CUDA_API_VERSION
	.align		4
        /*0000*/ 	.byte	0x04, 0x37
        /*0002*/ 	.short	(.L_998 - .L_997)
.L_997:
        /*0004*/ 	.word	0x00000082


	//----- nvinfo : EIATTR_SW2861232_WAR
	.align		4
.L_998:
        /*0008*/ 	.byte	0x01, 0x35
	.zero		2


	//----- nvinfo : EIATTR_PARAM_CBANK
	.align		4
        /*000c*/ 	.byte	0x04, 0x0a
        /*000e*/ 	.short	(.L_1000 - .L_999)
	.align		4
.L_999:
        /*0010*/ 	.word	index@(.nv.constant0._ZN17fastertransformer26add_bias_layernorm_add_resI6__halfLi16EEEvPT_PKS2_S5_S5_S5_fi)
        /*0014*/ 	.short	0x0160
        /*0016*/ 	.short	0x0030


	//----- nvinfo : EIATTR_CBANK_PARAM_SIZE
	.align		4
.L_1000:
        /*0018*/ 	.byte	0x03, 0x19
        /*001a*/ 	.short	0x0030


	//----- nvinfo : EIATTR_KPARAM_INFO
	.align		4
        /*001c*/ 	.byte	0x04, 0x17
        /*001e*/ 	.short	(.L_1002 - .L_1001)
.L_1001:
        /*0020*/ 	.word	0x00000000
        /*0024*/ 	.short	0x0006
        /*0026*/ 	.short	0x002c
        /*0028*/ 	.byte	0x00, 0xf0, 0x11, 0x00


	//----- nvinfo : EIATTR_KPARAM_INFO
	.align		4
.L_1002:
        /*002c*/ 	.byte	0x04, 0x17
        /*002e*/ 	.short	(.L_1004 - .L_1003)
.L_1003:
        /*0030*/ 	.word	0x00000000
        /*0034*/ 	.short	0x0005
        /*0036*/ 	.short	0x0028
        /*0038*/ 	.byte	0x00, 0xf0, 0x11, 0x00


	//----- nvinfo : EIATTR_KPARAM_INFO
	.align		4
.L_1004:
        /*003c*/ 	.byte	0x04, 0x17
        /*003e*/ 	.short	(.L_1006 - .L_1005)
.L_1005:
        /*0040*/ 	.word	0x00000000
        /*0044*/ 	.short	0x0004
        /*0046*/ 	.short	0x0020
        /*0048*/ 	.byte	0x00, 0xf0, 0x21, 0x00


	//----- nvinfo : EIATTR_KPARAM_INFO
	.align		4
.L_1006:
        /*004c*/ 	.byte	0x04, 0x17
        /*004e*/ 	.short	(.L_1008 - .L_1007)
.L_1007:
        /*0050*/ 	.word	0x00000000
        /*0054*/ 	.short	0x0003
        /*0056*/ 	.short	0x0018
        /*0058*/ 	.byte	0x00, 0xf0, 0x21, 0x00


	//----- nvinfo : EIATTR_KPARAM_INFO
	.align		4
.L_1008:
        /*005c*/ 	.byte	0x04, 0x17
        /*005e*/ 	.short	(.L_1010 - .L_1009)
.L_1009:
        /*0060*/ 	.word	0x00000000
        /*0064*/ 	.short	0x0002
        /*0066*/ 	.short	0x0010
        /*0068*/ 	.byte	0x00, 0xf0, 0x21, 0x00


	//----- nvinfo : EIATTR_KPARAM_INFO
	.align		4
.L_1010:
        /*006c*/ 	.byte	0x04, 0x17
        /*006e*/ 	.short	(.L_1012 - .L_1011)
.L_1011:
        /*0070*/ 	.word	0x00000000
        /*0074*/ 	.short	0x0001
        /*0076*/ 	.short	0x0008
        /*0078*/ 	.byte	0x00, 0xf0, 0x21, 0x00


	//----- nvinfo : EIATTR_KPARAM_INFO
	.align		4
.L_1012:
        /*007c*/ 	.byte	0x04, 0x17
        /*007e*/ 	.short	(.L_1014 - .L_1013)
.L_1013:
        /*0080*/ 	.word	0x00000000
        /*0084*/ 	.short	0x0000
        /*0086*/ 	.short	0x0000
        /*0088*/ 	.byte	0x00, 0xf0, 0x21, 0x00


	//----- nvinfo : EIATTR_MAXREG_COUNT
	.align		4
.L_1014:
        /*008c*/ 	.byte	0x03, 0x1b
        /*008e*/ 	.short	0x00ff


	//----- nvinfo : EIATTR_NUM_BARRIERS
	.align		4
        /*0090*/ 	.byte	0x02, 0x4c
        /*0092*/ 	.byte	0x01
	.zero		1


	//----- nvinfo : EIATTR_MERCURY_ISA_VERSION
	.align		4
        /*0094*/ 	.byte	0x03, 0x5f
        /*0096*/ 	.short	0x0000


	//----- nvinfo : EIATTR_COOP_GROUP_MASK_REGIDS
	.align		4
        /*0098*/ 	.byte	0x04, 0x29
        /*009a*/ 	.short	(.L_1016 - .L_1015)


	//   ....[0]....
.L_1015:
        /*009c*/ 	.word	0xffffffff


	//   ....[1]....
        /*00a0*/ 	.word	0xffffffff


	//   ....[2]....
        /*00a4*/ 	.word	0xffffffff


	//   ....[3]....
        /*00a8*/ 	.word	0xffffffff


	//   ....[4]....
        /*00ac*/ 	.word	0xffffffff


	//   ....[5]....
        /*00b0*/ 	.word	0xffffffff


	//   ....[6]....
        /*00b4*/ 	.word	0xffffffff


	//   ....[7]....
        /*00b8*/ 	.word	0xffffffff


	//   ....[8]....
        /*00bc*/ 	.word	0xffffffff


	//   ....[9]....
        /*00c0*/ 	.word	0xffffffff


	//   ....[10]....
        /*00c4*/ 	.word	0xffffffff


	//   ....[11]....
        /*00c8*/ 	.word	0xffffffff


	//   ....[12]....
        /*00cc*/ 	.word	0xffffffff


	//   ....[13]....
        /*00d0*/ 	.word	0xffffffff


	//   ....[14]....
        /*00d4*/ 	.word	0xffffffff


	//   ....[15]....
        /*00d8*/ 	.word	0xffffffff


	//   ....[16]....
        /*00dc*/ 	.word	0xffffffff


	//   ....[17]....
        /*00e0*/ 	.word	0xffffffff


	//   ....[18]....
        /*00e4*/ 	.word	0xffffffff


	//   ....[19]....
        /*00e8*/ 	.word	0xffffffff


	//----- nvinfo : EIATTR_COOP_GROUP_INSTR_OFFSETS
	.align		4
.L_1016:
        /*00ec*/ 	.byte	0x04, 0x28
        /*00ee*/ 	.short	(.L_1018 - .L_1017)


	//   ....[0]....
.L_1017:
        /*00f0*/ 	.word	0x00000fe0


	//   ....[1]....
        /*00f4*/ 	.word	0x00001000


	//   ....[2]....
        /*00f8*/ 	.word	0x00001020


	//   ....[3]....
        /*00fc*/ 	.word	0x00001040


	//   ....[4]....
        /*0100*/ 	.word	0x00001070


	//   ....[5]....
        /*0104*/ 	.word	0x00001130


	//   ....[6]....
        /*0108*/ 	.word	0x00001150


	//   ....[7]....
        /*010c*/ 	.word	0x00001170


	//   ....[8]....
        /*0110*/ 	.word	0x000011a0


	//   ....[9]....
        /*0114*/ 	.word	0x000011d0


	//   ....[10]....
        /*0118*/ 	.word	0x00001650


	//   ....[11]....
        /*011c*/ 	.word	0x00001670


	//   ....[12]....
        /*0120*/ 	.word	0x00001690


	//   ....[13]....
        /*0124*/ 	.word	0x000016b0


	//   ....[14]....
        /*0128*/ 	.word	0x000016e0


	//   ....[15]....
        /*012c*/ 	.word	0x00001780


	//   ....[16]....
        /*0130*/ 	.word	0x000017a0


	//   ....[17]....
        /*0134*/ 	.word	0x000017c0


	//   ....[18]....
        /*0138*/ 	.word	0x000017f0


	//   ....[19]....
        /*013c*/ 	.word	0x00001820


	//----- nvinfo : EIATTR_EXIT_INSTR_OFFSETS
	.align		4
.L_1018:
        /*0140*/ 	.byte	0x04, 0x1c
        /*0142*/ 	.short	(.L_1020 - .L_1019)


	//   ....[0]....
.L_1019:
        /*0144*/ 	.word	0x00003730


	//   ....[1]....
        /*0148*/ 	.word	0x00003910


	//----- nvinfo : EIATTR_CRS_STACK_SIZE
	.align		4
.L_1020:
        /*014c*/ 	.byte	0x04, 0x1e
        /*014e*/ 	.short	(.L_1022 - .L_1021)
.L_1021:
        /*0150*/ 	.word	0x00000000
.L_1022:


//--------------------- .nv.info._ZN17fastertransformer29add_bias_layernorm_add_res_e2ILi16EEEvP6float2PKS1_S4_S4_S4_fi --------------------------
	.section	.nv.info._ZN17fastertransformer29add_bias_layernorm_add_res_e2ILi16EEEvP6float2PKS1_S4_S4_S4_fi,"",@"SHT_CUDA_INFO"
	.sectionflags	@""
	.align	4


	//----- nvinfo : EIATTR_CUDA_API_VERSION
	.align		4
        /*0000*/ 	.byte	0x04, 0x37
        /*0002*/ 	.short	(.L_1024 - .L_1023)
.L_1023:
        /*0004*/ 	.word	0x00000082


	//----- nvinfo : EIATTR_SW2861232_WAR
	.align		4
.L_1024:
        /*0008*/ 	.byte	0x01, 0x35
	.zero		2


	//----- nvinfo : EIATTR_PARAM_CBANK
	.align		4
        /*000c*/ 	.byte	0x04, 0x0a
        /*000e*/ 	.short	(.L_1026 - .L_1025)
	.align		4
.L_1025:
        /*0010*/ 	.word	index@(.nv.constant0._ZN17fastertransformer29add_bias_layernorm_add_res_e2ILi16EEEvP6float2PKS1_S4_S4_S4_fi)
        /*0014*/ 	.short	0x0160
        /*0016*/ 	.short	0x0030


	//----- nvinfo : EIATTR_CBANK_PARAM_SIZE
	.align		4
.L_1026:
        /*0018*/ 	.byte	0x03, 0x19
        /*001a*/ 	.short	0x0030


	//----- nvinfo : EIATTR_KPARAM_INFO
	.align		4
        /*001c*/ 	.byte	0x04, 0x17
        /*001e*/ 	.short	(.L_1028 - .L_1027)
.L_1027:
        /*0020*/ 	.word	0x00000000
        /*0024*/ 	.short	0x0006
        /*0026*/ 	.short	0x002c
        /*0028*/ 	.byte	0x00, 0xf0, 0x11, 0x00


	//----- nvinfo : EIATTR_KPARAM_INFO
	.align		4
.L_1028:
        /*002c*/ 	.byte	0x04, 0x17
        /*002e*/ 	.short	(.L_1030 - .L_1029)
.L_1029:
        /*0030*/ 	.word	0x00000000
        /*0034*/ 	.short	0x0005
        /*0036*/ 	.short	0x0028
        /*0038*/ 	.byte	0x00, 0xf0, 0x11, 0x00


	//----- nvinfo : EIATTR_KPARAM_INFO
	.align		4
.L_1030:
        /*003c*/ 	.byte	0x04, 0x17
        /*003e*/ 	.short	(.L_1032 - .L_1031)
.L_1031:
        /*0040*/ 	.word	0x00000000
        /*0044*/ 	.short	0x0004
        /*0046*/ 	.short	0x0020
        /*0048*/ 	.byte	0x00, 0xf0, 0x21, 0x00


	//----- nvinfo : EIATTR_KPARAM_INFO
	.align		4
.L_1032:
        /*004c*/ 	.byte	0x04, 0x17
        /*004e*/ 	.short	(.L_1034 - .L_1033)
.L_1033:
        /*0050*/ 	.word	0x00000000
        /*0054*/ 	.short	0x0003
        /*0056*/ 	.short	0x0018
        /*0058*/ 	.byte	0x00, 0xf0, 0x21, 0x00


	//----- nvinfo : EIATTR_KPARAM_INFO
	.align		4
.L_1034:
        /*005c*/ 	.byte	0x04, 0x17
        /*005e*/ 	.short	(.L_1036 - .L_1035)
.L_1035:
        /*0060*/ 	.word	0x00000000
        /*0064*/ 	.short	0x0002
        /*0066*/ 	.short	0x0010
        /*0068*/ 	.byte	0x00, 0xf0, 0x21, 0x00


	//----- nvinfo : EIATTR_KPARAM_INFO
	.align		4
.L_1036:
        /*006c*/ 	.byte	0x04, 0x17
        /*006e*/ 	.short	(.L_1038 - .L_1037)
.L_1037:
        /*0070*/ 	.word	0x00000000
        /*0074*/ 	.short	0x0001
        /*0076*/ 	.short	0x0008
        /*0078*/ 	.byte	0x00, 0xf0, 0x21, 0x00


	//----- nvinfo : EIATTR_KPARAM_INFO
	.align		4
.L_1038:
        /*007c*/ 	.byte	0x04, 0x17
        /*007e*/ 	.short	(.L_1040 - .L_1039)
.L_1039:
        /*0080*/ 	.word	0x00000000
        /*0084*/ 	.short	0x0000
        /*0086*/ 	.short	0x0000
        /*0088*/ 	.byte	0x00, 0xf0, 0x21, 0x00


	//----- nvinfo : EIATTR_MAXREG_COUNT
	.align		4
.L_1040:
        /*008c*/ 	.byte	0x03, 0x1b
        /*008e*/ 	.short	0x00ff


	//----- nvinfo : EIATTR_NUM_BARRIERS
	.align		4
        /*0090*/ 	.byte	0x02, 0x4c
        /*0092*/ 	.byte	0x01
	.zero		1


	//----- nvinfo : EIATTR_MERCURY_ISA_VERSION
	.align		4
        /*0094*/ 	.byte	0x03, 0x5f
        /*0096*/ 	.short	0x0000


	//----- nvinfo : EIATTR_COOP_GROUP_MASK_REGIDS
	.align		4
        /*0098*/ 	.byte	0x04, 0x29
        /*009a*/ 	.short	(.L_1042 - .L_1041)


	//   ....[0]....
.L_1041:
        /*009c*/ 	.word	0xffffffff


	//   ....[1]....
        /*00a0*/ 	.word	0xffffffff


	//   ....[2]....
        /*00a4*/ 	.word	0xffffffff


	//   ....[3]....
        /*00a8*/ 	.word	0xffffffff


	//   ....[4]....
        /*00ac*/ 	.word	0xffffffff


	//   ....[5]....
        /*00b0*/ 	.word	0xffffffff


	//   ....[6]....
        /*00b4*/ 	.word	0xffffffff


	//   ....[7]....
        /*00b8*/ 	.word	0xffffffff


	//   ....[8]....
        /*00bc*/ 	.word	0xffffffff


	//   ....[9]....
        /*00c0*/ 	.word	0xffffffff


	//   ....[10]....
        /*00c4*/ 	.word	0xffffffff


	//   ....[11]....
        /*00c8*/ 	.word	0xffffffff


	//   ....[12]....
        /*00cc*/ 	.word	0xffffffff


	//   ....[13]....
        /*00d0*/ 	.word	0xffffffff


	//   ....[14]....
        /*00d4*/ 	.word	0xffffffff


	//   ....[15]....
        /*00d8*/ 	.word	0xffffffff


	//   ....[16]....
        /*00dc*/ 	.word	0xffffffff


	//   ....[17]....
        /*00e0*/ 	.word	0xffffffff


	//   ....[18]....
        /*00e4*/ 	.word	0xffffffff


	//   ....[19]....
        /*00e8*/ 	.word	0xffffffff


	//----- nvinfo : EIATTR_COOP_GROUP_INSTR_OFFSETS
	.align		4
.L_1042:
        /*00ec*/ 	.byte	0x04, 0x28
        /*00ee*/ 	.short	(.L_1044 - .L_1043)


	//   ....[0]....
.L_1043:
        /*00f0*/ 	.word	0x000013f0


	//   ....[1]....
        /*00f4*/ 	.word	0x00001410


	//   ....[2]....
        /*00f8*/ 	.word	0x00001430


	//   ....[3]....
        /*00fc*/ 	.word	0x00001450


	//   ....[4]....
        /*0100*/ 	.word	0x00001490


	//   ....[5]....
        /*0104*/ 	.word	0x00001550


	//   ....[6]....
        /*0108*/ 	.word	0x00001570


	//   ....[7]....
        /*010c*/ 	.word	0x00001590


	//   ....[8]....
        /*0110*/ 	.word	0x000015d0


	//   ....[9]....
        /*0114*/ 	.word	0x00001600


	//   ....[10]....
        /*0118*/ 	.word	0x00001d10


	//   ....[11]....
        /*011c*/ 	.word	0x00001d30


	//   ....[12]....
        /*0120*/ 	.word	0x00001d50


	//   ....[13]....
        /*0124*/ 	.word	0x00001d70


	//   ....[14]....
        /*0128*/ 	.word	0x00001da0


	//   ....[15]....
        /*012c*/ 	.word	0x00001e50


	//   ....[16]....
        /*0130*/ 	.word	0x00001e70


	//   ....[17]....
        /*0134*/ 	.word	0x00001e90


	//   ....[18]....
        /*0138*/ 	.word	0x00001ec0


	//   ....[19]....
        /*013c*/ 	.word	0x00001ef0


	//----- nvinfo : EIATTR_EXIT_INSTR_OFFSETS
	.align		4
.L_1044:
        /*0140*/ 	.byte	0x04, 0x1c
        /*0142*/ 	.short	(.L_1046 - .L_1045)


	//   ....[0]....
.L_1045:
        /*0144*/ 	.word	0x00003cb0


	//   ....[1]....
        /*0148*/ 	.word	0x00003e80


	//----- nvinfo : EIATTR_CRS_STACK_SIZE
	.align		4
.L_1046:
        /*014c*/ 	.byte	0x04, 0x1e
        /*014e*/ 	.short	(.L_1048 - .L_1047)
.L_1047:
        /*0150*/ 	.word	0x00000000
.L_1048:


//--------------------- .nv.info._ZN17fastertransformer29add_bias_layernorm_add_res_e2ILi16EEEvP7__half2PKS1_S4_S4_S4_fi --------------------------
	.section	.nv.info._ZN17fastertransformer29add_bias_layernorm_add_res_e2ILi16EEEvP7__half2PKS1_S4_S4_S4_fi,"",@"SHT_CUDA_INFO"
	.sectionflags	@""
	.align	4


	//----- nvinfo : EIATTR_CUDA_API_VERSION
	.align		4
        /*0000*/ 	.byte	0x04, 0x37
        /*0002*/ 	.short	(.L_1050 - .L_1049)
.L_1049:
        /*0004*/ 	.word	0x00000082


	//----- nvinfo : EIATTR_SW2861232_WAR
	.align		4
.L_1050:
        /*0008*/ 	.byte	0x01, 0x35
	.zero		2


	//----- nvinfo : EIATTR_PARAM_CBANK
	.align		4
        /*000c*/ 	.byte	0x04, 0x0a
        /*000e*/ 	.short	(.L_1052 - .L_1051)
	.align		4
.L_1051:
        /*0010*/ 	.word	index@(.nv.constant0._ZN17fastertransformer29add_bias_layernorm_add_res_e2ILi16EEEvP7__half2PKS1_S4_S4_S4_fi)
        /*0014*/ 	.short	0x0160
        /*0016*/ 	.short	0x0030


	//----- nvinfo : EIATTR_CBANK_PARAM_SIZE
	.align		4
.L_1052:
        /*0018*/ 	.byte	0x03, 0x19
        /*001a*/ 	.short	0x0030


	//----- nvinfo : EIATTR_KPARAM_INFO
	.align		4
        /*001c*/ 	.byte	0x04, 0x17
        /*001e*/ 	.short	(.L_1054 - .L_1053)
.L_1053:
        /*0020*/ 	.word	0x00000000
        /*0024*/ 	.short	0x0006
        /*0026*/ 	.short	0x002c
        /*0028*/ 	.byte	0x00, 0xf0, 0x11, 0x00


	//----- nvinfo : EIATTR_KPARAM_INFO
	.align		4
.L_1054:
        /*002c*/ 	.byte	0x04, 0x17
        /*002e*/ 	.short	(.L_1056 - .L_1055)
.L_1055:
        /*0030*/ 	.word	0x00000000
        /*0034*/ 	.short	0x0005
        /*0036*/ 	.short	0x0028
        /*0038*/ 	.byte	0x00, 0xf0, 0x11, 0x00


	//----- nvinfo : EIATTR_KPARAM_INFO
	.align		4
.L_1056:
        /*003c*/ 	.byte	0x04, 0x17
        /*003e*/ 	.short	(.L_1058 - .L_1057)
.L_1057:
        /*0040*/ 	.word	0x00000000
        /*0044*/ 	.short	0x0004
        /*0046*/ 	.short	0x0020
        /*0048*/ 	.byte	0x00, 0xf0, 0x21, 0x00


	//----- nvinfo : EIATTR_KPARAM_INFO
	.align		4
.L_1058:
        /*004c*/ 	.byte	0x04, 0x17
        /*004e*/ 	.short	(.L_1060 - .L_1059)
.L_1059:
        /*0050*/ 	.word	0x00000000
        /*0054*/ 	.short	0x0003
        /*0056*/ 	.short	0x0018
        /*0058*/ 	.byte	0x00, 0xf0, 0x21, 0x00


	//----- nvinfo : EIATTR_KPARAM_INFO
	.align		4
.L_1060:
        /*005c*/ 	.byte	0x04, 0x17
        /*005e*/ 	.short	(.L_1062 - .L_1061)
.L_1061:
        /*0060*/ 	.word	0x00000000
        /*0064*/ 	.short	0x0002
        /*0066*/ 	.short	0x0010
        /*0068*/ 	.byte	0x00, 0xf0, 0x21, 0x00


	//----- nvinfo : EIATTR_KPARAM_INFO
	.align		4
.L_1062:
        /*006c*/ 	.byte	0x04, 0x17
        /*006e*/ 	.short	(.L_1064 - .L_1063)
.L_1063:
        /*0070*/ 	.word	0x00000000
        /*0074*/ 	.short	0x0001
        /*0076*/ 	.short	0x0008
        /*0078*/ 	.byte	0x00, 0xf0, 0x21, 0x00


	//----- nvinfo : EIATTR_KPARAM_INFO
	.align		4
.L_1064:
        /*007c*/ 	.byte	0x04, 0x17
        /*007e*/ 	.short	(.L_1066 - .L_1065)
.L_1065:
        /*0080*/ 	.word	0x00000000
        /*0084*/ 	.short	0x0000
        /*0086*/ 	.short	0x0000
        /*0088*/ 	.byte	0x00, 0xf0, 0x21, 0x00


	//----- nvinfo : EIATTR_MAXREG_COUNT
	.align		4
.L_1066:
        /*008c*/ 	.byte	0x03, 0x1b
        /*008e*/ 	.short	0x00ff


	//----- nvinfo : EIATTR_NUM_BARRIERS
	.align		4
        /*0090*/ 	.byte	0x02, 0x4c
        /*0092*/ 	.byte	0x01
	.zero		1


	//----- nvinfo : EIATTR_MERCURY_ISA_VERSION
	.align		4
        /*0094*/ 	.byte	0x03, 0x5f
        /*0096*/ 	.short	0x0000


	//----- nvinfo : EIATTR_COOP_GROUP_MASK_REGIDS
	.align		4
        /*0098*/ 	.byte	0x04, 0x29
        /*009a*/ 	.short	(.L_1068 - .L_1067)


	//   ....[0]....
.L_1067:
        /*009c*/ 	.word	0xffffffff


	//   ....[1]....
        /*00a0*/ 	.word	0xffffffff


	//   ....[2]....
        /*00a4*/ 	.word	0xffffffff


	//   ....[3]....
        /*00a8*/ 	.word	0xffffffff


	//   ....[4]....
        /*00ac*/ 	.word	0xffffffff


	//   ....[5]....
        /*00b0*/ 	.word	0xffffffff


	//   ....[6]....
        /*00b4*/ 	.word	0xffffffff


	//   ....[7]....
        /*00b8*/ 	.word	0xffffffff


	//   ....[8]....
        /*00bc*/ 	.word	0xffffffff


	//   ....[9]....
        /*00c0*/ 	.word	0xffffffff


	//   ....[10]....
        /*00c4*/ 	.word	0xffffffff


	//   ....[11]....
        /*00c8*/ 	.word	0xffffffff


	//   ....[12]....
        /*00cc*/ 	.word	0xffffffff


	//   ....[13]....
        /*00d0*/ 	.word	0xffffffff


	//   ....[14]....
        /*00d4*/ 	.word	0xffffffff


	//   ....[15]....
        /*00d8*/ 	.word	0xffffffff


	//   ....[16]....
        /*00dc*/ 	.word	0xffffffff


	//   ....[17]....
        /*00e0*/ 	.word	0xffffffff


	//   ....[18]....
        /*00e4*/ 	.word	0xffffffff


	//   ....[19]....
        /*00e8*/ 	.word	0xffffffff


	//----- nvinfo : EIATTR_COOP_GROUP_INSTR_OFFSETS
	.align		4
.L_1068:
        /*00ec*/ 	.byte	0x04, 0x28
        /*00ee*/ 	.short	(.L_1070 - .L_1069)


	//   ....[0]....
.L_1069:
        /*00f0*/ 	.word	0x00001400


	//   ....[1]....
        /*00f4*/ 	.word	0x00001520


	//   ....[2]....
        /*00f8*/ 	.word	0x00001560


	//   ....[3]....
        /*00fc*/ 	.word	0x000015a0


	//   ....[4]....
        /*0100*/ 	.word	0x000015d0


	//   ....[5]....
        /*0104*/ 	.word	0x00001670


	//   ....[6]....
        /*0108*/ 	.word	0x00001690


	//   ....[7]....
        /*010c*/ 	.word	0x000016b0


	//   ....[8]....
        /*0110*/ 	.word	0x000016d0


	//   ....[9]....
        /*0114*/ 	.word	0x00001700


	//   ....[10]....
        /*0118*/ 	.word	0x00001f40


	//   ....[11]....
        /*011c*/ 	.word	0x00001fb0


	//   ....[12]....
        /*0120*/ 	.word	0x00001fd0


	//   ....[13]....
        /*0124*/ 	.word	0x00001ff0


	//   ....[14]....
        /*0128*/ 	.word	0x00002010


	//   ....[15]....
        /*012c*/ 	.word	0x000020a0


	//   ....[16]....
        /*0130*/ 	.word	0x000020c0


	//   ....[17]....
        /*0134*/ 	.word	0x000020e0


	//   ....[18]....
        /*0138*/ 	.word	0x00002100


	//   ....[19]....
        /*013c*/ 	.word	0x00002120


	//----- nvinfo : EIATTR_EXIT_INSTR_OFFSETS
	.align		4
.L_1070:
        /*0140*/ 	.byte	0x04, 0x1c
        /*0142*/ 	.short	(.L_1072 - .L_1071)


	//   ....[0]....
.L_1071:
        /*0144*/ 	.word	0x000047d0


	//   ....[1]....
        /*0148*/ 	.word	0x00004a30


	//----- nvinfo : EIATTR_CRS_STACK_SIZE
	.align		4
.L_1072:
        /*014c*/ 	.byte	0x04, 0x1e
        /*014e*/ 	.short	(.L_1074 - .L_1073)
.L_1073:
        /*0150*/ 	.word	0x00000000
.L_1074:


//--------------------- .nv.info._ZN17fastertransformer26add_bias_layernorm_add_resIfLi8EEEvPT_PKS1_S4_S4_S4_fi --------------------------
	.section	.nv.info._ZN17fastertransformer26add_bias_layernorm_add_resIfLi8EEEvPT_PKS1_S4_S4_S4_fi,"",@"SHT_CUDA_INFO"
	.sectionflags	@""
	.align	4


	//----- nvinfo : EIATTR_CUDA_API_VERSION
	.align		4
        /*0000*/ 	.byte	0x04, 0x37
        /*0002*/ 	.short	(.L_1076 - .L_1075)
.L_1075:
        /*0004*/ 	.word	0x00000082


	//----- nvinfo : EIATTR_SW2861232_WAR
	.align		4
.L_1076:
        /*0008*/ 	.byte	0x01, 0x35
	.zero		2


	//----- nvinfo : EIATTR_PARAM_CBANK
	.align		4
        /*000c*/ 	.byte	0x04, 0x0a
        /*000e*/ 	.short	(.L_1078 - .L_1077)
	.align		4
.L_1077:
        /*0010*/ 	.word	index@(.nv.constant0._ZN17fastertransformer26add_bias_layernorm_add_resIfLi8EEEvPT_PKS1_S4_S4_S4_fi)
        /*0014*/ 	.short	0x0160
        /*0016*/ 	.short	0x0030


	//----- nvinfo : EIATTR_CBANK_PARAM_SIZE
	.align		4
.L_1078:
        /*0018*/ 	.byte	0x03, 0x19
        /*001a*/ 	.short	0x0030


	//----- nvinfo : EIATTR_KPARAM_INFO
	.align		4
        /*001c*/ 	.byte	0x04, 0x17
        /*001e*/ 	.short	(.L_1080 - .L_1079)
.L_1079:
        /*0020*/ 	.word	0x00000000
        /*0024*/ 	.short	0x0006
        /*0026*/ 	.short	0x002c
        /*0028*/ 	.byte	0x00, 0xf0, 0x11, 0x00


	//----- nvinfo : EIATTR_KPARAM_INFO
	.align		4
.L_1080:
        /*002c*/ 	.byte	0x04, 0x17
        /*002e*/ 	.short	(.L_1082 - .L_1081)
.L_1081:
        /*0030*/ 	.word	0x00000000
        /*0034*/ 	.short	0x0005
        /*0036*/ 	.short	0x0028
        /*0038*/ 	.byte	0x00, 0xf0, 0x11, 0x00


	//----- nvinfo : EIATTR_KPARAM_INFO
	.align		4
.L_1082:
        /*003c*/ 	.byte	0x04, 0x17
        /*003e*/ 	.short	(.L_1084 - .L_1083)
.L_1083:
        /*0040*/ 	.word	0x00000000
        /*0044*/ 	.short	0x0004
        /*0046*/ 	.short	0x0020
        /*0048*/ 	.byte	0x00, 0xf0, 0x21, 0x00


	//----- nvinfo : EIATTR_KPARAM_INFO
	.align		4
.L_1084:
        /*004c*/ 	.byte	0x04, 0x17
        /*004e*/ 	.short	(.L_1086 - .L_1085)
.L_1085:
        /*0050*/ 	.word	0x00000000
        /*0054*/ 	.short	0x0003
        /*0056*/ 	.short	0x0018
        /*0058*/ 	.byte	0x00, 0xf0, 0x21, 0x00


	//----- nvinfo : EIATTR_KPARAM_INFO
	.align		4
.L_1086:
        /*005c*/ 	.byte	0x04, 0x17
        /*005e*/ 	.short	(.L_1088 - .L_1087)
.L_1087:
        /*0060*/ 	.word	0x00000000
        /*0064*/ 	.short	0x0002
        /*0066*/ 	.short	0x0010
        /*0068*/ 	.byte	0x00, 0xf0, 0x21, 0x00


	//----- nvinfo : EIATTR_KPARAM_INFO
	.align		4
.L_1088:
        /*006c*/ 	.byte	0x04, 0x17
        /*006e*/ 	.short	(.L_1090 - .L_1089)
.L_1089:
        /*0070*/ 	.word	0x00000000
        /*0074*/ 	.short	0x0001
        /*0076*/ 	.short	0x0008
        /*0078*/ 	.byte	0x00, 0xf0, 0x21, 0x00


	//----- nvinfo : EIATTR_KPARAM_INFO
	.align		4
.L_1090:
        /*007c*/ 	.byte	0x04, 0x17
        /*007e*/ 	.short	(.L_1092 - .L_1091)
.L_1091:
        /*0080*/ 	.word	0x00000000
        /*0084*/ 	.short	0x0000
        /*0086*/ 	.short	0x0000
        /*0088*/ 	.byte	0x00, 0xf0, 0x21, 0x00


	//----- nvinfo : EIATTR_MAXREG_COUNT
	.align		4
.L_1092:
        /*008c*/ 	.byte	0x03, 0x1b
        /*008e*/ 	.short	0x00ff


	//----- nvinfo : EIATTR_NUM_BARRIERS
	.align		4
        /*0090*/ 	.byte	0x02, 0x4c
        /*0092*/ 	.byte	0x01
	.zero		1


	//----- nvinfo : EIATTR_MERCURY_ISA_VERSION
	.align		4
        /*0094*/ 	.byte	0x03, 0x5f
        /*0096*/ 	.short	0x0000


	//----- nvinfo : EIATTR_COOP_GROUP_MASK_REGIDS
	.align		4
        /*0098*/ 	.byte	0x04, 0x29
        /*009a*/ 	.short	(.L_1094 - .L_1093)


	//   ....[0]....
.L_1093:
        /*009c*/ 	.word	0xffffffff


	//   ....[1]....
        /*00a0*/ 	.word	0xffffffff


	//   ....[2]....
        /*00a4*/ 	.word	0xffffffff


	//   ....[3]....
        /*00a8*/ 	.word	0xffffffff


	//   ....[4]....
        /*00ac*/ 	.word	0xffffffff


	//   ....[5]....
        /*00b0*/ 	.word	0xffffffff


	//   ....[6]....
        /*00b4*/ 	.word	0xffffffff


	//   ....[7]....
        /*00b8*/ 	.word	0xffffffff


	//   ....[8]....
        /*00bc*/ 	.word	0xffffffff


	//   ....[9]....
        /*00c0*/ 	.word	0xffffffff


	//   ....[10]....
        /*00c4*/ 	.word	0xffffffff


	//   ....[11]....
        /*00c8*/ 	.word	0xffffffff


	//   ....[12]....
        /*00cc*/ 	.word	0xffffffff


	//   ....[13]....
        /*00d0*/ 	.word	0xffffffff


	//   ....[14]....
        /*00d4*/ 	.word	0xffffffff


	//   ....[15]....
        /*00d8*/ 	.word	0xffffffff


	//   ....[16]....
        /*00dc*/ 	.word	0xffffffff


	//   ....[17]....
        /*00e0*/ 	.word	0xffffffff


	//   ....[18]....
        /*00e4*/ 	.word	0xffffffff


	//   ....[19]....
        /*00e8*/ 	.word	0xffffffff


	//----- nvinfo : EIATTR_COOP_GROUP_INSTR_OFFSETS
	.align		4
.L_1094:
        /*00ec*/ 	.byte	0x04, 0x28
        /*00ee*/ 	.short	(.L_1096 - .L_1095)


	//   ....[0]....
.L_1095:
        /*00f0*/ 	.word	0x00000820


	//   ....[1]....
        /*00f4*/ 	.word	0x00000840


	//   ....[2]....
        /*00f8*/ 	.word	0x00000860


	//   ....[3]....
        /*00fc*/ 	.word	0x00000880


	//   ....[4]....
        /*0100*/ 	.word	0x000008c0


	//   ....[5]....
        /*0104*/ 	.word	0x00000980


	//   ....[6]....
        /*0108*/ 	.word	0x000009a0


	//   ....[7]....
        /*010c*/ 	.word	0x000009c0


	//   ....[8]....
        /*0110*/ 	.word	0x00000a00


	//   ....[9]....
        /*0114*/ 	.word	0x00000a30


	//   ....[10]....
        /*0118*/ 	.word	0x00000c40


	//   ....[11]....
        /*011c*/ 	.word	0x00000c60


	//   ....[12]....
        /*0120*/ 	.word	0x00000c80


	//   ....[13]....
        /*0124*/ 	.word	0x00000ca0


	//   ....[14]....
        /*0128*/ 	.word	0x00000cd0


	//   ....[15]....
        /*012c*/ 	.word	0x00000d80


	//   ....[16]....
        /*0130*/ 	.word	0x00000db0


	//   ....[17]....
        /*0134*/ 	.word	0x00000e30


	//   ....[18]....
        /*0138*/ 	.word	0x00000e50


	//   ....[19]....
        /*013c*/ 	.word	0x00000e80


	//----- nvinfo : EIATTR_EXIT_INSTR_OFFSETS
	.align		4
.L_1096:
        /*0140*/ 	.byte	0x04, 0x1c
        /*0142*/ 	.short	(.L_1098 - .L_1097)


	//   ....[0]....
.L_1097:
        /*0144*/ 	.word	0x000015f0


	//   ....[1]....
        /*0148*/ 	.word	0x00001700


	//----- nvinfo : EIATTR_CRS_STACK_SIZE
	.align		4
.L_1098:
        /*014c*/ 	.byte	0x04, 0x1e
        /*014e*/ 	.short	(.L_1100 - .L_1099)
.L_1099:
        /*0150*/ 	.word	0x00000000
.L_1100:


//--------------------- .nv.info._ZN17fastertransformer26add_bias_layernorm_add_resI6__halfLi8EEEvPT_PKS2_S5_S5_S5_fi --------------------------
	.section	.nv.info._ZN17fastertransformer26add_bias_layernorm_add_resI6__halfLi8EEEvPT_PKS2_S5_S5_S5_fi,"",@"SHT_CUDA_INFO"
	.sectionflags	@""
	.align	4


	//----- nvinfo : EIATTR_CUDA_API_VERSION
	.align		4
        /*0000*/ 	.byte	0x04, 0x37
        /*0002*/ 	.short	(.L_1102 - .L_1101)
.L_1101:
        /*0004*/ 	.word	0x00000082


	//----- nvinfo : EIATTR_SW2861232_WAR
	.align		4
.L_1102:
        /*0008*/ 	.byte	0x01, 0x35
	.zero		2


	//----- nvinfo : EIATTR_PARAM_CBANK
	.align		4
        /*000c*/ 	.byte	0x04, 0x0a
        /*000e*/ 	.short	(.L_1104 - .L_1103)
	.align		4
.L_1103:
        /*0010*/ 	.word	index@(.nv.constant0._ZN17fastertransformer26add_bias_layernorm_add_resI6__halfLi8EEEvPT_PKS2_S5_S5_S5_fi)
        /*0014*/ 	.short	0x0160
        /*0016*/ 	.short	0x0030


	//----- nvinfo : EIATTR_CBANK_PARAM_SIZE
	.align		4
.L_1104:
        /*0018*/ 	.byte	0x03, 0x19
        /*001a*/ 	.short	0x0030


	//----- nvinfo : EIATTR_KPARAM_INFO
	.align		4
        /*001c*/ 	.byte	0x04, 0x17
        /*001e*/ 	.short	(.L_1106 - .L_1105)
.L_1105:
        /*0020*/ 	.word	0x00000000
        /*0024*/ 	.short	0x0006
        /*0026*/ 	.short	0x002c
        /*0028*/ 	.byte	0x00, 0xf0, 0x11, 0x00


	//----- nvinfo : EIATTR_KPARAM_INFO
	.align		4
.L_1106:
        /*002c*/ 	.byte	0x04, 0x17
        /*002e*/ 	.short	(.L_1108 - .L_1107)
.L_1107:
        /*0030*/ 	.word	0x00000000
        /*0034*/ 	.short	0x0005
        /*0036*/ 	.short	0x0028
        /*0038*/ 	.byte	0x00, 0xf0, 0x11, 0x00


	//----- nvinfo : EIATTR_KPARAM_INFO
	.align		4
.L_1108:
        /*003c*/ 	.byte	0x04, 0x17
        /*003e*/ 	.short	(.L_1110 - .L_1109)
.L_1109:
        /*0040*/ 	.word	0x00000000
        /*0044*/ 	.short	0x0004
        /*0046*/ 	.short	0x0020
        /*0048*/ 	.byte	0x00, 0xf0, 0x21, 0x00


	//----- nvinfo : EIATTR_KPARAM_INFO
	.align		4
.L_1110:
        /*004c*/ 	.byte	0x04, 0x17
        /*004e*/ 	.short	(.L_1112 - .L_1111)
.L_1111:
        /*0050*/ 	.word	0x00000000
        /*0054*/ 	.short	0x0003
        /*0056*/ 	.short	0x0018
        /*0058*/ 	.byte	0x00, 0xf0, 0x21, 0x00


	//----- nvinfo : EIATTR_KPARAM_INFO
	.align		4
.L_1112:
        /*005c*/ 	.byte	0x04, 0x17
        /*005e*/ 	.short	(.L_1114 - .L_1113)
.L_1113:
        /*0060*/ 	.word	0x00000000
        /*0064*/ 	.short	0x0002
        /*0066*/ 	.short	0x0010
        /*0068*/ 	.byte	0x00, 0xf0, 0x21, 0x00


	//----- nvinfo : EIATTR_KPARAM_INFO
	.align		4
.L_1114:
        /*006c*/ 	.byte	0x04, 0x17
        /*006e*/ 	.short	(.L_1116 - .L_1115)
.L_1115:
        /*0070*/ 	.word	0x00000000
        /*0074*/ 	.short	0x0001
        /*0076*/ 	.short	0x0008
        /*0078*/ 	.byte	0x00, 0xf0, 0x21, 0x00


	//----- nvinfo : EIATTR_KPARAM_INFO
	.align		4
.L_1116:
        /*007c*/ 	.byte	0x04, 0x17
        /*007e*/ 	.short	(.L_1118 - .L_1117)
.L_1117:
        /*0080*/ 	.word	0x00000000
        /*0084*/ 	.short	0x0000
        /*0086*/ 	.short	0x0000
        /*0088*/ 	.byte	0x00, 0xf0, 0x21, 0x00


	//----- nvinfo : EIATTR_MAXREG_COUNT
	.align		4
.L_1118:
        /*008c*/ 	.byte	0x03, 0x1b
        /*008e*/ 	.short	0x00ff


	//----- nvinfo : EIATTR_NUM_BARRIERS
	.align		4
        /*0090*/ 	.byte	0x02, 0x4c
        /*0092*/ 	.byte	0x01
	.zero		1


	//----- nvinfo : EIATTR_MERCURY_ISA_VERSION
	.align		4
        /*0094*/ 	.byte	0x03, 0x5f
        /*0096*/ 	.short	0x0000


	//----- nvinfo : EIATTR_COOP_GROUP_MASK_REGIDS
	.align		4
        /*0098*/ 	.byte	0x04, 0x29
        /*009a*/ 	.short	(.L_1120 - .L_1119)


	//   ....[0]....
.L_1119:
        /*009c*/ 	.word	0xffffffff


	//   ....[1]....
        /*00a0*/ 	.word	0xffffffff


	//   ....[2]....
        /*00a4*/ 	.word	0xffffffff


	//   ....[3]....
        /*00a8*/ 	.word	0xffffffff


	//   ....[4]....
        /*00ac*/ 	.word	0xffffffff


	//   ....[5]....
        /*00b0*/ 	.word	0xffffffff


	//   ....[6]....
        /*00b4*/ 	.word	0xffffffff


	//   ....[7]....
        /*00b8*/ 	.word	0xffffffff


	//   ....[8]....
        /*00bc*/ 	.word	0xffffffff


	//   ....[9]....
        /*00c0*/ 	.word	0xffffffff


	//   ....[10]....
        /*00c4*/ 	.word	0xffffffff


	//   ....[11]....
        /*00c8*/ 	.word	0xffffffff


	//   ....[12]....
        /*00cc*/ 	.word	0xffffffff


	//   ....[13]....
        /*00d0*/ 	.word	0xffffffff


	//   ....[14]....
        /*00d4*/ 	.word	0xffffffff


	//   ....[15]....
        /*00d8*/ 	.word	0xffffffff


	//   ....[16]....
        /*00dc*/ 	.word	0xffffffff


	//   ....[17]....
        /*00e0*/ 	.word	0xffffffff


	//   ....[18]....
        /*00e4*/ 	.word	0xffffffff


	//   ....[19]....
        /*00e8*/ 	.word	0xffffffff


	//----- nvinfo : EIATTR_COOP_GROUP_INSTR_OFFSETS
	.align		4
.L_1120:
        /*00ec*/ 	.byte	0x04, 0x28
        /*00ee*/ 	.short	(.L_1122 - .L_1121)


	//   ....[0]....
.L_1121:
        /*00f0*/ 	.word	0x00000740


	//   ....[1]....
        /*00f4*/ 	.word	0x00000760


	//   ....[2]....
        /*00f8*/ 	.word	0x00000780


	//   ....[3]....
        /*00fc*/ 	.word	0x000007a0


	//   ....[4]....
        /*0100*/ 	.word	0x000007c0


	//   ....[5]....
        /*0104*/ 	.word	0x00000890


	//   ....[6]....
        /*0108*/ 	.word	0x000008b0


	//   ....[7]....
        /*010c*/ 	.word	0x000008d0


	//   ....[8]....
        /*0110*/ 	.word	0x000008f0


	//   ....[9]....
        /*0114*/ 	.word	0x00000930


	//   ....[10]....
        /*0118*/ 	.word	0x00000b80


	//   ....[11]....
        /*011c*/ 	.word	0x00000ba0


	//   ....[12]....
        /*0120*/ 	.word	0x00000bc0


	//   ....[13]....
        /*0124*/ 	.word	0x00000be0


	//   ....[14]....
        /*0128*/ 	.word	0x00000c10


	//   ....[15]....
        /*012c*/ 	.word	0x00000ca0


	//   ....[16]....
        /*0130*/ 	.word	0x00000cc0


	//   ....[17]....
        /*0134*/ 	.word	0x00000ce0


	//   ....[18]....
        /*0138*/ 	.word	0x00000d10


	//   ....[19]....
        /*013c*/ 	.word	0x00000d40


	//----- nvinfo : EIATTR_EXIT_INSTR_OFFSETS
	.align		4
.L_1122:
        /*0140*/ 	.byte	0x04, 0x1c
        /*0142*/ 	.short	(.L_1124 - .L_1123)


	//   ....[0]....
.L_1123:
        /*0144*/ 	.word	0x00001ab0


	//   ....[1]....
        /*0148*/ 	.word	0x00001c80


	//----- nvinfo : EIATTR_CRS_STACK_SIZE
	.align		4
.L_1124:
        /*014c*/ 	.byte	0x04, 0x1e
        /*014e*/ 	.short	(.L_1126 - .L_1125)
.L_1125:
        /*0150*/ 	.word	0x00000000
.L_1126:


//--------------------- .nv.info._ZN17fastertransformer29add_bias_layernorm_add_res_e2ILi8EEEvP6float2PKS1_S4_S4_S4_fi --------------------------
	.section	.nv.info._ZN17fastertransformer29add_bias_layernorm_add_res_e2ILi8EEEvP6float2PKS1_S4_S4_S4_fi,"",@"SHT_CUDA_INFO"
	.sectionflags	@""
	.align	4


	//----- nvinfo : EIATTR_CUDA_API_VERSION
	.align		4
        /*0000*/ 	.byte	0x04, 0x37
        /*0002*/ 	.short	(.L_1128 - .L_1127)
.L_1127:
        /*0004*/ 	.word	0x00000082


	//----- nvinfo : EIATTR_SW2861232_WAR
	.align		4
.L_1128:
        /*0008*/ 	.byte	0x01, 0x35
	.zero		2


	//----- nvinfo : EIATTR_PARAM_CBANK
	.align		4
        /*000c*/ 	.byte	0x04, 0x0a
        /*000e*/ 	.short	(.L_1130 - .L_1129)
	.align		4
.L_1129:
        /*0010*/ 	.word	index@(.nv.constant0._ZN17fastertransformer29add_bias_layernorm_add_res_e2ILi8EEEvP6float2PKS1_S4_S4_S4_fi)
        /*0014*/ 	.short	0x0160
        /*0016*/ 	.short	0x0030


	//----- nvinfo : EIATTR_CBANK_PARAM_SIZE
	.align		4
.L_1130:
        /*0018*/ 	.byte	0x03, 0x19
        /*001a*/ 	.short	0x0030


	//----- nvinfo : EIATTR_KPARAM_INFO
	.align		4
        /*001c*/ 	.byte	0x04, 0x17
        /*001e*/ 	.short	(.L_1132 - .L_1131)
.L_1131:
        /*0020*/ 	.word	0x00000000
        /*0024*/ 	.short	0x0006
        /*0026*/ 	.short	0x002c
        /*0028*/ 	.byte	0x00, 0xf0, 0x11, 0x00


	//----- nvinfo : EIATTR_KPARAM_INFO
	.align		4
.L_1132:
        /*002c*/ 	.byte	0x04, 0x17
        /*002e*/ 	.short	(.L_1134 - .L_1133)
.L_1133:
        /*0030*/ 	.word	0x00000000
        /*0034*/ 	.short	0x0005
        /*0036*/ 	.short	0x0028
        /*0038*/ 	.byte	0x00, 0xf0, 0x11, 0x00


	//----- nvinfo : EIATTR_KPARAM_INFO
	.align		4
.L_1134:
        /*003c*/ 	.byte	0x04, 0x17
        /*003e*/ 	.short	(.L_1136 - .L_1135)
.L_1135:
        /*0040*/ 	.word	0x00000000
        /*0044*/ 	.short	0x0004
        /*0046*/ 	.short	0x0020
        /*0048*/ 	.byte	0x00, 0xf0, 0x21, 0x00


	//----- nvinfo : EIATTR_KPARAM_INFO
	.align		4
.L_1136:
        /*004c*/ 	.byte	0x04, 0x17
        /*004e*/ 	.short	(.L_1138 - .L_1137)
.L_1137:
        /*0050*/ 	.word	0x00000000
        /*0054*/ 	.short	0x0003
        /*0056*/ 	.short	0x0018
        /*0058*/ 	.byte	0x00, 0xf0, 0x21, 0x00


	//----- nvinfo : EIATTR_KPARAM_INFO
	.align		4
.L_1138:
        /*005c*/ 	.byte	0x04, 0x17
        /*005e*/ 	.short	(.L_1140 - .L_1139)
.L_1139:
        /*0060*/ 	.word	0x00000000
        /*0064*/ 	.short	0x0002
        /*0066*/ 	.short	0x0010
        /*0068*/ 	.byte	0x00, 0xf0, 0x21, 0x00


	//----- nvinfo : EIATTR_KPARAM_INFO
	.align		4
.L_1140:
        /*006c*/ 	.byte	0x04, 0x17
        /*006e*/ 	.short	(.L_1142 - .L_1141)
.L_1141:
        /*0070*/ 	.word	0x00000000
        /*0074*/ 	.short	0x0001
        /*0076*/ 	.short	0x0008
        /*0078*/ 	.byte	0x00, 0xf0, 0x21, 0x00


	//----- nvinfo : EIATTR_KPARAM_INFO
	.align		4
.L_1142:
        /*007c*/ 	.byte	0x04, 0x17
        /*007e*/ 	.short	(.L_1144 - .L_1143)
.L_1143:
        /*0080*/ 	.word	0x00000000
        /*0084*/ 	.short	0x0000
        /*0086*/ 	.short	0x0000
        /*0088*/ 	.byte	0x00, 0xf0, 0x21, 0x00


	//----- nvinfo : EIATTR_MAXREG_COUNT
	.align		4
.L_1144:
        /*008c*/ 	.byte	0x03, 0x1b
        /*008e*/ 	.short	0x00ff


	//----- nvinfo : EIATTR_NUM_BARRIERS
	.align		4
        /*0090*/ 	.byte	0x02, 0x4c
        /*0092*/ 	.byte	0x01
	.zero		1


	//----- nvinfo : EIATTR_MERCURY_ISA_VERSION
	.align		4
        /*0094*/ 	.byte	0x03, 0x5f
        /*0096*/ 	.short	0x0000


	//----- nvinfo : EIATTR_COOP_GROUP_MASK_REGIDS
	.align		4
        /*0098*/ 	.byte	0x04, 0x29
        /*009a*/ 	.short	(.L_1146 - .L_1145)


	//   ....[0]....
.L_1145:
        /*009c*/ 	.word	0xffffffff


	//   ....[1]....
        /*00a0*/ 	.word	0xffffffff


	//   ....[2]....
        /*00a4*/ 	.word	0xffffffff


	//   ....[3]....
        /*00a8*/ 	.word	0xffffffff


	//   ....[4]....
        /*00ac*/ 	.word	0xffffffff


	//   ....[5]....
        /*00b0*/ 	.word	0xffffffff


	//   ....[6]....
        /*00b4*/ 	.word	0xffffffff


	//   ....[7]....
        /*00b8*/ 	.word	0xffffffff


	//   ....[8]....
        /*00bc*/ 	.word	0xffffffff


	//   ....[9]....
        /*00c0*/ 	.word	0xffffffff


	//   ....[10]....
        /*00c4*/ 	.word	0xffffffff


	//   ....[11]....
        /*00c8*/ 	.word	0xffffffff


	//   ....[12]....
        /*00cc*/ 	.word	0xffffffff


	//   ....[13]....
        /*00d0*/ 	.word	0xffffffff


	//   ....[14]....
        /*00d4*/ 	.word	0xffffffff


	//   ....[15]....
        /*00d8*/ 	.word	0xffffffff


	//   ....[16]....
        /*00dc*/ 	.word	0xffffffff


	//   ....[17]....
        /*00e0*/ 	.word	0xffffffff


	//   ....[18]....
        /*00e4*/ 	.word	0xffffffff


	//   ....[19]....
        /*00e8*/ 	.word	0xffffffff


	//----- nvinfo : EIATTR_COOP_GROUP_INSTR_OFFSETS
	.align		4
.L_1146:
        /*00ec*/ 	.byte	0x04, 0x28
        /*00ee*/ 	.short	(.L_1148 - .L_1147)


	//   ....[0]....
.L_1147:
        /*00f0*/ 	.word	0x000007f0


	//   ....[1]....
        /*00f4*/ 	.word	0x00000810


	//   ....[2]....
        /*00f8*/ 	.word	0x00000830


	//   ....[3]....
        /*00fc*/ 	.word	0x00000850


	//   ....[4]....
        /*0100*/ 	.word	0x00000870


	//   ....[5]....
        /*0104*/ 	.word	0x00000940


	//   ....[6]....
        /*0108*/ 	.word	0x00000960


	//   ....[7]....
        /*010c*/ 	.word	0x00000980


	//   ....[8]....
        /*0110*/ 	.word	0x000009c0


	//   ....[9]....
        /*0114*/ 	.word	0x000009f0


	//   ....[10]....
        /*0118*/ 	.word	0x00000d30


	//   ....[11]....
        /*011c*/ 	.word	0x00000d50


	//   ....[12]....
        /*0120*/ 	.word	0x00000d70


	//   ....[13]....
        /*0124*/ 	.word	0x00000d90


	//   ....[14]....
        /*0128*/ 	.word	0x00000dd0


	//   ....[15]....
        /*012c*/ 	.word	0x00000e60


	//   ....[16]....
        /*0130*/ 	.word	0x00000e80


	//   ....[17]....
        /*0134*/ 	.word	0x00000ea0


	//   ....[18]....
        /*0138*/ 	.word	0x00000ed0


	//   ....[19]....
        /*013c*/ 	.word	0x00000f00


	//----- nvinfo : EIATTR_EXIT_INSTR_OFFSETS
	.align		4
.L_1148:
        /*0140*/ 	.byte	0x04, 0x1c
        /*0142*/ 	.short	(.L_1150 - .L_1149)


	//   ....[0]....
.L_1149:
        /*0144*/ 	.word	0x00001c00


	//   ....[1]....
        /*0148*/ 	.word	0x00001dc0


	//----- nvinfo : EIATTR_CRS_STACK_SIZE
	.align		4
.L_1150:
        /*014c*/ 	.byte	0x04, 0x1e
        /*014e*/ 	.short	(.L_1152 - .L_1151)
.L_1151:
        /*0150*/ 	.word	0x00000000
.L_1152:


//--------------------- .nv.info._ZN17fastertransformer29add_bias_layernorm_add_res_e2ILi8EEEvP7__half2PKS1_S4_S4_S4_fi --------------------------
	.section	.nv.info._ZN17fastertransformer29add_bias_layernorm_add_res_e2ILi8EEEvP7__half2PKS1_S4_S4_S4_fi,"",@"SHT_CUDA_INFO"
	.sectionflags	@""
	.align	4


	//----- nvinfo : EIATTR_CUDA_API_VERSION
	.align		4
        /*0000*/ 	.byte	0x04, 0x37
        /*0002*/ 	.short	(.L_1154 - .L_1153)
.L_1153:
        /*0004*/ 	.word	0x00000082


	//----- nvinfo : EIATTR_SW2861232_WAR
	.align		4
.L_1154:
        /*0008*/ 	.byte	0x01, 0x35
	.zero		2


	//----- nvinfo : EIATTR_PARAM_CBANK
	.align		4
        /*000c*/ 	.byte	0x04, 0x0a
        /*000e*/ 	.short	(.L_1156 - .L_1155)
	.align		4
.L_1155:
        /*0010*/ 	.word	index@(.nv.constant0._ZN17fastertransformer29add_bias_layernorm_add_res_e2ILi8EEEvP7__half2PKS1_S4_S4_S4_fi)
        /*0014*/ 	.short	0x0160
        /*0016*/ 	.short	0x0030


	//----- nvinfo : EIATTR_CBANK_PARAM_SIZE
	.align		4
.L_1156:
        /*0018*/ 	.byte	0x03, 0x19
        /*001a*/ 	.short	0x0030


	//----- nvinfo : EIATTR_KPARAM_INFO
	.align		4
        /*001c*/ 	.byte	0x04, 0x17
        /*001e*/ 	.short	(.L_1158 - .L_1157)
.L_1157:
        /*0020*/ 	.word	0x00000000
        /*0024*/ 	.short	0x0006
        /*0026*/ 	.short	0x002c
        /*0028*/ 	.byte	0x00, 0xf0, 0x11, 0x00


	//----- nvinfo : EIATTR_KPARAM_INFO
	.align		4
.L_1158:
        /*002c*/ 	.byte	0x04, 0x17
        /*002e*/ 	.short	(.L_1160 - .L_1159)
.L_1159:
        /*0030*/ 	.word	0x00000000
        /*0034*/ 	.short	0x0005
        /*0036*/ 	.short	0x0028
        /*0038*/ 	.byte	0x00, 0xf0, 0x11, 0x00


	//----- nvinfo : EIATTR_KPARAM_INFO
	.align		4
.L_1160:
        /*003c*/ 	.byte	0x04, 0x17
        /*003e*/ 	.short	(.L_1162 - .L_1161)
.L_1161:
        /*0040*/ 	.word	0x00000000
        /*0044*/ 	.short	0x0004
        /*0046*/ 	.short	0x0020
        /*0048*/ 	.byte	0x00, 0xf0, 0x21, 0x00


	//----- nvinfo : EIATTR_KPARAM_INFO
	.align		4
.L_1162:
        /*004c*/ 	.byte	0x04, 0x17
        /*004e*/ 	.short	(.L_1164 - .L_1163)
.L_1163:
        /*0050*/ 	.word	0x00000000
        /*0054*/ 	.short	0x0003
        /*0056*/ 	.short	0x0018
        /*0058*/ 	.byte	0x00, 0xf0, 0x21, 0x00


	//----- nvinfo : EIATTR_KPARAM_INFO
	.align		4
.L_1164:
        /*005c*/ 	.byte	0x04, 0x17
        /*005e*/ 	.short	(.L_1166 - .L_1165)
.L_1165:
        /*0060*/ 	.word	0x00000000
        /*0064*/ 	.short	0x0002
        /*0066*/ 	.short	0x0010
        /*0068*/ 	.byte	0x00, 0xf0, 0x21, 0x00


	//----- nvinfo : EIATTR_KPARAM_INFO
	.align		4
.L_1166:
        /*006c*/ 	.byte	0x04, 0x17
        /*006e*/ 	.short	(.L_1168 - .L_1167)
.L_1167:
        /*0070*/ 	.word	0x00000000
        /*0074*/ 	.short	0x0001
        /*0076*/ 	.short	0x0008
        /*0078*/ 	.byte	0x00, 0xf0, 0x21, 0x00


	//----- nvinfo : EIATTR_KPARAM_INFO
	.align		4
.L_1168:
        /*007c*/ 	.byte	0x04, 0x17
        /*007e*/ 	.short	(.L_1170 - .L_1169)
.L_1169:
        /*0080*/ 	.word	0x00000000
        /*0084*/ 	.short	0x0000
        /*0086*/ 	.short	0x0000
        /*0088*/ 	.byte	0x00, 0xf0, 0x21, 0x00


	//----- nvinfo : EIATTR_MAXREG_COUNT
	.align		4
.L_1170:
        /*008c*/ 	.byte	0x03, 0x1b
        /*008e*/ 	.short	0x00ff


	//----- nvinfo : EIATTR_NUM_BARRIERS
	.align		4
        /*0090*/ 	.byte	0x02, 0x4c
        /*0092*/ 	.byte	0x01
	.zero		1


	//----- nvinfo : EIATTR_MERCURY_ISA_VERSION
	.align		4
        /*0094*/ 	.byte	0x03, 0x5f
        /*0096*/ 	.short	0x0000


	//----- nvinfo : EIATTR_COOP_GROUP_MASK_REGIDS
	.align		4
        /*0098*/ 	.byte	0x04, 0x29
        /*009a*/ 	.short	(.L_1172 - .L_1171)


	//   ....[0]....
.L_1171:
        /*009c*/ 	.word	0xffffffff


	//   ....[1]....
        /*00a0*/ 	.word	0xffffffff


	//   ....[2]....
        /*00a4*/ 	.word	0xffffffff


	//   ....[3]....
        /*00a8*/ 	.word	0xffffffff


	//   ....[4]....
        /*00ac*/ 	.word	0xffffffff


	//   ....[5]....
        /*00b0*/ 	.word	0xffffffff


	//   ....[6]....
        /*00b4*/ 	.word	0xffffffff


	//   ....[7]....
        /*00b8*/ 	.word	0xffffffff


	//   ....[8]....
        /*00bc*/ 	.word	0xffffffff


	//   ....[9]....
        /*00c0*/ 	.word	0xffffffff


	//   ....[10]....
        /*00c4*/ 	.word	0xffffffff


	//   ....[11]....
        /*00c8*/ 	.word	0xffffffff


	//   ....[12]....
        /*00cc*/ 	.word	0xffffffff


	//   ....[13]....
        /*00d0*/ 	.word	0xffffffff


	//   ....[14]....
        /*00d4*/ 	.word	0xffffffff


	//   ....[15]....
        /*00d8*/ 	.word	0xffffffff


	//   ....[16]....
        /*00dc*/ 	.word	0xffffffff


	//   ....[17]....
        /*00e0*/ 	.word	0xffffffff


	//   ....[18]....
        /*00e4*/ 	.word	0xffffffff


	//   ....[19]....
        /*00e8*/ 	.word	0xffffffff


	//----- nvinfo : EIATTR_COOP_GROUP_INSTR_OFFSETS
	.align		4
.L_1172:
        /*00ec*/ 	.byte	0x04, 0x28
        /*00ee*/ 	.short	(.L_1174 - .L_1173)


	//   ....[0]....
.L_1173:
        /*00f0*/ 	.word	0x000008a0


	//   ....[1]....
        /*00f4*/ 	.word	0x000008c0


	//   ....[2]....
        /*00f8*/ 	.word	0x000008e0


	//   ....[3]....
        /*00fc*/ 	.word	0x00000900


	//   ....[4]....
        /*0100*/ 	.word	0x00000930


	//   ....[5]....
        /*0104*/ 	.word	0x000009f0


	//   ....[6]....
        /*0108*/ 	.word	0x00000a10


	//   ....[7]....
        /*010c*/ 	.word	0x00000a30


	//   ....[8]....
        /*0110*/ 	.word	0x00000a70


	//   ....[9]....
        /*0114*/ 	.word	0x00000aa0


	//   ....[10]....
        /*0118*/ 	.word	0x00000ee0


	//   ....[11]....
        /*011c*/ 	.word	0x00000f00


	//   ....[12]....
        /*0120*/ 	.word	0x00000f20


	//   ....[13]....
        /*0124*/ 	.word	0x00000f40


	//   ....[14]....
        /*0128*/ 	.word	0x00000f80


	//   ....[15]....
        /*012c*/ 	.word	0x00001030


	//   ....[16]....
        /*0130*/ 	.word	0x00001050


	//   ....[17]....
        /*0134*/ 	.word	0x00001070


	//   ....[18]....
        /*0138*/ 	.word	0x000010a0


	//   ....[19]....
        /*013c*/ 	.word	0x000010d0


	//----- nvinfo : EIATTR_EXIT_INSTR_OFFSETS
	.align		4
.L_1174:
        /*0140*/ 	.byte	0x04, 0x1c
        /*0142*/ 	.short	(.L_1176 - .L_1175)


	//   ....[0]....
.L_1175:
        /*0144*/ 	.word	0x000021c0


	//   ....[1]....
        /*0148*/ 	.word	0x00002410


	//----- nvinfo : EIATTR_CRS_STACK_SIZE
	.align		4
.L_1176:
        /*014c*/ 	.byte	0x04, 0x1e
        /*014e*/ 	.short	(.L_1178 - .L_1177)
.L_1177:
        /*0150*/ 	.word	0x00000000
.L_1178:


//--------------------- .nv.info._ZN17fastertransformer26add_bias_layernorm_add_resIfLi4EEEvPT_PKS1_S4_S4_S4_fi --------------------------
	.section	.nv.info._ZN17fastertransformer26add_bias_layernorm_add_resIfLi4EEEvPT_PKS1_S4_S4_S4_fi,"",@"SHT_CUDA_INFO"
	.sectionflags	@""
	.align	4


	//----- nvinfo : EIATTR_CUDA_API_VERSION
	.align		4
        /*0000*/ 	.byte	0x04, 0x37
        /*0002*/ 	.short	(.L_1180 - .L_1179)
.L_1179:
        /*0004*/ 	.word	0x00000082


	//----- nvinfo : EIATTR_SW2861232_WAR
	.align		4
.L_1180:
        /*0008*/ 	.byte	0x01, 0x35
	.zero		2


	//----- nvinfo : EIATTR_PARAM_CBANK
	.align		4
        /*000c*/ 	.byte	0x04, 0x0a
        /*000e*/ 	.short	(.L_1182 - .L_1181)
	.align		4
.L_1181:
        /*0010*/ 	.word	index@(.nv.constant0._ZN17fastertransformer26add_bias_layernorm_add_resIfLi4EEEvPT_PKS1_S4_S4_S4_fi)
        /*0014*/ 	.short	0x0160
        /*0016*/ 	.short	0x0030


	//----- nvinfo : EIATTR_CBANK_PARAM_SIZE
	.align		4
.L_1182:
        /*0018*/ 	.byte	0x03, 0x19
        /*001a*/ 	.short	0x0030


	//----- nvinfo : EIATTR_KPARAM_INFO
	.align		4
        /*001c*/ 	.byte	0x04, 0x17
        /*001e*/ 	.short	(.L_1184 - .L_1183)
.L_1183:
        /*0020*/ 	.word	0x00000000
        /*0024*/ 	.short	0x0006
        /*0026*/ 	.short	0x002c
        /*0028*/ 	.byte	0x00, 0xf0, 0x11, 0x00


	//----- nvinfo : EIATTR_KPARAM_INFO
	.align		4
.L_1184:
        /*002c*/ 	.byte	0x04, 0x17
        /*002e*/ 	.short	(.L_1186 - .L_1185)
.L_1185:
        /*0030*/ 	.word	0x00000000
        /*0034*/ 	.short	0x0005
        /*0036*/ 	.short	0x0028
        /*0038*/ 	.byte	0x00, 0xf0, 0x11, 0x00


	//----- nvinfo : EIATTR_KPARAM_INFO
	.align		4
.L_1186:
        /*003c*/ 	.byte	0x04, 0x17
        /*003e*/ 	.short	(.L_1188 - .L_1187)
.L_1187:
        /*0040*/ 	.word	0x00000000
        /*0044*/ 	.short	0x0004
        /*0046*/ 	.short	0x0020
        /*0048*/ 	.byte	0x00, 0xf0, 0x21, 0x00


	//----- nvinfo : EIATTR_KPARAM_INFO
	.align		4
.L_1188:
        /*004c*/ 	.byte	0x04, 0x17
        /*004e*/ 	.short	(.L_1190 - .L_1189)
.L_1189:
        /*0050*/ 	.word	0x00000000
        /*0054*/ 	.short	0x0003
        /*0056*/ 	.short	0x0018
        /*0058*/ 	.byte	0x00, 0xf0, 0x21, 0x00


	//----- nvinfo : EIATTR_KPARAM_INFO
	.align		4
.L_1190:
        /*005c*/ 	.byte	0x04, 0x17
        /*005e*/ 	.short	(.L_1192 - .L_1191)
.L_1191:
        /*0060*/ 	.word	0x00000000
        /*0064*/ 	.short	0x0002
        /*0066*/ 	.short	0x0010
        /*0068*/ 	.byte	0x00, 0xf0, 0x21, 0x00


	//----- nvinfo : EIATTR_KPARAM_INFO
	.align		4
.L_1192:
        /*006c*/ 	.byte	0x04, 0x17
        /*006e*/ 	.short	(.L_1194 - .L_1193)
.L_1193:
        /*0070*/ 	.word	0x00000000
        /*0074*/ 	.short	0x0001
        /*0076*/ 	.short	0x0008
        /*0078*/ 	.byte	0x00, 0xf0, 0x21, 0x00


	//----- nvinfo : EIATTR_KPARAM_INFO
	.align		4
.L_1194:
        /*007c*/ 	.byte	0x04, 0x17
        /*007e*/ 	.short	(.L_1196 - .L_1195)
.L_1195:
        /*0080*/ 	.word	0x00000000
        /*0084*/ 	.short	0x0000
        /*0086*/ 	.short	0x0000
        /*0088*/ 	.byte	0x00, 0xf0, 0x21, 0x00


	//----- nvinfo : EIATTR_MAXREG_COUNT
	.align		4
.L_1196:
        /*008c*/ 	.byte	0x03, 0x1b
        /*008e*/ 	.short	0x00ff


	//----- nvinfo : EIATTR_NUM_BARRIERS
	.align		4
        /*0090*/ 	.byte	0x02, 0x4c
        /*0092*/ 	.byte	0x01
	.zero		1


	//----- nvinfo : EIATTR_MERCURY_ISA_VERSION
	.align		4
        /*0094*/ 	.byte	0x03, 0x5f
        /*0096*/ 	.short	0x0000


	//----- nvinfo : EIATTR_COOP_GROUP_MASK_REGIDS
	.align		4
        /*0098*/ 	.byte	0x04, 0x29
        /*009a*/ 	.short	(.L_1198 - .L_1197)


	//   ....[0]....
.L_1197:
        /*009c*/ 	.word	0xffffffff


	//   ....[1]....
        /*00a0*/ 	.word	0xffffffff


	//   ....[2]....
        /*00a4*/ 	.word	0xffffffff


	//   ....[3]....
        /*00a8*/ 	.word	0xffffffff


	//   ....[4]....
        /*00ac*/ 	.word	0xffffffff


	//   ....[5]....
        /*00b0*/ 	.word	0xffffffff


	//   ....[6]....
        /*00b4*/ 	.word	0xffffffff


	//   ....[7]....
        /*00b8*/ 	.word	0xffffffff


	//   ....[8]....
        /*00bc*/ 	.word	0xffffffff


	//   ....[9]....
        /*00c0*/ 	.word	0xffffffff


	//   ....[10]....
        /*00c4*/ 	.word	0xffffffff


	//   ....[11]....
        /*00c8*/ 	.word	0xffffffff


	//   ....[12]....
        /*00cc*/ 	.word	0xffffffff


	//   ....[13]....
        /*00d0*/ 	.word	0xffffffff


	//   ....[14]....
        /*00d4*/ 	.word	0xffffffff


	//   ....[15]....
        /*00d8*/ 	.word	0xffffffff


	//   ....[16]....
        /*00dc*/ 	.word	0xffffffff


	//   ....[17]....
        /*00e0*/ 	.word	0xffffffff


	//   ....[18]....
        /*00e4*/ 	.word	0xffffffff


	//   ....[19]....
        /*00e8*/ 	.word	0xffffffff


	//----- nvinfo : EIATTR_COOP_GROUP_INSTR_OFFSETS
	.align		4
.L_1198:
        /*00ec*/ 	.byte	0x04, 0x28
        /*00ee*/ 	.short	(.L_1200 - .L_1199)


	//   ....[0]....
.L_1199:
        /*00f0*/ 	.word	0x000003c0


	//   ....[1]....
        /*00f4*/ 	.word	0x000003e0


	//   ....[2]....
        /*00f8*/ 	.word	0x00000400


	//   ....[3]....
        /*00fc*/ 	.word	0x00000420


	//   ....[4]....
        /*0100*/ 	.word	0x00000460


	//   ....[5]....
        /*0104*/ 	.word	0x00000500


	//   ....[6]....
        /*0108*/ 	.word	0x00000520


	//   ....[7]....
        /*010c*/ 	.word	0x00000540


	//   ....[8]....
        /*0110*/ 	.word	0x00000570


	//   ....[9]....
        /*0114*/ 	.word	0x000005a0


	//   ....[10]....
        /*0118*/ 	.word	0x000006e0


	//   ....[11]....
        /*011c*/ 	.word	0x00000700


	//   ....[12]....
        /*0120*/ 	.word	0x00000720


	//   ....[13]....
        /*0124*/ 	.word	0x00000740


	//   ....[14]....
        /*0128*/ 	.word	0x00000760


	//   ....[15]....
        /*012c*/ 	.word	0x000007e0


	//   ....[16]....
        /*0130*/ 	.word	0x00000800


	//   ....[17]....
        /*0134*/ 	.word	0x00000820


	//   ....[18]....
        /*0138*/ 	.word	0x00000840


	//   ....[19]....
        /*013c*/ 	.word	0x00000870


	//----- nvinfo : EIATTR_EXIT_INSTR_OFFSETS
	.align		4
.L_1200:
        /*0140*/ 	.byte	0x04, 0x1c
        /*0142*/ 	.short	(.L_1202 - .L_1201)


	//   ....[0]....
.L_1201:
        /*0144*/ 	.word	0x00000d50


	//   ....[1]....
        /*0148*/ 	.word	0x00000ea0


	//----- nvinfo : EIATTR_CRS_STACK_SIZE
	.align		4
.L_1202:
        /*014c*/ 	.byte	0x04, 0x1e
        /*014e*/ 	.short	(.L_1204 - .L_1203)
.L_1203:
        /*0150*/ 	.word	0x00000000
.L_1204:


//--------------------- .nv.info._ZN17fastertransformer26add_bias_layernorm_add_resI6__halfLi4EEEvPT_PKS2_S5_S5_S5_fi --------------------------
	.section	.nv.info._ZN17fastertransformer26add_bias_layernorm_add_resI6__halfLi4EEEvPT_PKS2_S5_S5_S5_fi,"",@"SHT_CUDA_INFO"
	.sectionflags	@""
	.align	4


	//----- nvinfo : EIATTR_CUDA_API_VERSION
	.align		4
        /*0000*/ 	.byte	0x04, 0x37
        /*0002*/ 	.short	(.L_1206 - .L_1205)
.L_1205:
        /*0004*/ 	.word	0x00000082


	//----- nvinfo : EIATTR_SW2861232_WAR
	.align		4
.L_1206:
        /*0008*/ 	.byte	0x01, 0x35
	.zero		2


	//----- nvinfo : EIATTR_PARAM_CBANK
	.align		4
        /*000c*/ 	.byte	0x04, 0x0a
        /*000e*/ 	.short	(.L_1208 - .L_1207)
	.align		4
.L_1207:
        /*0010*/ 	.word	index@(.nv.constant0._ZN17fastertransformer26add_bias_layernorm_add_resI6__halfLi4EEEvPT_PKS2_S5_S5_S5_fi)
        /*0014*/ 	.short	0x0160
        /*0016*/ 	.short	0x0030


	//----- nvinfo : EIATTR_CBANK_PARAM_SIZE
	.align		4
.L_1208:
        /*0018*/ 	.byte	0x03, 0x19
        /*001a*/ 	.short	0x0030


	//----- nvinfo : EIATTR_KPARAM_INFO
	.align		4
        /*001c*/ 	.byte	0x04, 0x17
        /*001e*/ 	.short	(.L_1210 - .L_1209)
.L_1209:
        /*0020*/ 	.word	0x00000000
        /*0024*/ 	.short	0x0006
        /*0026*/ 	.short	0x002c
        /*0028*/ 	.byte	0x00, 0xf0, 0x11, 0x00


	//----- nvinfo : EIATTR_KPARAM_INFO
	.align		4
.L_1210:
        /*002c*/ 	.byte	0x04, 0x17
        /*002e*/ 	.short	(.L_1212 - .L_1211)
.L_1211:
        /*0030*/ 	.word	0x00000000
        /*0034*/ 	.short	0x0005
        /*0036*/ 	.short	0x0028
        /*0038*/ 	.byte	0x00, 0xf0, 0x11, 0x00


	//----- nvinfo : EIATTR_KPARAM_INFO
	.align		4
.L_1212:
        /*003c*/ 	.byte	0x04, 0x17
        /*003e*/ 	.short	(.L_1214 - .L_1213)
.L_1213:
        /*0040*/ 	.word	0x00000000
        /*0044*/ 	.short	0x0004
        /*0046*/ 	.short	0x0020
        /*0048*/ 	.byte	0x00, 0xf0, 0x21, 0x00


	//----- nvinfo : EIATTR_KPARAM_INFO
	.align		4
.L_1214:
        /*004c*/ 	.byte	0x04, 0x17
        /*004e*/ 	.short	(.L_1216 - .L_1215)
.L_1215:
        /*0050*/ 	.word	0x00000000
        /*0054*/ 	.short	0x0003
        /*0056*/ 	.short	0x0018
        /*0058*/ 	.byte	0x00, 0xf0, 0x21, 0x00


	//----- nvinfo : EIATTR_KPARAM_INFO
	.align		4
.L_1216:
        /*005c*/ 	.byte	0x04, 0x17
        /*005e*/ 	.short	(.L_1218 - .L_1217)
.L_1217:
        /*0060*/ 	.word	0x00000000
        /*0064*/ 	.short	0x0002
        /*0066*/ 	.short	0x0010
        /*0068*/ 	.byte	0x00, 0xf0, 0x21, 0x00


	//----- nvinfo : EIATTR_KPARAM_INFO
	.align		4
.L_1218:
        /*006c*/ 	.byte	0x04, 0x17
        /*006e*/ 	.short	(.L_1220 - .L_1219)
.L_1219:
        /*0070*/ 	.word	0x00000000
        /*0074*/ 	.short	0x0001
        /*0076*/ 	.short	0x0008
        /*0078*/ 	.byte	0x00, 0xf0, 0x21, 0x00


	//----- nvinfo : EIATTR_KPARAM_INFO
	.align		4
.L_1220:
        /*007c*/ 	.byte	0x04, 0x17
        /*007e*/ 	.short	(.L_1222 - .L_1221)
.L_1221:
        /*0080*/ 	.word	0x00000000
        /*0084*/ 	.short	0x0000
        /*0086*/ 	.short	0x0000
        /*0088*/ 	.byte	0x00, 0xf0, 0x21, 0x00


	//----- nvinfo : EIATTR_MAXREG_COUNT
	.align		4
.L_1222:
        /*008c*/ 	.byte	0x03, 0x1b
        /*008e*/ 	.short	0x00ff


	//----- nvinfo : EIATTR_NUM_BARRIERS
	.align		4
        /*0090*/ 	.byte	0x02, 0x4c
        /*0092*/ 	.byte	0x01
	.zero		1


	//----- nvinfo : EIATTR_MERCURY_ISA_VERSION
	.align		4
        /*0094*/ 	.byte	0x03, 0x5f
        /*0096*/ 	.short	0x0000


	//----- nvinfo : EIATTR_COOP_GROUP_MASK_REGIDS
	.align		4
        /*0098*/ 	.byte	0x04, 0x29
        /*009a*/ 	.short	(.L_1224 - .L_1223)


	//   ....[0]....
.L_1223:
        /*009c*/ 	.word	0xffffffff


	//   ....[1]....
        /*00a0*/ 	.word	0xffffffff


	//   ....[2]....
        /*00a4*/ 	.word	0xffffffff


	//   ....[3]....
        /*00a8*/ 	.word	0xffffffff


	//   ....[4]....
        /*00ac*/ 	.word	0xffffffff


	//   ....[5]....
        /*00b0*/ 	.word	0xffffffff


	//   ....[6]....
        /*00b4*/ 	.word	0xffffffff


	//   ....[7]....
        /*00b8*/ 	.word	0xffffffff


	//   ....[8]....
        /*00bc*/ 	.word	0xffffffff


	//   ....[9]....
        /*00c0*/ 	.word	0xffffffff


	//   ....[10]....
        /*00c4*/ 	.word	0xffffffff


	//   ....[11]....
        /*00c8*/ 	.word	0xffffffff


	//   ....[12]....
        /*00cc*/ 	.word	0xffffffff


	//   ....[13]....
        /*00d0*/ 	.word	0xffffffff


	//   ....[14]....
        /*00d4*/ 	.word	0xffffffff


	//   ....[15]....
        /*00d8*/ 	.word	0xffffffff


	//   ....[16]....
        /*00dc*/ 	.word	0xffffffff


	//   ....[17]....
        /*00e0*/ 	.word	0xffffffff


	//   ....[18]....
        /*00e4*/ 	.word	0xffffffff


	//   ....[19]....
        /*00e8*/ 	.word	0xffffffff


	//----- nvinfo : EIATTR_COOP_GROUP_INSTR_OFFSETS
	.align		4
.L_1224:
        /*00ec*/ 	.byte	0x04, 0x28
        /*00ee*/ 	.short	(.L_1226 - .L_1225)


	//   ....[0]....
.L_1225:
        /*00f0*/ 	.word	0x00000470


	//   ....[1]....
        /*00f4*/ 	.word	0x00000490


	//   ....[2]....
        /*00f8*/ 	.word	0x000004b0


	//   ....[3]....
        /*00fc*/ 	.word	0x000004d0


	//   ....[4]....
        /*0100*/ 	.word	0x000004f0


	//   ....[5]....
        /*0104*/ 	.word	0x000005c0


	//   ....[6]....
        /*0108*/ 	.word	0x000005e0


	//   ....[7]....
        /*010c*/ 	.word	0x00000600


	//   ....[8]....
        /*0110*/ 	.word	0x00000630


	//   ....[9]....
        /*0114*/ 	.word	0x00000660


	//   ....[10]....
        /*0118*/ 	.word	0x000007a0


	//   ....[11]....
        /*011c*/ 	.word	0x000007c0


	//   ....[12]....
        /*0120*/ 	.word	0x000007e0


	//   ....[13]....
        /*0124*/ 	.word	0x00000800


	//   ....[14]....
        /*0128*/ 	.word	0x00000820


	//   ....[15]....
        /*012c*/ 	.word	0x00000880


	//   ....[16]....
        /*0130*/ 	.word	0x000008a0


	//   ....[17]....
        /*0134*/ 	.word	0x000008c0


	//   ....[18]....
        /*0138*/ 	.word	0x000008e0


	//   ....[19]....
        /*013c*/ 	.word	0x00000910


	//----- nvinfo : EIATTR_EXIT_INSTR_OFFSETS
	.align		4
.L_1226:
        /*0140*/ 	.byte	0x04, 0x1c
        /*0142*/ 	.short	(.L_1228 - .L_1227)


	//   ....[0]....
.L_1227:
        /*0144*/ 	.word	0x00000e10


	//   ....[1]....
        /*0148*/ 	.word	0x00000f70


	//----- nvinfo : EIATTR_CRS_STACK_SIZE
	.align		4
.L_1228:
        /*014c*/ 	.byte	0x04, 0x1e
        /*014e*/ 	.short	(.L_1230 - .L_1229)
.L_1229:
        /*0150*/ 	.word	0x00000000
.L_1230:


//--------------------- .nv.info._ZN17fastertransformer29add_bias_layernorm_add_res_e2ILi4EEEvP6float2PKS1_S4_S4_S4_fi --------------------------
	.section	.nv.info._ZN17fastertransformer29add_bias_layernorm_add_res_e2ILi4EEEvP6float2PKS1_S4_S4_S4_fi,"",@"SHT_CUDA_INFO"
	.sectionflags	@""
	.align	4


	//----- nvinfo : EIATTR_CUDA_API_VERSION
	.align		4
        /*0000*/ 	.byte	0x04, 0x37
        /*0002*/ 	.short	(.L_1232 - .L_1231)
.L_1231:
        /*0004*/ 	.word	0x00000082


	//----- nvinfo : EIATTR_SW2861232_WAR
	.align		4
.L_1232:
        /*0008*/ 	.byte	0x01, 0x35
	.zero		2


	//----- nvinfo : EIATTR_PARAM_CBANK
	.align		4
        /*000c*/ 	.byte	0x04, 0x0a
        /*000e*/ 	.short	(.L_1234 - .L_1233)
	.align		4
.L_1233:
        /*0010*/ 	.word	index@(.nv.constant0._ZN17fastertransformer29add_bias_layernorm_add_res_e2ILi4EEEvP6float2PKS1_S4_S4_S4_fi)
        /*0014*/ 	.short	0x0160
        /*0016*/ 	.short	0x0030


	//----- nvinfo : EIATTR_CBANK_PARAM_SIZE
	.align		4
.L_1234:
        /*0018*/ 	.byte	0x03, 0x19
        /*001a*/ 	.short	0x0030


	//----- nvinfo : EIATTR_KPARAM_INFO
	.align		4
        /*001c*/ 	.byte	0x04, 0x17
        /*001e*/ 	.short	(.L_1236 - .L_1235)
.L_1235:
        /*0020*/ 	.word	0x00000000
        /*0024*/ 	.short	0x0006
        /*0026*/ 	.short	0x002c
        /*0028*/ 	.byte	0x00, 0xf0, 0x11, 0x00


	//----- nvinfo : EIATTR_KPARAM_INFO
	.align		4
.L_1236:
        /*002c*/ 	.byte	0x04, 0x17
        /*002e*/ 	.short	(.L_1238 - .L_1237)
.L_1237:
        /*0030*/ 	.word	0x00000000
        /*0034*/ 	.short	0x0005
        /*0036*/ 	.short	0x0028
        /*0038*/ 	.byte	0x00, 0xf0, 0x11, 0x00


	//----- nvinfo : EIATTR_KPARAM_INFO
	.align		4
.L_1238:
        /*003c*/ 	.byte	0x04, 0x17
        /*003e*/ 	.short	(.L_1240 - .L_1239)
.L_1239:
        /*0040*/ 	.word	0x00000000
        /*0044*/ 	.short	0x0004
        /*0046*/ 	.short	0x0020
        /*0048*/ 	.byte	0x00, 0xf0, 0x21, 0x00


	//----- nvinfo : EIATTR_KPARAM_INFO
	.align		4
.L_1240:
        /*004c*/ 	.byte	0x04, 0x17
        /*004e*/ 	.short	(.L_1242 - .L_1241)
.L_1241:
        /*0050*/ 	.word	0x00000000
        /*0054*/ 	.short	0x0003
        /*0056*/ 	.short	0x0018
        /*0058*/ 	.byte	0x00, 0xf0, 0x21, 0x00


	//----- nvinfo : EIATTR_KPARAM_INFO
	.align		4
.L_1242:
        /*005c*/ 	.byte	0x04, 0x17
        /*005e*/ 	.short	(.L_1244 - .L_1243)
.L_1243:
        /*0060*/ 	.word	0x00000000
        /*0064*/ 	.short	0x0002
        /*0066*/ 	.short	0x0010
        /*0068*/ 	.byte	0x00, 0xf0, 0x21, 0x00


	//----- nvinfo : EIATTR_KPARAM_INFO
	.align		4
.L_1244:
        /*006c*/ 	.byte	0x04, 0x17
        /*006e*/ 	.short	(.L_1246 - .L_1245)
.L_1245:
        /*0070*/ 	.word	0x00000000
        /*0074*/ 	.short	0x0001
        /*0076*/ 	.short	0x0008
        /*0078*/ 	.byte	0x00, 0xf0, 0x21, 0x00


	//----- nvinfo : EIATTR_KPARAM_INFO
	.align		4
.L_1246:
        /*007c*/ 	.byte	0x04, 0x17
        /*007e*/ 	.short	(.L_1248 - .L_1247)
.L_1247:
        /*0080*/ 	.word	0x00000000
        /*0084*/ 	.short	0x0000
        /*0086*/ 	.short	0x0000
        /*0088*/ 	.byte	0x00, 0xf0, 0x21, 0x00


	//----- nvinfo : EIATTR_MAXREG_COUNT
	.align		4
.L_1248:
        /*008c*/ 	.byte	0x03, 0x1b
        /*008e*/ 	.short	0x00ff


	//----- nvinfo : EIATTR_NUM_BARRIERS
	.align		4
        /*0090*/ 	.byte	0x02, 0x4c
        /*0092*/ 	.byte	0x01
	.zero		1


	//----- nvinfo : EIATTR_MERCURY_ISA_VERSION
	.align		4
        /*0094*/ 	.byte	0x03, 0x5f
        /*0096*/ 	.short	0x0000


	//----- nvinfo : EIATTR_COOP_GROUP_MASK_REGIDS
	.align		4
        /*0098*/ 	.byte	0x04, 0x29
        /*009a*/ 	.short	(.L_1250 - .L_1249)


	//   ....[0]....
.L_1249:
        /*009c*/ 	.word	0xffffffff


	//   ....[1]....
        /*00a0*/ 	.word	0xffffffff


	//   ....[2]....
        /*00a4*/ 	.word	0xffffffff


	//   ....[3]....
        /*00a8*/ 	.word	0xffffffff


	//   ....[4]....
        /*00ac*/ 	.word	0xffffffff


	//   ....[5]....
        /*00b0*/ 	.word	0xffffffff


	//   ....[6]....
        /*00b4*/ 	.word	0xffffffff


	//   ....[7]....
        /*00b8*/ 	.word	0xffffffff


	//   ....[8]....
        /*00bc*/ 	.word	0xffffffff


	//   ....[9]....
        /*00c0*/ 	.word	0xffffffff


	//   ....[10]....
        /*00c4*/ 	.word	0xffffffff


	//   ....[11]....
        /*00c8*/ 	.word	0xffffffff


	//   ....[12]....
        /*00cc*/ 	.word	0xffffffff


	//   ....[13]....
        /*00d0*/ 	.word	0xffffffff


	//   ....[14]....
        /*00d4*/ 	.word	0xffffffff


	//   ....[15]....
        /*00d8*/ 	.word	0xffffffff


	//   ....[16]....
        /*00dc*/ 	.word	0xffffffff


	//   ....[17]....
        /*00e0*/ 	.word	0xffffffff


	//   ....[18]....
        /*00e4*/ 	.word	0xffffffff


	//   ....[19]....
        /*00e8*/ 	.word	0xffffffff


	//----- nvinfo : EIATTR_COOP_GROUP_INSTR_OFFSETS
	.align		4
.L_1250:
        /*00ec*/ 	.byte	0x04, 0x28
        /*00ee*/ 	.short	(.L_1252 - .L_1251)


	//   ....[0]....
.L_1251:
        /*00f0*/ 	.word	0x00000470


	//   ....[1]....
        /*00f4*/ 	.word	0x00000490


	//   ....[2]....
        /*00f8*/ 	.word	0x000004b0


	//   ....[3]....
        /*00fc*/ 	.word	0x000004d0


	//   ....[4]....
        /*0100*/ 	.word	0x00000500


	//   ....[5]....
        /*0104*/ 	.word	0x000005b0


	//   ....[6]....
        /*0108*/ 	.word	0x000005d0


	//   ....[7]....
        /*010c*/ 	.word	0x000005f0


	//   ....[8]....
        /*0110*/ 	.word	0x00000620


	//   ....[9]....
        /*0114*/ 	.word	0x00000650


	//   ....[10]....
        /*0118*/ 	.word	0x00000810


	//   ....[11]....
        /*011c*/ 	.word	0x00000830


	//   ....[12]....
        /*0120*/ 	.word	0x00000850


	//   ....[13]....
        /*0124*/ 	.word	0x00000870


	//   ....[14]....
        /*0128*/ 	.word	0x00000890


	//   ....[15]....
        /*012c*/ 	.word	0x000008f0


	//   ....[16]....
        /*0130*/ 	.word	0x00000910


	//   ....[17]....
        /*0134*/ 	.word	0x00000930


	//   ....[18]....
        /*0138*/ 	.word	0x00000950


	//   ....[19]....
        /*013c*/ 	.word	0x00000980


	//----- nvinfo : EIATTR_EXIT_INSTR_OFFSETS
	.align		4
.L_1252:
        /*0140*/ 	.byte	0x04, 0x1c
        /*0142*/ 	.short	(.L_1254 - .L_1253)


	//   ....[0]....
.L_1253:
        /*0144*/ 	.word	0x00000f10


	//   ....[1]....
        /*0148*/ 	.word	0x00001060


	//----- nvinfo : EIATTR_CRS_STACK_SIZE
	.align		4
.L_1254:
        /*014c*/ 	.byte	0x04, 0x1e
        /*014e*/ 	.short	(.L_1256 - .L_1255)
.L_1255:
        /*0150*/ 	.word	0x00000000
.L_1256:


//--------------------- .nv.info._ZN17fastertransformer29add_bias_layernorm_add_res_e2ILi4EEEvP7__half2PKS1_S4_S4_S4_fi --------------------------
	.section	.nv.info._ZN17fastertransformer29add_bias_layernorm_add_res_e2ILi4EEEvP7__half2PKS1_S4_S4_S4_fi,"",@"SHT_CUDA_INFO"
	.sectionflags	@""
	.align	4


	//----- nvinfo : EIATTR_CUDA_API_VERSION
	.align		4
        /*0000*/ 	.byte	0x04, 0x37
        /*0002*/ 	.short	(.L_1258 - .L_1257)
.L_1257:
        /*0004*/ 	.word	0x00000082


	//----- nvinfo : EIATTR_SW2861232_WAR
	.align		4
.L_1258:
        /*0008*/ 	.byte	0x01, 0x35
	.zero		2


	//----- nvinfo : EIATTR_PARAM_CBANK
	.align		4
        /*000c*/ 	.byte	0x04, 0x0a
        /*000e*/ 	.short	(.L_1260 - .L_1259)
	.align		4
.L_1259:
        /*0010*/ 	.word	index@(.nv.constant0._ZN17fastertransformer29add_bias_layernorm_add_res_e2ILi4EEEvP7__half2PKS1_S4_S4_S4_fi)
        /*0014*/ 	.short	0x0160
        /*0016*/ 	.short	0x0030


	//----- nvinfo : EIATTR_CBANK_PARAM_SIZE
	.align		4
.L_1260:
        /*0018*/ 	.byte	0x03, 0x19
        /*001a*/ 	.short	0x0030


	//----- nvinfo : EIATTR_KPARAM_INFO
	.align		4
        /*001c*/ 	.byte	0x04, 0x17
        /*001e*/ 	.short	(.L_1262 - .L_1261)
.L_1261:
        /*0020*/ 	.word	0x00000000
        /*0024*/ 	.short	0x0006
        /*0026*/ 	.short	0x002c
        /*0028*/ 	.byte	0x00, 0xf0, 0x11, 0x00


	//----- nvinfo : EIATTR_KPARAM_INFO
	.align		4
.L_1262:
        /*002c*/ 	.byte	0x04, 0x17
        /*002e*/ 	.short	(.L_1264 - .L_1263)
.L_1263:
        /*0030*/ 	.word	0x00000000
        /*0034*/ 	.short	0x0005
        /*0036*/ 	.short	0x0028
        /*0038*/ 	.byte	0x00, 0xf0, 0x11, 0x00


	//----- nvinfo : EIATTR_KPARAM_INFO
	.align		4
.L_1264:
        /*003c*/ 	.byte	0x04, 0x17
        /*003e*/ 	.short	(.L_1266 - .L_1265)
.L_1265:
        /*0040*/ 	.word	0x00000000
        /*0044*/ 	.short	0x0004
        /*0046*/ 	.short	0x0020
        /*0048*/ 	.byte	0x00, 0xf0, 0x21, 0x00


	//----- nvinfo : EIATTR_KPARAM_INFO
	.align		4
.L_1266:
        /*004c*/ 	.byte	0x04, 0x17
        /*004e*/ 	.short	(.L_1268 - .L_1267)
.L_1267:
        /*0050*/ 	.word	0x00000000
        /*0054*/ 	.short	0x0003
        /*0056*/ 	.short	0x0018
        /*0058*/ 	.byte	0x00, 0xf0, 0x21, 0x00


	//----- nvinfo : EIATTR_KPARAM_INFO
	.align		4
.L_1268:
        /*005c*/ 	.byte	0x04, 0x17
        /*005e*/ 	.short	(.L_1270 - .L_1269)
.L_1269:
        /*0060*/ 	.word	0x00000000
        /*0064*/ 	.short	0x0002
        /*0066*/ 	.short	0x0010
        /*0068*/ 	.byte	0x00, 0xf0, 0x21, 0x00


	//----- nvinfo : EIATTR_KPARAM_INFO
	.align		4
.L_1270:
        /*006c*/ 	.byte	0x04, 0x17
        /*006e*/ 	.short	(.L_1272 - .L_1271)
.L_1271:
        /*0070*/ 	.word	0x00000000
        /*0074*/ 	.short	0x0001
        /*0076*/ 	.short	0x0008
        /*0078*/ 	.byte	0x00, 0xf0, 0x21, 0x00


	//----- nvinfo : EIATTR_KPARAM_INFO
	.align		4
.L_1272:
        /*007c*/ 	.byte	0x04, 0x17
        /*007e*/ 	.short	(.L_1274 - .L_1273)
.L_1273:
        /*0080*/ 	.word	0x00000000
        /*0084*/ 	.short	0x0000
        /*0086*/ 	.short	0x0000
        /*0088*/ 	.byte	0x00, 0xf0, 0x21, 0x00


	//----- nvinfo : EIATTR_MAXREG_COUNT
	.align		4
.L_1274:
        /*008c*/ 	.byte	0x03, 0x1b
        /*008e*/ 	.short	0x00ff


	//----- nvinfo : EIATTR_NUM_BARRIERS
	.align		4
        /*0090*/ 	.byte	0x02, 0x4c
        /*0092*/ 	.byte	0x01
	.zero		1


	//----- nvinfo : EIATTR_MERCURY_ISA_VERSION
	.align		4
        /*0094*/ 	.byte	0x03, 0x5f
        /*0096*/ 	.short	0x0000


	//----- nvinfo : EIATTR_COOP_GROUP_MASK_REGIDS
	.align		4
        /*0098*/ 	.byte	0x04, 0x29
        /*009a*/ 	.short	(.L_1276 - .L_1275)


	//   ....[0]....
.L_1275:
        /*009c*/ 	.word	0xffffffff


	//   ....[1]....
        /*00a0*/ 	.word	0xffffffff


	//   ....[2]....
        /*00a4*/ 	.word	0xffffffff


	//   ....[3]....
        /*00a8*/ 	.word	0xffffffff


	//   ....[4]....
        /*00ac*/ 	.word	0xffffffff


	//   ....[5]....
        /*00b0*/ 	.word	0xffffffff


	//   ....[6]....
        /*00b4*/ 	.word	0xffffffff


	//   ....[7]....
        /*00b8*/ 	.word	0xffffffff


	//   ....[8]....
        /*00bc*/ 	.word	0xffffffff


	//   ....[9]....
        /*00c0*/ 	.word	0xffffffff


	//   ....[10]....
        /*00c4*/ 	.word	0xffffffff


	//   ....[11]....
        /*00c8*/ 	.word	0xffffffff


	//   ....[12]....
        /*00cc*/ 	.word	0xffffffff


	//   ....[13]....
        /*00d0*/ 	.word	0xffffffff


	//   ....[14]....
        /*00d4*/ 	.word	0xffffffff


	//   ....[15]....
        /*00d8*/ 	.word	0xffffffff


	//   ....[16]....
        /*00dc*/ 	.word	0xffffffff


	//   ....[17]....
        /*00e0*/ 	.word	0xffffffff


	//   ....[18]....
        /*00e4*/ 	.word	0xffffffff


	//   ....[19]....
        /*00e8*/ 	.word	0xffffffff


	//----- nvinfo : EIATTR_COOP_GROUP_INSTR_OFFSETS
	.align		4
.L_1276:
        /*00ec*/ 	.byte	0x04, 0x28
        /*00ee*/ 	.short	(.L_1278 - .L_1277)


	//   ....[0]....
.L_1277:
        /*00f0*/ 	.word	0x00000540


	//   ....[1]....
        /*00f4*/ 	.word	0x00000560


	//   ....[2]....
        /*00f8*/ 	.word	0x00000580


	//   ....[3]....
        /*00fc*/ 	.word	0x000005a0


	//   ....[4]....
        /*0100*/ 	.word	0x000005c0


	//   ....[5]....
        /*0104*/ 	.word	0x00000650


	//   ....[6]....
        /*0108*/ 	.word	0x00000670


	//   ....[7]....
        /*010c*/ 	.word	0x00000690


	//   ....[8]....
        /*0110*/ 	.word	0x000006c0


	//   ....[9]....
        /*0114*/ 	.word	0x000006f0


	//   ....[10]....
        /*0118*/ 	.word	0x00000930


	//   ....[11]....
        /*011c*/ 	.word	0x00000950


	//   ....[12]....
        /*0120*/ 	.word	0x00000970


	//   ....[13]....
        /*0124*/ 	.word	0x00000990


	//   ....[14]....
        /*0128*/ 	.word	0x000009b0


	//   ....[15]....
        /*012c*/ 	.word	0x00000a10


	//   ....[16]....
        /*0130*/ 	.word	0x00000a30


	//   ....[17]....
        /*0134*/ 	.word	0x00000a50


	//   ....[18]....
        /*0138*/ 	.word	0x00000a70


	//   ....[19]....
        /*013c*/ 	.word	0x00000aa0


	//----- nvinfo : EIATTR_EXIT_INSTR_OFFSETS
	.align		4
.L_1278:
        /*0140*/ 	.byte	0x04, 0x1c
        /*0142*/ 	.short	(.L_1280 - .L_1279)


	//   ....[0]....
.L_1279:
        /*0144*/ 	.word	0x00001120


	//   ....[1]....
        /*0148*/ 	.word	0x00001300


	//----- nvinfo : EIATTR_CRS_STACK_SIZE
	.align		4
.L_1280:
        /*014c*/ 	.byte	0x04, 0x1e
        /*014e*/ 	.short	(.L_1282 - .L_1281)
.L_1281:
        /*0150*/ 	.word	0x00000000
.L_1282:


//--------------------- .nv.info._ZN17fastertransformer26add_bias_layernorm_add_resIfLi2EEEvPT_PKS1_S4_S4_S4_fi --------------------------
	.section	.nv.info._ZN17fastertransformer26add_bias_layernorm_add_resIfLi2EEEvPT_PKS1_S4_S4_S4_fi,"",@"SHT_CUDA_INFO"
	.sectionflags	@""
	.align	4


	//----- nvinfo : EIATTR_CUDA_API_VERSION
	.align		4
        /*0000*/ 	.byte	0x04, 0x37
        /*0002*/ 	.short	(.L_1284 - .L_1283)
.L_1283:
        /*0004*/ 	.word	0x00000082


	//----- nvinfo : EIATTR_SW2861232_WAR
	.align		4
.L_1284:
        /*0008*/ 	.byte	0x01, 0x35
	.zero		2


	//----- nvinfo : EIATTR_PARAM_CBANK
	.align		4
        /*000c*/ 	.byte	0x04, 0x0a
        /*000e*/ 	.short	(.L_1286 - .L_1285)
	.align		4
.L_1285:
        /*0010*/ 	.word	index@(.nv.constant0._ZN17fastertransformer26add_bias_layernorm_add_resIfLi2EEEvPT_PKS1_S4_S4_S4_fi)
        /*0014*/ 	.short	0x0160
        /*0016*/ 	.short	0x0030


	//----- nvinfo : EIATTR_CBANK_PARAM_SIZE
	.align		4
.L_1286:
        /*0018*/ 	.byte	0x03, 0x19
        /*001a*/ 	.short	0x0030


	//----- nvinfo : EIATTR_KPARAM_INFO
	.align		4
        /*001c*/ 	.byte	0x04, 0x17
        /*001e*/ 	.short	(.L_1288 - .L_1287)
.L_1287:
        /*0020*/ 	.word	0x00000000
        /*0024*/ 	.short	0x0006
        /*0026*/ 	.short	0x002c
        /*0028*/ 	.byte	0x00, 0xf0, 0x11, 0x00


	//----- nvinfo : EIATTR_KPARAM_INFO
	.align		4
.L_1288:
        /*002c*/ 	.byte	0x04, 0x17
        /*002e*/ 	.short	(.L_1290 - .L_1289)
.L_1289:
        /*0030*/ 	.word	0x00000000
        /*0034*/ 	.short	0x0005
        /*0036*/ 	.short	0x0028
        /*0038*/ 	.byte	0x00, 0xf0, 0x11, 0x00


	//----- nvinfo : EIATTR_KPARAM_INFO
	.align		4
.L_1290:
        /*003c*/ 	.byte	0x04, 0x17
        /*003e*/ 	.short	(.L_1292 - .L_1291)
.L_1291:
        /*0040*/ 	.word	0x00000000
        /*0044*/ 	.short	0x0004
        /*0046*/ 	.short	0x0020
        /*0048*/ 	.byte	0x00, 0xf0, 0x21, 0x00


	//----- nvinfo : EIATTR_KPARAM_INFO
	.align		4
.L_1292:
        /*004c*/ 	.byte	0x04, 0x17
        /*004e*/ 	.short	(.L_1294 - .L_1293)
.L_1293:
        /*0050*/ 	.word	0x00000000
        /*0054*/ 	.short	0x0003
        /*0056*/ 	.short	0x0018
        /*0058*/ 	.byte	0x00, 0xf0, 0x21, 0x00


	//----- nvinfo : EIATTR_KPARAM_INFO
	.align		4
.L_1294:
        /*005c*/ 	.byte	0x04, 0x17
        /*005e*/ 	.short	(.L_1296 - .L_1295)
.L_1295:
        /*0060*/ 	.word	0x00000000
        /*0064*/ 	.short	0x0002
        /*0066*/ 	.short	0x0010
        /*0068*/ 	.byte	0x00, 0xf0, 0x21, 0x00


	//----- nvinfo : EIATTR_KPARAM_INFO
	.align		4
.L_1296:
        /*006c*/ 	.byte	0x04, 0x17
        /*006e*/ 	.short	(.L_1298 - .L_1297)
.L_1297:
        /*0070*/ 	.word	0x00000000
        /*0074*/ 	.short	0x0001
        /*0076*/ 	.short	0x0008
        /*0078*/ 	.byte	0x00, 0xf0, 0x21, 0x00


	//----- nvinfo : EIATTR_KPARAM_INFO
	.align		4
.L_1298:
        /*007c*/ 	.byte	0x04, 0x17
        /*007e*/ 	.short	(.L_1300 - .L_1299)
.L_1299:
        /*0080*/ 	.word	0x00000000
        /*0084*/ 	.short	0x0000
        /*0086*/ 	.short	0x0000
        /*0088*/ 	.byte	0x00, 0xf0, 0x21, 0x00


	//----- nvinfo : EIATTR_MAXREG_COUNT
	.align		4
.L_1300:
        /*008c*/ 	.byte	0x03, 0x1b
        /*008e*/ 	.short	0x00ff


	//----- nvinfo : EIATTR_NUM_BARRIERS
	.align		4
        /*0090*/ 	.byte	0x02, 0x4c
        /*0092*/ 	.byte	0x01
	.zero		1


	//----- nvinfo : EIATTR_MERCURY_ISA_VERSION
	.align		4
        /*0094*/ 	.byte	0x03, 0x5f
        /*0096*/ 	.short	0x0000


	//----- nvinfo : EIATTR_COOP_GROUP_MASK_REGIDS
	.align		4
        /*0098*/ 	.byte	0x04, 0x29
        /*009a*/ 	.short	(.L_1302 - .L_1301)


	//   ....[0]....
.L_1301:
        /*009c*/ 	.word	0xffffffff


	//   ....[1]....
        /*00a0*/ 	.word	0xffffffff


	//   ....[2]....
        /*00a4*/ 	.word	0xffffffff


	//   ....[3]....
        /*00a8*/ 	.word	0xffffffff


	//   ....[4]....
        /*00ac*/ 	.word	0xffffffff


	//   ....[5]....
        /*00b0*/ 	.word	0xffffffff


	//   ....[6]....
        /*00b4*/ 	.word	0xffffffff


	//   ....[7]....
        /*00b8*/ 	.word	0xffffffff


	//   ....[8]....
        /*00bc*/ 	.word	0xffffffff


	//   ....[9]....
        /*00c0*/ 	.word	0xffffffff


	//   ....[10]....
        /*00c4*/ 	.word	0xffffffff


	//   ....[11]....
        /*00c8*/ 	.word	0xffffffff


	//   ....[12]....
        /*00cc*/ 	.word	0xffffffff


	//   ....[13]....
        /*00d0*/ 	.word	0xffffffff


	//   ....[14]....
        /*00d4*/ 	.word	0xffffffff


	//   ....[15]....
        /*00d8*/ 	.word	0xffffffff


	//   ....[16]....
        /*00dc*/ 	.word	0xffffffff


	//   ....[17]....
        /*00e0*/ 	.word	0xffffffff


	//   ....[18]....
        /*00e4*/ 	.word	0xffffffff


	//   ....[19]....
        /*00e8*/ 	.word	0xffffffff


	//----- nvinfo : EIATTR_COOP_GROUP_INSTR_OFFSETS
	.align		4
.L_1302:
        /*00ec*/ 	.byte	0x04, 0x28
        /*00ee*/ 	.short	(.L_1304 - .L_1303)


	//   ....[0]....
.L_1303:
        /*00f0*/ 	.word	0x00000260


	//   ....[1]....
        /*00f4*/ 	.word	0x00000280


	//   ....[2]....
        /*00f8*/ 	.word	0x000002a0


	//   ....[3]....
        /*00fc*/ 	.word	0x000002c0


	//   ....[4]....
        /*0100*/ 	.word	0x000002f0


	//   ....[5]....
        /*0104*/ 	.word	0x000003a0


	//   ....[6]....
        /*0108*/ 	.word	0x000003c0


	//   ....[7]....
        /*010c*/ 	.word	0x000003e0


	//   ....[8]....
        /*0110*/ 	.word	0x00000410


	//   ....[9]....
        /*0114*/ 	.word	0x00000440


	//   ....[10]....
        /*0118*/ 	.word	0x00000520


	//   ....[11]....
        /*011c*/ 	.word	0x00000540


	//   ....[12]....
        /*0120*/ 	.word	0x00000560


	//   ....[13]....
        /*0124*/ 	.word	0x00000580


	//   ....[14]....
        /*0128*/ 	.word	0x000005a0


	//   ....[15]....
        /*012c*/ 	.word	0x00000600


	//   ....[16]....
        /*0130*/ 	.word	0x00000620


	//   ....[17]....
        /*0134*/ 	.word	0x00000640


	//   ....[18]....
        /*0138*/ 	.word	0x00000660


	//   ....[19]....
        /*013c*/ 	.word	0x00000690


	//----- nvinfo : EIATTR_EXIT_INSTR_OFFSETS
	.align		4
.L_1304:
        /*0140*/ 	.byte	0x04, 0x1c
        /*0142*/ 	.short	(.L_1306 - .L_1305)


	//   ....[0]....
.L_1305:
        /*0144*/ 	.word	0x00000840


	//   ....[1]....
        /*0148*/ 	.word	0x00000950


	//----- nvinfo : EIATTR_CRS_STACK_SIZE
	.align		4
.L_1306:
        /*014c*/ 	.byte	0x04, 0x1e
        /*014e*/ 	.short	(.L_1308 - .L_1307)
.L_1307:
        /*0150*/ 	.word	0x00000000
.L_1308:


//--------------------- .nv.info._ZN17fastertransformer26add_bias_layernorm_add_resI6__halfLi2EEEvPT_PKS2_S5_S5_S5_fi --------------------------
	.section	.nv.info._ZN17fastertransformer26add_bias_layernorm_add_resI6__halfLi2EEEvPT_PKS2_S5_S5_S5_fi,"",@"SHT_CUDA_INFO"
	.sectionflags	@""
	.align	4


	//----- nvinfo : EIATTR_CUDA_API_VERSION
	.align		4
        /*0000*/ 	.byte	0x04, 0x37
        /*0002*/ 	.short	(.L_1310 - .L_1309)
.L_1309:
        /*0004*/ 	.word	0x00000082


	//----- nvinfo : EIATTR_SW2861232_WAR
	.align		4
.L_1310:
        /*0008*/ 	.byte	0x01, 0x35
	.zero		2


	//----- nvinfo : EIATTR_PARAM_CBANK
	.align		4
        /*000c*/ 	.byte	0x04, 0x0a
        /*000e*/ 	.short	(.L_1312 - .L_1311)
	.align		4
.L_1311:
        /*0010*/ 	.word	index@(.nv.constant0._ZN17fastertransformer26add_bias_layernorm_add_resI6__halfLi2EEEvPT_PKS2_S5_S5_S5_fi)
        /*0014*/ 	.short	0x0160
        /*0016*/ 	.short	0x0030


	//----- nvinfo : EIATTR_CBANK_PARAM_SIZE
	.align		4
.L_1312:
        /*0018*/ 	.byte	0x03, 0x19
        /*001a*/ 	.short	0x0030


	//----- nvinfo : EIATTR_KPARAM_INFO
	.align		4
        /*001c*/ 	.byte	0x04, 0x17
        /*001e*/ 	.short	(.L_1314 - .L_1313)
.L_1313:
        /*0020*/ 	.word	0x00000000
        /*0024*/ 	.short	0x0006
        /*0026*/ 	.short	0x002c
        /*0028*/ 	.byte	0x00, 0xf0, 0x11, 0x00


	//----- nvinfo : EIATTR_KPARAM_INFO
	.align		4
.L_1314:
        /*002c*/ 	.byte	0x04, 0x17
        /*002e*/ 	.short	(.L_1316 - .L_1315)
.L_1315:
        /*0030*/ 	.word	0x00000000
        /*0034*/ 	.short	0x0005
        /*0036*/ 	.short	0x0028
        /*0038*/ 	.byte	0x00, 0xf0, 0x11, 0x00


	//----- nvinfo : EIATTR_KPARAM_INFO
	.align		4
.L_1316:
        /*003c*/ 	.byte	0x04, 0x17
        /*003e*/ 	.short	(.L_1318 - .L_1317)
.L_1317:
        /*0040*/ 	.word	0x00000000
        /*0044*/ 	.short	0x0004
        /*0046*/ 	.short	0x0020
        /*0048*/ 	.byte	0x00, 0xf0, 0x21, 0x00


	//----- nvinfo : EIATTR_KPARAM_INFO
	.align		4
.L_1318:
        /*004c*/ 	.byte	0x04, 0x17
        /*004e*/ 	.short	(.L_1320 - .L_1319)
.L_1319:
        /*0050*/ 	.word	0x00000000
        /*0054*/ 	.short	0x0003
        /*0056*/ 	.short	0x0018
        /*0058*/ 	.byte	0x00, 0xf0, 0x21, 0x00


	//----- nvinfo : EIATTR_KPARAM_INFO
	.align		4
.L_1320:
        /*005c*/ 	.byte	0x04, 0x17
        /*005e*/ 	.short	(.L_1322 - .L_1321)
.L_1321:
        /*0060*/ 	.word	0x00000000
        /*0064*/ 	.short	0x0002
        /*0066*/ 	.short	0x0010
        /*0068*/ 	.byte	0x00, 0xf0, 0x21, 0x00


	//----- nvinfo : EIATTR_KPARAM_INFO
	.align		4
.L_1322:
        /*006c*/ 	.byte	0x04, 0x17
        /*006e*/ 	.short	(.L_1324 - .L_1323)
.L_1323:
        /*0070*/ 	.word	0x00000000
        /*0074*/ 	.short	0x0001
        /*0076*/ 	.short	0x0008
        /*0078*/ 	.byte	0x00, 0xf0, 0x21, 0x00


	//----- nvinfo : EIATTR_KPARAM_INFO
	.align		4
.L_1324:
        /*007c*/ 	.byte	0x04, 0x17
        /*007e*/ 	.short	(.L_1326 - .L_1325)
.L_1325:
        /*0080*/ 	.word	0x00000000
        /*0084*/ 	.short	0x0000
        /*0086*/ 	.short	0x0000
        /*0088*/ 	.byte	0x00, 0xf0, 0x21, 0x00


	//----- nvinfo : EIATTR_MAXREG_COUNT
	.align		4
.L_1326:
        /*008c*/ 	.byte	0x03, 0x1b
        /*008e*/ 	.short	0x00ff


	//----- nvinfo : EIATTR_NUM_BARRIERS
	.align		4
        /*0090*/ 	.byte	0x02, 0x4c
        /*0092*/ 	.byte	0x01
	.zero		1


	//----- nvinfo : EIATTR_MERCURY_ISA_VERSION
	.align		4
        /*0094*/ 	.byte	0x03, 0x5f
        /*0096*/ 	.short	0x0000


	//----- nvinfo : EIATTR_COOP_GROUP_MASK_REGIDS
	.align		4
        /*0098*/ 	.byte	0x04, 0x29
        /*009a*/ 	.short	(.L_1328 - .L_1327)


	//   ....[0]....
.L_1327:
        /*009c*/ 	.word	0xffffffff


	//   ....[1]....
        /*00a0*/ 	.word	0xffffffff


	//   ....[2]....
        /*00a4*/ 	.word	0xffffffff


	//   ....[3]....
        /*00a8*/ 	.word	0xffffffff


	//   ....[4]....
        /*00ac*/ 	.word	0xffffffff


	//   ....[5]....
        /*00b0*/ 	.word	0xffffffff


	//   ....[6]....
        /*00b4*/ 	.word	0xffffffff


	//   ....[7]....
        /*00b8*/ 	.word	0xffffffff


	//   ....[8]....
        /*00bc*/ 	.word	0xffffffff


	//   ....[9]....
        /*00c0*/ 	.word	0xffffffff


	//   ....[10]....
        /*00c4*/ 	.word	0xffffffff


	//   ....[11]....
        /*00c8*/ 	.word	0xffffffff


	//   ....[12]....
        /*00cc*/ 	.word	0xffffffff


	//   ....[13]....
        /*00d0*/ 	.word	0xffffffff


	//   ....[14]....
        /*00d4*/ 	.word	0xffffffff


	//   ....[15]....
        /*00d8*/ 	.word	0xffffffff


	//   ....[16]....
        /*00dc*/ 	.word	0xffffffff


	//   ....[17]....
        /*00e0*/ 	.word	0xffffffff


	//   ....[18]....
        /*00e4*/ 	.word	0xffffffff


	//   ....[19]....
        /*00e8*/ 	.word	0xffffffff


	//----- nvinfo : EIATTR_COOP_GROUP_INSTR_OFFSETS
	.align		4
.L_1328:
        /*00ec*/ 	.byte	0x04, 0x28
        /*00ee*/ 	.short	(.L_1330 - .L_1329)


	//   ....[0]....
.L_1329:
        /*00f0*/ 	.word	0x00000280


	//   ....[1]....
        /*00f4*/ 	.word	0x000002a0


	//   ....[2]....
        /*00f8*/ 	.word	0x000002c0


	//   ....[3]....
        /*00fc*/ 	.word	0x000002e0


	//   ....[4]....
        /*0100*/ 	.word	0x00000310


	//   ....[5]....
        /*0104*/ 	.word	0x000003c0


	//   ....[6]....
        /*0108*/ 	.word	0x000003e0


	//   ....[7]....
        /*010c*/ 	.word	0x00000400


	//   ....[8]....
        /*0110*/ 	.word	0x00000430


	//   ....[9]....
        /*0114*/ 	.word	0x00000460


	//   ....[10]....
        /*0118*/ 	.word	0x00000540


	//   ....[11]....
        /*011c*/ 	.word	0x00000560


	//   ....[12]....
        /*0120*/ 	.word	0x00000580


	//   ....[13]....
        /*0124*/ 	.word	0x000005a0


	//   ....[14]....
        /*0128*/ 	.word	0x000005c0


	//   ....[15]....
        /*012c*/ 	.word	0x00000620


	//   ....[16]....
        /*0130*/ 	.word	0x00000640


	//   ....[17]....
        /*0134*/ 	.word	0x00000660


	//   ....[18]....
        /*0138*/ 	.word	0x00000680


	//   ....[19]....
        /*013c*/ 	.word	0x000006b0


	//----- nvinfo : EIATTR_EXIT_INSTR_OFFSETS
	.align		4
.L_1330:
        /*0140*/ 	.byte	0x04, 0x1c
        /*0142*/ 	.short	(.L_1332 - .L_1331)


	//   ....[0]....
.L_1331:
        /*0144*/ 	.word	0x000008a0


	//   ....[1]....
        /*0148*/ 	.word	0x00000a00


	//----- nvinfo : EIATTR_CRS_STACK_SIZE
	.align		4
.L_1332:
        /*014c*/ 	.byte	0x04, 0x1e
        /*014e*/ 	.short	(.L_1334 - .L_1333)
.L_1333:
        /*0150*/ 	.word	0x00000000
.L_1334:


//--------------------- .nv.info._ZN17fastertransformer29add_bias_layernorm_add_res_e2ILi2EEEvP6float2PKS1_S4_S4_S4_fi --------------------------
	.section	.nv.info._ZN17fastertransformer29add_bias_layernorm_add_res_e2ILi2EEEvP6float2PKS1_S4_S4_S4_fi,"",@"SHT_CUDA_INFO"
	.sectionflags	@""
	.align	4


	//----- nvinfo : EIATTR_CUDA_API_VERSION
	.align		4
        /*0000*/ 	.byte	0x04, 0x37
        /*0002*/ 	.short	(.L_1336 - .L_1335)
.L_1335:
        /*0004*/ 	.word	0x00000082


	//----- nvinfo : EIATTR_SW2861232_WAR
	.align		4
.L_1336:
        /*0008*/ 	.byte	0x01, 0x35
	.zero		2


	//----- nvinfo : EIATTR_PARAM_CBANK
	.align		4
        /*000c*/ 	.byte	0x04, 0x0a
        /*000e*/ 	.short	(.L_1338 - .L_1337)
	.align		4
.L_1337:
        /*0010*/ 	.word	index@(.nv.constant0._ZN17fastertransformer29add_bias_layernorm_add_res_e2ILi2EEEvP6float2PKS1_S4_S4_S4_fi)
        /*0014*/ 	.short	0x0160
        /*0016*/ 	.short	0x0030


	//----- nvinfo : EIATTR_CBANK_PARAM_SIZE
	.align		4
.L_1338:
        /*0018*/ 	.byte	0x03, 0x19
        /*001a*/ 	.short	0x0030


	//----- nvinfo : EIATTR_KPARAM_INFO
	.align		4
        /*001c*/ 	.byte	0x04, 0x17
        /*001e*/ 	.short	(.L_1340 - .L_1339)
.L_1339:
        /*0020*/ 	.word	0x00000000
        /*0024*/ 	.short	0x0006
        /*0026*/ 	.short	0x002c
        /*0028*/ 	.byte	0x00, 0xf0, 0x11, 0x00


	//----- nvinfo : EIATTR_KPARAM_INFO
	.align		4
.L_1340:
        /*002c*/ 	.byte	0x04, 0x17
        /*002e*/ 	.short	(.L_1342 - .L_1341)
.L_1341:
        /*0030*/ 	.word	0x00000000
        /*0034*/ 	.short	0x0005
        /*0036*/ 	.short	0x0028
        /*0038*/ 	.byte	0x00, 0xf0, 0x11, 0x00


	//----- nvinfo : EIATTR_KPARAM_INFO
	.align		4
.L_1342:
        /*003c*/ 	.byte	0x04, 0x17
        /*003e*/ 	.short	(.L_1344 - .L_1343)
.L_1343:
        /*0040*/ 	.word	0x00000000
        /*0044*/ 	.short	0x0004
        /*0046*/ 	.short	0x0020
        /*0048*/ 	.byte	0x00, 0xf0, 0x21, 0x00


	//----- nvinfo : EIATTR_KPARAM_INFO
	.align		4
.L_1344:
        /*004c*/ 	.byte	0x04, 0x17
        /*004e*/ 	.short	(.L_1346 - .L_1345)
.L_1345:
        /*0050*/ 	.word	0x00000000
        /*0054*/ 	.short	0x0003
        /*0056*/ 	.short	0x0018
        /*0058*/ 	.byte	0x00, 0xf0, 0x21, 0x00


	//----- nvinfo : EIATTR_KPARAM_INFO
	.align		4
.L_1346:
        /*005c*/ 	.byte	0x04, 0x17
        /*005e*/ 	.short	(.L_1348 - .L_1347)
.L_1347:
        /*0060*/ 	.word	0x00000000
        /*0064*/ 	.short	0x0002
        /*0066*/ 	.short	0x0010
        /*0068*/ 	.byte	0x00, 0xf0, 0x21, 0x00


	//----- nvinfo : EIATTR_KPARAM_INFO
	.align		4
.L_1348:
        /*006c*/ 	.byte	0x04, 0x17
        /*006e*/ 	.short	(.L_1350 - .L_1349)
.L_1349:
        /*0070*/ 	.word	0x00000000
        /*0074*/ 	.short	0x0001
        /*0076*/ 	.short	0x0008
        /*0078*/ 	.byte	0x00, 0xf0, 0x21, 0x00


	//----- nvinfo : EIATTR_KPARAM_INFO
	.align		4
.L_1350:
        /*007c*/ 	.byte	0x04, 0x17
        /*007e*/ 	.short	(.L_1352 - .L_1351)
.L_1351:
        /*0080*/ 	.word	0x00000000
        /*0084*/ 	.short	0x0000
        /*0086*/ 	.short	0x0000
        /*0088*/ 	.byte	0x00, 0xf0, 0x21, 0x00


	//----- nvinfo : EIATTR_MAXREG_COUNT
	.align		4
.L_1352:
        /*008c*/ 	.byte	0x03, 0x1b
        /*008e*/ 	.short	0x00ff


	//----- nvinfo : EIATTR_NUM_BARRIERS
	.align		4
        /*0090*/ 	.byte	0x02, 0x4c
        /*0092*/ 	.byte	0x01
	.zero		1


	//----- nvinfo : EIATTR_MERCURY_ISA_VERSION
	.align		4
        /*0094*/ 	.byte	0x03, 0x5f
        /*0096*/ 	.short	0x0000


	//----- nvinfo : EIATTR_COOP_GROUP_MASK_REGIDS
	.align		4
        /*0098*/ 	.byte	0x04, 0x29
        /*009a*/ 	.short	(.L_1354 - .L_1353)


	//   ....[0]....
.L_1353:
        /*009c*/ 	.word	0xffffffff


	//   ....[1]....
        /*00a0*/ 	.word	0xffffffff


	//   ....[2]....
        /*00a4*/ 	.word	0xffffffff


	//   ....[3]....
        /*00a8*/ 	.word	0xffffffff


	//   ....[4]....
        /*00ac*/ 	.word	0xffffffff


	//   ....[5]....
        /*00b0*/ 	.word	0xffffffff


	//   ....[6]....
        /*00b4*/ 	.word	0xffffffff


	//   ....[7]....
        /*00b8*/ 	.word	0xffffffff


	//   ....[8]....
        /*00bc*/ 	.word	0xffffffff


	//   ....[9]....
        /*00c0*/ 	.word	0xffffffff


	//   ....[10]....
        /*00c4*/ 	.word	0xffffffff


	//   ....[11]....
        /*00c8*/ 	.word	0xffffffff


	//   ....[12]....
        /*00cc*/ 	.word	0xffffffff


	//   ....[13]....
        /*00d0*/ 	.word	0xffffffff


	//   ....[14]....
        /*00d4*/ 	.word	0xffffffff


	//   ....[15]....
        /*00d8*/ 	.word	0xffffffff


	//   ....[16]....
        /*00dc*/ 	.word	0xffffffff


	//   ....[17]....
        /*00e0*/ 	.word	0xffffffff


	//   ....[18]....
        /*00e4*/ 	.word	0xffffffff


	//   ....[19]....
        /*00e8*/ 	.word	0xffffffff


	//----- nvinfo : EIATTR_COOP_GROUP_INSTR_OFFSETS
	.align		4
.L_1354:
        /*00ec*/ 	.byte	0x04, 0x28
        /*00ee*/ 	.short	(.L_1356 - .L_1355)


	//   ....[0]....
.L_1355:
        /*00f0*/ 	.word	0x000002b0


	//   ....[1]....
        /*00f4*/ 	.word	0x000002d0


	//   ....[2]....
        /*00f8*/ 	.word	0x000002f0


	//   ....[3]....
        /*00fc*/ 	.word	0x00000310


	//   ....[4]....
        /*0100*/ 	.word	0x00000340


	//   ....[5]....
        /*0104*/ 	.word	0x000003f0


	//   ....[6]....
        /*0108*/ 	.word	0x00000410


	//   ....[7]....
        /*010c*/ 	.word	0x00000430


	//   ....[8]....
        /*0110*/ 	.word	0x00000460


	//   ....[9]....
        /*0114*/ 	.word	0x00000490


	//   ....[10]....
        /*0118*/ 	.word	0x000005b0


	//   ....[11]....
        /*011c*/ 	.word	0x000005d0


	//   ....[12]....
        /*0120*/ 	.word	0x000005f0


	//   ....[13]....
        /*0124*/ 	.word	0x00000610


	//   ....[14]....
        /*0128*/ 	.word	0x00000630


	//   ....[15]....
        /*012c*/ 	.word	0x00000690


	//   ....[16]....
        /*0130*/ 	.word	0x000006b0


	//   ....[17]....
        /*0134*/ 	.word	0x000006d0


	//   ....[18]....
        /*0138*/ 	.word	0x000006f0


	//   ....[19]....
        /*013c*/ 	.word	0x00000720


	//----- nvinfo : EIATTR_EXIT_INSTR_OFFSETS
	.align		4
.L_1356:
        /*0140*/ 	.byte	0x04, 0x1c
        /*0142*/ 	.short	(.L_1358 - .L_1357)


	//   ....[0]....
.L_1357:
        /*0144*/ 	.word	0x00000900


	//   ....[1]....
        /*0148*/ 	.word	0x00000a50


	//----- nvinfo : EIATTR_CRS_STACK_SIZE
	.align		4
.L_1358:
        /*014c*/ 	.byte	0x04, 0x1e
        /*014e*/ 	.short	(.L_1360 - .L_1359)
.L_1359:
        /*0150*/ 	.word	0x00000000
.L_1360:


//--------------------- .nv.info._ZN17fastertransformer29add_bias_layernorm_add_res_e2ILi2EEEvP7__half2PKS1_S4_S4_S4_fi --------------------------
	.section	.nv.info._ZN17fastertransformer29add_bias_layernorm_add_res_e2ILi2EEEvP7__half2PKS1_S4_S4_S4_fi,"",@"SHT_CUDA_INFO"
	.sectionflags	@""
	.align	4


	//----- nvinfo : EIATTR_CUDA_API_VERSION
	.align		4
        /*0000*/ 	.byte	0x04, 0x37
        /*0002*/ 	.short	(.L_1362 - .L_1361)
.L_1361:
        /*0004*/ 	.word	0x00000082


	//----- nvinfo : EIATTR_SW2861232_WAR
	.align		4
.L_1362:
        /*0008*/ 	.byte	0x01, 0x35
	.zero		2


	//----- nvinfo : EIATTR_PARAM_CBANK
	.align		4
        /*000c*/ 	.byte	0x04, 0x0a
        /*000e*/ 	.short	(.L_1364 - .L_1363)
	.align		4
.L_1363:
        /*0010*/ 	.word	index@(.nv.constant0._ZN17fastertransformer29add_bias_layernorm_add_res_e2ILi2EEEvP7__half2PKS1_S4_S4_S4_fi)
        /*0014*/ 	.short	0x0160
        /*0016*/ 	.short	0x0030


	//----- nvinfo : EIATTR_CBANK_PARAM_SIZE
	.align		4
.L_1364:
        /*0018*/ 	.byte	0x03, 0x19
        /*001a*/ 	.short	0x0030


	//----- nvinfo : EIATTR_KPARAM_INFO
	.align		4
        /*001c*/ 	.byte	0x04, 0x17
        /*001e*/ 	.short	(.L_1366 - .L_1365)
.L_1365:
        /*0020*/ 	.word	0x00000000
        /*0024*/ 	.short	0x0006
        /*0026*/ 	.short	0x002c
        /*0028*/ 	.byte	0x00, 0xf0, 0x11, 0x00


	//----- nvinfo : EIATTR_KPARAM_INFO
	.align		4
.L_1366:
        /*002c*/ 	.byte	0x04, 0x17
        /*002e*/ 	.short	(.L_1368 - .L_1367)
.L_1367:
        /*0030*/ 	.word	0x00000000
        /*0034*/ 	.short	0x0005
        /*0036*/ 	.short	0x0028
        /*0038*/ 	.byte	0x00, 0xf0, 0x11, 0x00


	//----- nvinfo : EIATTR_KPARAM_INFO
	.align		4
.L_1368:
        /*003c*/ 	.byte	0x04, 0x17
        /*003e*/ 	.short	(.L_1370 - .L_1369)
.L_1369:
        /*0040*/ 	.word	0x00000000
        /*0044*/ 	.short	0x0004
        /*0046*/ 	.short	0x0020
        /*0048*/ 	.byte	0x00, 0xf0, 0x21, 0x00


	//----- nvinfo : EIATTR_KPARAM_INFO
	.align		4
.L_1370:
        /*004c*/ 	.byte	0x04, 0x17
        /*004e*/ 	.short	(.L_1372 - .L_1371)
.L_1371:
        /*0050*/ 	.word	0x00000000
        /*0054*/ 	.short	0x0003
        /*0056*/ 	.short	0x0018
        /*0058*/ 	.byte	0x00, 0xf0, 0x21, 0x00


	//----- nvinfo : EIATTR_KPARAM_INFO
	.align		4
.L_1372:
        /*005c*/ 	.byte	0x04, 0x17
        /*005e*/ 	.short	(.L_1374 - .L_1373)
.L_1373:
        /*0060*/ 	.word	0x00000000
        /*0064*/ 	.short	0x0002
        /*0066*/ 	.short	0x0010
        /*0068*/ 	.byte	0x00, 0xf0, 0x21, 0x00


	//----- nvinfo : EIATTR_KPARAM_INFO
	.align		4
.L_1374:
        /*006c*/ 	.byte	0x04, 0x17
        /*006e*/ 	.short	(.L_1376 - .L_1375)
.L_1375:
        /*0070*/ 	.word	0x00000000
        /*0074*/ 	.short	0x0001
        /*0076*/ 	.short	0x0008
        /*0078*/ 	.byte	0x00, 0xf0, 0x21, 0x00


	//----- nvinfo : EIATTR_KPARAM_INFO
	.align		4
.L_1376:
        /*007c*/ 	.byte	0x04, 0x17
        /*007e*/ 	.short	(.L_1378 - .L_1377)
.L_1377:
        /*0080*/ 	.word	0x00000000
        /*0084*/ 	.short	0x0000
        /*0086*/ 	.short	0x0000
        /*0088*/ 	.byte	0x00, 0xf0, 0x21, 0x00


	//----- nvinfo : EIATTR_MAXREG_COUNT
	.align		4
.L_1378:
        /*008c*/ 	.byte	0x03, 0x1b
        /*008e*/ 	.short	0x00ff


	//----- nvinfo : EIATTR_NUM_BARRIERS
	.align		4
        /*0090*/ 	.byte	0x02, 0x4c
        /*0092*/ 	.byte	0x01
	.zero		1


	//----- nvinfo : EIATTR_MERCURY_ISA_VERSION
	.align		4
        /*0094*/ 	.byte	0x03, 0x5f
        /*0096*/ 	.short	0x0000


	//----- nvinfo : EIATTR_COOP_GROUP_MASK_REGIDS
	.align		4
        /*0098*/ 	.byte	0x04, 0x29
        /*009a*/ 	.short	(.L_1380 - .L_1379)


	//   ....[0]....
.L_1379:
        /*009c*/ 	.word	0xffffffff


	//   ....[1]....
        /*00a0*/ 	.word	0xffffffff


	//   ....[2]....
        /*00a4*/ 	.word	0xffffffff


	//   ....[3]....
        /*00a8*/ 	.word	0xffffffff


	//   ....[4]....
        /*00ac*/ 	.word	0xffffffff


	//   ....[5]....
        /*00b0*/ 	.word	0xffffffff


	//   ....[6]....
        /*00b4*/ 	.word	0xffffffff


	//   ....[7]....
        /*00b8*/ 	.word	0xffffffff


	//   ....[8]....
        /*00bc*/ 	.word	0xffffffff


	//   ....[9]....
        /*00c0*/ 	.word	0xffffffff


	//   ....[10]....
        /*00c4*/ 	.word	0xffffffff


	//   ....[11]....
        /*00c8*/ 	.word	0xffffffff


	//   ....[12]....
        /*00cc*/ 	.word	0xffffffff


	//   ....[13]....
        /*00d0*/ 	.word	0xffffffff


	//   ....[14]....
        /*00d4*/ 	.word	0xffffffff


	//   ....[15]....
        /*00d8*/ 	.word	0xffffffff


	//   ....[16]....
        /*00dc*/ 	.word	0xffffffff


	//   ....[17]....
        /*00e0*/ 	.word	0xffffffff


	//   ....[18]....
        /*00e4*/ 	.word	0xffffffff


	//   ....[19]....
        /*00e8*/ 	.word	0xffffffff


	//----- nvinfo : EIATTR_COOP_GROUP_INSTR_OFFSETS
	.align		4
.L_1380:
        /*00ec*/ 	.byte	0x04, 0x28
        /*00ee*/ 	.short	(.L_1382 - .L_1381)


	//   ....[0]....
.L_1381:
        /*00f0*/ 	.word	0x000002c0


	//   ....[1]....
        /*00f4*/ 	.word	0x000002e0


	//   ....[2]....
        /*00f8*/ 	.word	0x00000300


	//   ....[3]....
        /*00fc*/ 	.word	0x00000320


	//   ....[4]....
        /*0100*/ 	.word	0x00000360


	//   ....[5]....
        /*0104*/ 	.word	0x00000410


	//   ....[6]....
        /*0108*/ 	.word	0x00000430


	//   ....[7]....
        /*010c*/ 	.word	0x00000450


	//   ....[8]....
        /*0110*/ 	.word	0x00000480


	//   ....[9]....
        /*0114*/ 	.word	0x000004b0


	//   ....[10]....
        /*0118*/ 	.word	0x00000610


	//   ....[11]....
        /*011c*/ 	.word	0x00000630


	//   ....[12]....
        /*0120*/ 	.word	0x00000650


	//   ....[13]....
        /*0124*/ 	.word	0x00000670


	//   ....[14]....
        /*0128*/ 	.word	0x00000690


	//   ....[15]....
        /*012c*/ 	.word	0x000006f0


	//   ....[16]....
        /*0130*/ 	.word	0x00000710


	//   ....[17]....
        /*0134*/ 	.word	0x00000730


	//   ....[18]....
        /*0138*/ 	.word	0x00000750


	//   ....[19]....
        /*013c*/ 	.word	0x00000780


	//----- nvinfo : EIATTR_EXIT_INSTR_OFFSETS
	.align		4
.L_1382:
        /*0140*/ 	.byte	0x04, 0x1c
        /*0142*/ 	.short	(.L_1384 - .L_1383)


	//   ....[0]....
.L_1383:
        /*0144*/ 	.word	0x000009f0


	//   ....[1]....
        /*0148*/ 	.word	0x00000bd0


	//----- nvinfo : EIATTR_CRS_STACK_SIZE
	.align		4
.L_1384:
        /*014c*/ 	.byte	0x04, 0x1e
        /*014e*/ 	.short	(.L_1386 - .L_1385)
.L_1385:
        /*0150*/ 	.word	0x00000000
.L_1386:


//--------------------- .nv.info._ZN17fastertransformer26add_bias_layernorm_add_resIfLi1EEEvPT_PKS1_S4_S4_S4_fi --------------------------
	.section	.nv.info._ZN17fastertransformer26add_bias_layernorm_add_resIfLi1EEEvPT_PKS1_S4_S4_S4_fi,"",@"SHT_CUDA_INFO"
	.sectionflags	@""
	.align	4


	//----- nvinfo : EIATTR_CUDA_API_VERSION
	.align		4
        /*0000*/ 	.byte	0x04, 0x37
        /*0002*/ 	.short	(.L_1388 - .L_1387)
.L_1387:
        /*0004*/ 	.word	0x00000082


	//----- nvinfo : EIATTR_SW2861232_WAR
	.align		4
.L_1388:
        /*0008*/ 	.byte	0x01, 0x35
	.zero		2


	//----- nvinfo : EIATTR_PARAM_CBANK
	.align		4
        /*000c*/ 	.byte	0x04, 0x0a
        /*000e*/ 	.short	(.L_1390 - .L_1389)
	.align		4
.L_1389:
        /*0010*/ 	.word	index@(.nv.constant0._ZN17fastertransformer26add_bias_layernorm_add_resIfLi1EEEvPT_PKS1_S4_S4_S4_fi)
        /*0014*/ 	.short	0x0160
        /*0016*/ 	.short	0x0030


	//----- nvinfo : EIATTR_CBANK_PARAM_SIZE
	.align		4
.L_1390:
        /*0018*/ 	.byte	0x03, 0x19
        /*001a*/ 	.short	0x0030


	//----- nvinfo : EIATTR_KPARAM_INFO
	.align		4
        /*001c*/ 	.byte	0x04, 0x17
        /*001e*/ 	.short	(.L_1392 - .L_1391)
.L_1391:
        /*0020*/ 	.word	0x00000000
        /*0024*/ 	.short	0x0006
        /*0026*/ 	.short	0x002c
        /*0028*/ 	.byte	0x00, 0xf0, 0x11, 0x00


	//----- nvinfo : EIATTR_KPARAM_INFO
	.align		4
.L_1392:
        /*002c*/ 	.byte	0x04, 0x17
        /*002e*/ 	.short	(.L_1394 - .L_1393)
.L_1393:
        /*0030*/ 	.word	0x00000000
        /*0034*/ 	.short	0x0005
        /*0036*/ 	.short	0x0028
        /*0038*/ 	.byte	0x00, 0xf0, 0x11, 0x00


	//----- nvinfo : EIATTR_KPARAM_INFO
	.align		4
.L_1394:
        /*003c*/ 	.byte	0x04, 0x17
        /*003e*/ 	.short	(.L_1396 - .L_1395)
.L_1395:
        /*0040*/ 	.word	0x00000000
        /*0044*/ 	.short	0x0004
        /*0046*/ 	.short	0x0020
        /*0048*/ 	.byte	0x00, 0xf0, 0x21, 0x00


	//----- nvinfo : EIATTR_KPARAM_INFO
	.align		4
.L_1396:
        /*004c*/ 	.byte	0x04, 0x17
        /*004e*/ 	.short	(.L_1398 - .L_1397)
.L_1397:
        /*0050*/ 	.word	0x00000000
        /*0054*/ 	.short	0x0003
        /*0056*/ 	.short	0x0018
        /*0058*/ 	.byte	0x00, 0xf0, 0x21, 0x00


	//----- nvinfo : EIATTR_KPARAM_INFO
	.align		4
.L_1398:
        /*005c*/ 	.byte	0x04, 0x17
        /*005e*/ 	.short	(.L_1400 - .L_1399)
.L_1399:
        /*0060*/ 	.word	0x00000000
        /*0064*/ 	.short	0x0002
        /*0066*/ 	.short	0x0010
        /*0068*/ 	.byte	0x00, 0xf0, 0x21, 0x00


	//----- nvinfo : EIATTR_KPARAM_INFO
	.align		4
.L_1400:
        /*006c*/ 	.byte	0x04, 0x17
        /*006e*/ 	.short	(.L_1402 - .L_1401)
.L_1401:
        /*0070*/ 	.word	0x00000000
        /*0074*/ 	.short	0x0001
        /*0076*/ 	.short	0x0008
        /*0078*/ 	.byte	0x00, 0xf0, 0x21, 0x00


	//----- nvinfo : EIATTR_KPARAM_INFO
	.align		4
.L_1402:
        /*007c*/ 	.byte	0x04, 0x17
        /*007e*/ 	.short	(.L_1404 - .L_1403)
.L_1403:
        /*0080*/ 	.word	0x00000000
        /*0084*/ 	.short	0x0000
        /*0086*/ 	.short	0x0000
        /*0088*/ 	.byte	0x00, 0xf0, 0x21, 0x00


	//----- nvinfo : EIATTR_MAXREG_COUNT
	.align		4
.L_1404:
        /*008c*/ 	.byte	0x03, 0x1b
        /*008e*/ 	.short	0x00ff


	//----- nvinfo : EIATTR_NUM_BARRIERS
	.align		4
        /*0090*/ 	.byte	0x02, 0x4c
        /*0092*/ 	.byte	0x01
	.zero		1


	//----- nvinfo : EIATTR_MERCURY_ISA_VERSION
	.align		4
        /*0094*/ 	.byte	0x03, 0x5f
        /*0096*/ 	.short	0x0000


	//----- nvinfo : EIATTR_COOP_GROUP_MASK_REGIDS
	.align		4
        /*0098*/ 	.byte	0x04, 0x29
        /*009a*/ 	.short	(.L_1406 - .L_1405)


	//   ....[0]....
.L_1405:
        /*009c*/ 	.word	0xffffffff


	//   ....[1]....
        /*00a0*/ 	.word	0xffffffff


	//   ....[2]....
        /*00a4*/ 	.word	0xffffffff


	//   ....[3]....
        /*00a8*/ 	.word	0xffffffff


	//   ....[4]....
        /*00ac*/ 	.word	0xffffffff


	//   ....[5]....
        /*00b0*/ 	.word	0xffffffff


	//   ....[6]....
        /*00b4*/ 	.word	0xffffffff


	//   ....[7]....
        /*00b8*/ 	.word	0xffffffff


	//   ....[8]....
        /*00bc*/ 	.word	0xffffffff


	//   ....[9]....
        /*00c0*/ 	.word	0xffffffff


	//   ....[10]....
        /*00c4*/ 	.word	0xffffffff


	//   ....[11]....
        /*00c8*/ 	.word	0xffffffff


	//   ....[12]....
        /*00cc*/ 	.word	0xffffffff


	//   ....[13]....
        /*00d0*/ 	.word	0xffffffff


	//   ....[14]....
        /*00d4*/ 	.word	0xffffffff


	//   ....[15]....
        /*00d8*/ 	.word	0xffffffff


	//   ....[16]....
        /*00dc*/ 	.word	0xffffffff


	//   ....[17]....
        /*00e0*/ 	.word	0xffffffff


	//   ....[18]....
        /*00e4*/ 	.word	0xffffffff


	//   ....[19]....
        /*00e8*/ 	.word	0xffffffff


	//----- nvinfo : EIATTR_COOP_GROUP_INSTR_OFFSETS
	.align		4
.L_1406:
        /*00ec*/ 	.byte	0x04, 0x28
        /*00ee*/ 	.short	(.L_1408 - .L_1407)


	//   ....[0]....
.L_1407:
        /*00f0*/ 	.word	0x000001a0


	//   ....[1]....
        /*00f4*/ 	.word	0x000001d0


	//   ....[2]....
        /*00f8*/ 	.word	0x000001f0


	//   ....[3]....
        /*00fc*/ 	.word	0x00000210


	//   ....[4]....
        /*0100*/ 	.word	0x00000240


	//   ....[5]....
        /*0104*/ 	.word	0x000002c0


	//   ....[6]....
        /*0108*/ 	.word	0x000002f0


	//   ....[7]....
        /*010c*/ 	.word	0x00000320


	//   ....[8]....
        /*0110*/ 	.word	0x00000340


	//   ....[9]....
        /*0114*/ 	.word	0x00000360


	//   ....[10]....
        /*0118*/ 	.word	0x000003f0


	//   ....[11]....
        /*011c*/ 	.word	0x00000410


	//   ....[12]....
        /*0120*/ 	.word	0x00000430


	//   ....[13]....
        /*0124*/ 	.word	0x00000450


	//   ....[14]....
        /*0128*/ 	.word	0x00000470


	//   ....[15]....
        /*012c*/ 	.word	0x000004e0


	//   ....[16]....
        /*0130*/ 	.word	0x00000500


	//   ....[17]....
        /*0134*/ 	.word	0x00000520


	//   ....[18]....
        /*0138*/ 	.word	0x00000540


	//   ....[19]....
        /*013c*/ 	.word	0x00000560


	//----- nvinfo : EIATTR_EXIT_INSTR_OFFSETS
	.align		4
.L_1408:
        /*0140*/ 	.byte	0x04, 0x1c
        /*0142*/ 	.short	(.L_1410 - .L_1409)


	//   ....[0]....
.L_1409:
        /*0144*/ 	.word	0x000005c0


	//   ....[1]....
        /*0148*/ 	.word	0x000006e0
.L_1410:


//--------------------- .nv.info._ZN17fastertransformer26add_bias_layernorm_add_resI6__halfLi1EEEvPT_PKS2_S5_S5_S5_fi --------------------------
	.section	.nv.info._ZN17fastertransformer26add_bias_layernorm_add_resI6__halfLi1EEEvPT_PKS2_S5_S5_S5_fi,"",@"SHT_CUDA_INFO"
	.sectionflags	@""
	.align	4


	//----- nvinfo : EIATTR_CUDA_API_VERSION
	.align		4
        /*0000*/ 	.byte	0x04, 0x37
        /*0002*/ 	.short	(.L_1412 - .L_1411)
.L_1411:
        /*0004*/ 	.word	0x00000082


	//----- nvinfo : EIATTR_SW2861232_WAR
	.align		4
.L_1412:
        /*0008*/ 	.byte	0x01, 0x35
	.zero		2


	//----- nvinfo : EIATTR_PARAM_CBANK
	.align		4
        /*000c*/ 	.byte	0x04, 0x0a
        /*000e*/ 	.short	(.L_1414 - .L_1413)
	.align		4
.L_1413:
        /*0010*/ 	.word	index@(.nv.constant0._ZN17fastertransformer26add_bias_layernorm_add_resI6__halfLi1EEEvPT_PKS2_S5_S5_S5_fi)
        /*0014*/ 	.short	0x0160
        /*0016*/ 	.short	0x0030


	//----- nvinfo : EIATTR_CBANK_PARAM_SIZE
	.align		4
.L_1414:
        /*0018*/ 	.byte	0x03, 0x19
        /*001a*/ 	.short	0x0030


	//----- nvinfo : EIATTR_KPARAM_INFO
	.align		4
        /*001c*/ 	.byte	0x04, 0x17
        /*001e*/ 	.short	(.L_1416 - .L_1415)
.L_1415:
        /*0020*/ 	.word	0x00000000
        /*0024*/ 	.short	0x0006
        /*0026*/ 	.short	0x002c
        /*0028*/ 	.byte	0x00, 0xf0, 0x11, 0x00


	//----- nvinfo : EIATTR_KPARAM_INFO
	.align		4
.L_1416:
        /*002c*/ 	.byte	0x04, 0x17
        /*002e*/ 	.short	(.L_1418 - .L_1417)
.L_1417:
        /*0030*/ 	.word	0x00000000
        /*0034*/ 	.short	0x0005
        /*0036*/ 	.short	0x0028
        /*0038*/ 	.byte	0x00, 0xf0, 0x11, 0x00


	//----- nvinfo : EIATTR_KPARAM_INFO
	.align		4
.L_1418:
        /*003c*/ 	.byte	0x04, 0x17
        /*003e*/ 	.short	(.L_1420 - .L_1419)
.L_1419:
        /*0040*/ 	.word	0x00000000
        /*0044*/ 	.short	0x0004
        /*0046*/ 	.short	0x0020
        /*0048*/ 	.byte	0x00, 0xf0, 0x21, 0x00


	//----- nvinfo : EIATTR_KPARAM_INFO
	.align		4
.L_1420:
        /*004c*/ 	.byte	0x04, 0x17
        /*004e*/ 	.short	(.L_1422 - .L_1421)
.L_1421:
        /*0050*/ 	.word	0x00000000
        /*0054*/ 	.short	0x0003
        /*0056*/ 	.short	0x0018
        /*0058*/ 	.byte	0x00, 0xf0, 0x21, 0x00


	//----- nvinfo : EIATTR_KPARAM_INFO
	.align		4
.L_1422:
        /*005c*/ 	.byte	0x04, 0x17
        /*005e*/ 	.short	(.L_1424 - .L_1423)
.L_1423:
        /*0060*/ 	.word	0x00000000
        /*0064*/ 	.short	0x0002
        /*0066*/ 	.short	0x0010
        /*0068*/ 	.byte	0x00, 0xf0, 0x21, 0x00


	//----- nvinfo : EIATTR_KPARAM_INFO
	.align		4
.L_1424:
        /*006c*/ 	.byte	0x04, 0x17
        /*006e*/ 	.short	(.L_1426 - .L_1425)
.L_1425:
        /*0070*/ 	.word	0x00000000
        /*0074*/ 	.short	0x0001
        /*0076*/ 	.short	0x0008
        /*0078*/ 	.byte	0x00, 0xf0, 0x21, 0x00


	//----- nvinfo : EIATTR_KPARAM_INFO
	.align		4
.L_1426:
        /*007c*/ 	.byte	0x04, 0x17
        /*007e*/ 	.short	(.L_1428 - .L_1427)
.L_1427:
        /*0080*/ 	.word	0x00000000
        /*0084*/ 	.short	0x0000
        /*0086*/ 	.short	0x0000
        /*0088*/ 	.byte	0x00, 0xf0, 0x21, 0x00


	//----- nvinfo : EIATTR_MAXREG_COUNT
	.align		4
.L_1428:
        /*008c*/ 	.byte	0x03, 0x1b
        /*008e*/ 	.short	0x00ff


	//----- nvinfo : EIATTR_NUM_BARRIERS
	.align		4
        /*0090*/ 	.byte	0x02, 0x4c
        /*0092*/ 	.byte	0x01
	.zero		1


	//----- nvinfo : EIATTR_MERCURY_ISA_VERSION
	.align		4
        /*0094*/ 	.byte	0x03, 0x5f
        /*0096*/ 	.short	0x0000


	//----- nvinfo : EIATTR_COOP_GROUP_MASK_REGIDS
	.align		4
        /*0098*/ 	.byte	0x04, 0x29
        /*009a*/ 	.short	(.L_1430 - .L_1429)


	//   ....[0]....
.L_1429:
        /*009c*/ 	.word	0xffffffff


	//   ....[1]....
        /*00a0*/ 	.word	0xffffffff


	//   ....[2]....
        /*00a4*/ 	.word	0xffffffff


	//   ....[3]....
        /*00a8*/ 	.word	0xffffffff


	//   ....[4]....
        /*00ac*/ 	.word	0xffffffff


	//   ....[5]....
        /*00b0*/ 	.word	0xffffffff


	//   ....[6]....
        /*00b4*/ 	.word	0xffffffff


	//   ....[7]....
        /*00b8*/ 	.word	0xffffffff


	//   ....[8]....
        /*00bc*/ 	.word	0xffffffff


	//   ....[9]....
        /*00c0*/ 	.word	0xffffffff


	//   ....[10]....
        /*00c4*/ 	.word	0xffffffff


	//   ....[11]....
        /*00c8*/ 	.word	0xffffffff


	//   ....[12]....
        /*00cc*/ 	.word	0xffffffff


	//   ....[13]....
        /*00d0*/ 	.word	0xffffffff


	//   ....[14]....
        /*00d4*/ 	.word	0xffffffff


	//   ....[15]....
        /*00d8*/ 	.word	0xffffffff


	//   ....[16]....
        /*00dc*/ 	.word	0xffffffff


	//   ....[17]....
        /*00e0*/ 	.word	0xffffffff


	//   ....[18]....
        /*00e4*/ 	.word	0xffffffff


	//   ....[19]....
        /*00e8*/ 	.word	0xffffffff


	//----- nvinfo : EIATTR_COOP_GROUP_INSTR_OFFSETS
	.align		4
.L_1430:
        /*00ec*/ 	.byte	0x04, 0x28
        /*00ee*/ 	.short	(.L_1432 - .L_1431)


	//   ....[0]....
.L_1431:
        /*00f0*/ 	.word	0x000001a0


	//   ....[1]....
        /*00f4*/ 	.word	0x000001d0


	//   ....[2]....
        /*00f8*/ 	.word	0x000001f0


	//   ....[3]....
        /*00fc*/ 	.word	0x00000210


	//   ....[4]....
        /*0100*/ 	.word	0x00000240


	//   ....[5]....
        /*0104*/ 	.word	0x000002c0


	//   ....[6]....
        /*0108*/ 	.word	0x000002f0


	//   ....[7]....
        /*010c*/ 	.word	0x00000320


	//   ....[8]....
        /*0110*/ 	.word	0x00000340


	//   ....[9]....
        /*0114*/ 	.word	0x00000370


	//   ....[10]....
        /*0118*/ 	.word	0x000003f0


	//   ....[11]....
        /*011c*/ 	.word	0x00000410


	//   ....[12]....
        /*0120*/ 	.word	0x00000430


	//   ....[13]....
        /*0124*/ 	.word	0x00000450


	//   ....[14]....
        /*0128*/ 	.word	0x00000470


	//   ....[15]....
        /*012c*/ 	.word	0x000004f0


	//   ....[16]....
        /*0130*/ 	.word	0x00000510


	//   ....[17]....
        /*0134*/ 	.word	0x00000530


	//   ....[18]....
        /*0138*/ 	.word	0x00000550


	//   ....[19]....
        /*013c*/ 	.word	0x00000570


	//----- nvinfo : EIATTR_EXIT_INSTR_OFFSETS
	.align		4
.L_1432:
        /*0140*/ 	.byte	0x04, 0x1c
        /*0142*/ 	.short	(.L_1434 - .L_1433)


	//   ....[0]....
.L_1433:
        /*0144*/ 	.word	0x000005d0


	//   ....[1]....
        /*0148*/ 	.word	0x00000740
.L_1434:


//--------------------- .nv.info._ZN17fastertransformer29add_bias_layernorm_add_res_e2ILi1EEEvP6float2PKS1_S4_S4_S4_fi --------------------------
	.section	.nv.info._ZN17fastertransformer29add_bias_layernorm_add_res_e2ILi1EEEvP6float2PKS1_S4_S4_S4_fi,"",@"SHT_CUDA_INFO"
	.sectionflags	@""
	.align	4


	//----- nvinfo : EIATTR_CUDA_API_VERSION
	.align		4
        /*0000*/ 	.byte	0x04, 0x37
        /*0002*/ 	.short	(.L_1436 - .L_1435)
.L_1435:
        /*0004*/ 	.word	0x00000082


	//----- nvinfo : EIATTR_SW2861232_WAR
	.align		4
.L_1436:
        /*0008*/ 	.byte	0x01, 0x35
	.zero		2


	//----- nvinfo : EIATTR_PARAM_CBANK
	.align		4
        /*000c*/ 	.byte	0x04, 0x0a
        /*000e*/ 	.short	(.L_1438 - .L_1437)
	.align		4
.L_1437:
        /*0010*/ 	.word	index@(.nv.constant0._ZN17fastertransformer29add_bias_layernorm_add_res_e2ILi1EEEvP6float2PKS1_S4_S4_S4_fi)
        /*0014*/ 	.short	0x0160
        /*0016*/ 	.short	0x0030


	//----- nvinfo : EIATTR_CBANK_PARAM_SIZE
	.align		4
.L_1438:
        /*0018*/ 	.byte	0x03, 0x19
        /*001a*/ 	.short	0x0030


	//----- nvinfo : EIATTR_KPARAM_INFO
	.align		4
        /*001c*/ 	.byte	0x04, 0x17
        /*001e*/ 	.short	(.L_1440 - .L_1439)
.L_1439:
        /*0020*/ 	.word	0x00000000
        /*0024*/ 	.short	0x0006
        /*0026*/ 	.short	0x002c
        /*0028*/ 	.byte	0x00, 0xf0, 0x11, 0x00


	//----- nvinfo : EIATTR_KPARAM_INFO
	.align		4
.L_1440:
        /*002c*/ 	.byte	0x04, 0x17
        /*002e*/ 	.short	(.L_1442 - .L_1441)
.L_1441:
        /*0030*/ 	.word	0x00000000
        /*0034*/ 	.short	0x0005
        /*0036*/ 	.short	0x0028
        /*0038*/ 	.byte	0x00, 0xf0, 0x11, 0x00


	//----- nvinfo : EIATTR_KPARAM_INFO
	.align		4
.L_1442:
        /*003c*/ 	.byte	0x04, 0x17
        /*003e*/ 	.short	(.L_1444 - .L_1443)
.L_1443:
        /*0040*/ 	.word	0x00000000
        /*0044*/ 	.short	0x0004
        /*0046*/ 	.short	0x0020
        /*0048*/ 	.byte	0x00, 0xf0, 0x21, 0x00


	//----- nvinfo : EIATTR_KPARAM_INFO
	.align		4
.L_1444:
        /*004c*/ 	.byte	0x04, 0x17
        /*004e*/ 	.short	(.L_1446 - .L_1445)
.L_1445:
        /*0050*/ 	.word	0x00000000
        /*0054*/ 	.short	0x0003
        /*0056*/ 	.short	0x0018
        /*0058*/ 	.byte	0x00, 0xf0, 0x21, 0x00


	//----- nvinfo : EIATTR_KPARAM_INFO
	.align		4
.L_1446:
        /*005c*/ 	.byte	0x04, 0x17
        /*005e*/ 	.short	(.L_1448 - .L_1447)
.L_1447:
        /*0060*/ 	.word	0x00000000
        /*0064*/ 	.short	0x0002
        /*0066*/ 	.short	0x0010
        /*0068*/ 	.byte	0x00, 0xf0, 0x21, 0x00


	//----- nvinfo : EIATTR_KPARAM_INFO
	.align		4
.L_1448:
        /*006c*/ 	.byte	0x04, 0x17
        /*006e*/ 	.short	(.L_1450 - .L_1449)
.L_1449:
        /*0070*/ 	.word	0x00000000
        /*0074*/ 	.short	0x0001
        /*0076*/ 	.short	0x0008
        /*0078*/ 	.byte	0x00, 0xf0, 0x21, 0x00


	//----- nvinfo : EIATTR_KPARAM_INFO
	.align		4
.L_1450:
        /*007c*/ 	.byte	0x04, 0x17
        /*007e*/ 	.short	(.L_1452 - .L_1451)
.L_1451:
        /*0080*/ 	.word	0x00000000
        /*0084*/ 	.short	0x0000
        /*0086*/ 	.short	0x0000
        /*0088*/ 	.byte	0x00, 0xf0, 0x21, 0x00


	//----- nvinfo : EIATTR_MAXREG_COUNT
	.align		4
.L_1452:
        /*008c*/ 	.byte	0x03, 0x1b
        /*008e*/ 	.short	0x00ff


	//----- nvinfo : EIATTR_NUM_BARRIERS
	.align		4
        /*0090*/ 	.byte	0x02, 0x4c
        /*0092*/ 	.byte	0x01
	.zero		1


	//----- nvinfo : EIATTR_MERCURY_ISA_VERSION
	.align		4
        /*0094*/ 	.byte	0x03, 0x5f
        /*0096*/ 	.short	0x0000


	//----- nvinfo : EIATTR_COOP_GROUP_MASK_REGIDS
	.align		4
        /*0098*/ 	.byte	0x04, 0x29
        /*009a*/ 	.short	(.L_1454 - .L_1453)


	//   ....[0]....
.L_1453:
        /*009c*/ 	.word	0xffffffff


	//   ....[1]....
        /*00a0*/ 	.word	0xffffffff


	//   ....[2]....
        /*00a4*/ 	.word	0xffffffff


	//   ....[3]....
        /*00a8*/ 	.word	0xffffffff


	//   ....[4]....
        /*00ac*/ 	.word	0xffffffff


	//   ....[5]....
        /*00b0*/ 	.word	0xffffffff


	//   ....[6]....
        /*00b4*/ 	.word	0xffffffff


	//   ....[7]....
        /*00b8*/ 	.word	0xffffffff


	//   ....[8]....
        /*00bc*/ 	.word	0xffffffff


	//   ....[9]....
        /*00c0*/ 	.word	0xffffffff


	//   ....[10]....
        /*00c4*/ 	.word	0xffffffff


	//   ....[11]....
        /*00c8*/ 	.word	0xffffffff


	//   ....[12]....
        /*00cc*/ 	.word	0xffffffff


	//   ....[13]....
        /*00d0*/ 	.word	0xffffffff


	//   ....[14]....
        /*00d4*/ 	.word	0xffffffff


	//   ....[15]....
        /*00d8*/ 	.word	0xffffffff


	//   ....[16]....
        /*00dc*/ 	.word	0xffffffff


	//   ....[17]....
        /*00e0*/ 	.word	0xffffffff


	//   ....[18]....
        /*00e4*/ 	.word	0xffffffff


	//   ....[19]....
        /*00e8*/ 	.word	0xffffffff


	//----- nvinfo : EIATTR_COOP_GROUP_INSTR_OFFSETS
	.align		4
.L_1454:
        /*00ec*/ 	.byte	0x04, 0x28
        /*00ee*/ 	.short	(.L_1456 - .L_1455)


	//   ....[0]....
.L_1455:
        /*00f0*/ 	.word	0x000001d0


	//   ....[1]....
        /*00f4*/ 	.word	0x00000200


	//   ....[2]....
        /*00f8*/ 	.word	0x00000220


	//   ....[3]....
        /*00fc*/ 	.word	0x00000240


	//   ....[4]....
        /*0100*/ 	.word	0x00000280


	//   ....[5]....
        /*0104*/ 	.word	0x000002f0


	//   ....[6]....
        /*0108*/ 	.word	0x00000320


	//   ....[7]....
        /*010c*/ 	.word	0x00000340


	//   ....[8]....
        /*0110*/ 	.word	0x00000360


	//   ....[9]....
        /*0114*/ 	.word	0x00000380


	//   ....[10]....
        /*0118*/ 	.word	0x00000440


	//   ....[11]....
        /*011c*/ 	.word	0x00000460


	//   ....[12]....
        /*0120*/ 	.word	0x00000480


	//   ....[13]....
        /*0124*/ 	.word	0x000004a0


	//   ....[14]....
        /*0128*/ 	.word	0x000004c0


	//   ....[15]....
        /*012c*/ 	.word	0x00000540


	//   ....[16]....
        /*0130*/ 	.word	0x00000560


	//   ....[17]....
        /*0134*/ 	.word	0x00000580


	//   ....[18]....
        /*0138*/ 	.word	0x000005a0


	//   ....[19]....
        /*013c*/ 	.word	0x000005c0


	//----- nvinfo : EIATTR_EXIT_INSTR_OFFSETS
	.align		4
.L_1456:
        /*0140*/ 	.byte	0x04, 0x1c
        /*0142*/ 	.short	(.L_1458 - .L_1457)


	//   ....[0]....
.L_1457:
        /*0144*/ 	.word	0x00000620


	//   ....[1]....
        /*0148*/ 	.word	0x00000780
.L_1458:


//--------------------- .nv.info._ZN17fastertransformer29add_bias_layernorm_add_res_e2ILi1EEEvP7__half2PKS1_S4_S4_S4_fi --------------------------
	.section	.nv.info._ZN17fastertransformer29add_bias_layernorm_add_res_e2ILi1EEEvP7__half2PKS1_S4_S4_S4_fi,"",@"SHT_CUDA_INFO"
	.sectionflags	@""
	.align	4


	//----- nvinfo : EIATTR_CUDA_API_VERSION
	.align		4
        /*0000*/ 	.byte	0x04, 0x37
        /*0002*/ 	.short	(.L_1460 - .L_1459)
.L_1459:
        /*0004*/ 	.word	0x00000082


	//----- nvinfo : EIATTR_SW2861232_WAR
	.align		4
.L_1460:
        /*0008*/ 	.byte	0x01, 0x35
	.zero		2


	//----- nvinfo : EIATTR_PARAM_CBANK
	.align		4
        /*000c*/ 	.byte	0x04, 0x0a
        /*000e*/ 	.short	(.L_1462 - .L_1461)
	.align		4
.L_1461:
        /*0010*/ 	.word	index@(.nv.constant0._ZN17fastertransformer29add_bias_layernorm_add_res_e2ILi1EEEvP7__half2PKS1_S4_S4_S4_fi)
        /*0014*/ 	.short	0x0160
        /*0016*/ 	.short	0x0030


	//----- nvinfo : EIATTR_CBANK_PARAM_SIZE
	.align		4
.L_1462:
        /*0018*/ 	.byte	0x03, 0x19
        /*001a*/ 	.short	0x0030


	//----- nvinfo : EIATTR_KPARAM_INFO
	.align		4
        /*001c*/ 	.byte	0x04, 0x17
        /*001e*/ 	.short	(.L_1464 - .L_1463)
.L_1463:
        /*0020*/ 	.word	0x00000000
        /*0024*/ 	.short	0x0006
        /*0026*/ 	.short	0x002c
        /*0028*/ 	.byte	0x00, 0xf0, 0x11, 0x00


	//----- nvinfo : EIATTR_KPARAM_INFO
	.align		4
.L_1464:
        /*002c*/ 	.byte	0x04, 0x17
        /*002e*/ 	.short	(.L_1466 - .L_1465)
.L_1465:
        /*0030*/ 	.word	0x00000000
        /*0034*/ 	.short	0x0005
        /*0036*/ 	.short	0x0028
        /*0038*/ 	.byte	0x00, 0xf0, 0x11, 0x00


	//----- nvinfo : EIATTR_KPARAM_INFO
	.align		4
.L_1466:
        /*003c*/ 	.byte	0x04, 0x17
        /*003e*/ 	.short	(.L_1468 - .L_1467)
.L_1467:
        /*0040*/ 	.word	0x00000000
        /*0044*/ 	.short	0x0004
        /*0046*/ 	.short	0x0020
        /*0048*/ 	.byte	0x00, 0xf0, 0x21, 0x00


	//----- nvinfo : EIATTR_KPARAM_INFO
	.align		4
.L_1468:
        /*004c*/ 	.byte	0x04, 0x17
        /*004e*/ 	.short	(.L_1470 - .L_1469)
.L_1469:
        /*0050*/ 	.word	0x00000000
        /*0054*/ 	.short	0x0003
        /*0056*/ 	.short	0x0018
        /*0058*/ 	.byte	0x00, 0xf0, 0x21, 0x00


	//----- nvinfo : EIATTR_KPARAM_INFO
	.align		4
.L_1470:
        /*005c*/ 	.byte	0x04, 0x17
        /*005e*/ 	.short	(.L_1472 - .L_1471)
.L_1471:
        /*0060*/ 	.word	0x00000000
        /*0064*/ 	.short	0x0002
        /*0066*/ 	.short	0x0010
        /*0068*/ 	.byte	0x00, 0xf0, 0x21, 0x00


	//----- nvinfo : EIATTR_KPARAM_INFO
	.align		4
.L_1472:
        /*006c*/ 	.byte	0x04, 0x17
        /*006e*/ 	.short	(.L_1474 - .L_1473)
.L_1473:
        /*0070*/ 	.word	0x00000000
        /*0074*/ 	.short	0x0001
        /*0076*/ 	.short	0x0008
        /*0078*/ 	.byte	0x00, 0xf0, 0x21, 0x00


	//----- nvinfo : EIATTR_KPARAM_INFO
	.align		4
.L_1474:
        /*007c*/ 	.byte	0x04, 0x17
        /*007e*/ 	.short	(.L_1476 - .L_1475)
.L_1475:
        /*0080*/ 	.word	0x00000000
        /*0084*/ 	.short	0x0000
        /*0086*/ 	.short	0x0000
        /*0088*/ 	.byte	0x00, 0xf0, 0x21, 0x00


	//----- nvinfo : EIATTR_MAXREG_COUNT
	.align		4
.L_1476:
        /*008c*/ 	.byte	0x03, 0x1b
        /*008e*/ 	.short	0x00ff


	//----- nvinfo : EIATTR_NUM_BARRIERS
	.align		4
        /*0090*/ 	.byte	0x02, 0x4c
        /*0092*/ 	.byte	0x01
	.zero		1


	//----- nvinfo : EIATTR_MERCURY_ISA_VERSION
	.align		4
        /*0094*/ 	.byte	0x03, 0x5f
        /*0096*/ 	.short	0x0000


	//----- nvinfo : EIATTR_COOP_GROUP_MASK_REGIDS
	.align		4
        /*0098*/ 	.byte	0x04, 0x29
        /*009a*/ 	.short	(.L_1478 - .L_1477)


	//   ....[0]....
.L_1477:
        /*009c*/ 	.word	0xffffffff


	//   ....[1]....
        /*00a0*/ 	.word	0xffffffff


	//   ....[2]....
        /*00a4*/ 	.word	0xffffffff


	//   ....[3]....
        /*00a8*/ 	.word	0xffffffff


	//   ....[4]....
        /*00ac*/ 	.word	0xffffffff


	//   ....[5]....
        /*00b0*/ 	.word	0xffffffff


	//   ....[6]....
        /*00b4*/ 	.word	0xffffffff


	//   ....[7]....
        /*00b8*/ 	.word	0xffffffff


	//   ....[8]....
        /*00bc*/ 	.word	0xffffffff


	//   ....[9]....
        /*00c0*/ 	.word	0xffffffff


	//   ....[10]....
        /*00c4*/ 	.word	0xffffffff


	//   ....[11]....
        /*00c8*/ 	.word	0xffffffff


	//   ....[12]....
        /*00cc*/ 	.word	0xffffffff


	//   ....[13]....
        /*00d0*/ 	.word	0xffffffff


	//   ....[14]....
        /*00d4*/ 	.word	0xffffffff


	//   ....[15]....
        /*00d8*/ 	.word	0xffffffff


	//   ....[16]....
        /*00dc*/ 	.word	0xffffffff


	//   ....[17]....
        /*00e0*/ 	.word	0xffffffff


	//   ....[18]....
        /*00e4*/ 	.word	0xffffffff


	//   ....[19]....
        /*00e8*/ 	.word	0xffffffff


	//----- nvinfo : EIATTR_COOP_GROUP_INSTR_OFFSETS
	.align		4
.L_1478:
        /*00ec*/ 	.byte	0x04, 0x28
        /*00ee*/ 	.short	(.L_1480 - .L_1479)


	//   ....[0]....
.L_1479:
        /*00f0*/ 	.word	0x000001f0


	//   ....[1]....
        /*00f4*/ 	.word	0x00000220


	//   ....[2]....
        /*00f8*/ 	.word	0x00000240


	//   ....[3]....
        /*00fc*/ 	.word	0x00000260


	//   ....[4]....
        /*0100*/ 	.word	0x00000290


	//   ....[5]....
        /*0104*/ 	.word	0x00000310


	//   ....[6]....
        /*0108*/ 	.word	0x00000340


	//   ....[7]....
        /*010c*/ 	.word	0x00000360


	//   ....[8]....
        /*0110*/ 	.word	0x00000390


	//   ....[9]....
        /*0114*/ 	.word	0x000003b0


	//   ....[10]....
        /*0118*/ 	.word	0x00000470


	//   ....[11]....
        /*011c*/ 	.word	0x00000490


	//   ....[12]....
        /*0120*/ 	.word	0x000004b0


	//   ....[13]....
        /*0124*/ 	.word	0x000004d0


	//   ....[14]....
        /*0128*/ 	.word	0x000004f0


	//   ....[15]....
        /*012c*/ 	.word	0x00000570


	//   ....[16]....
        /*0130*/ 	.word	0x00000590


	//   ....[17]....
        /*0134*/ 	.word	0x000005b0


	//   ....[18]....
        /*0138*/ 	.word	0x000005d0


	//   ....[19]....
        /*013c*/ 	.word	0x000005f0


	//----- nvinfo : EIATTR_EXIT_INSTR_OFFSETS
	.align		4
.L_1480:
        /*0140*/ 	.byte	0x04, 0x1c
        /*0142*/ 	.short	(.L_1482 - .L_1481)


	//   ....[0]....
.L_1481:
        /*0144*/ 	.word	0x00000650


	//   ....[1]....
        /*0148*/ 	.word	0x00000840
.L_1482:


//--------------------- .nv.info._ZN17fastertransformer18merge_layernorm_v2I6__halfEEvPT_PKS2_S5_S5_fiiii --------------------------
	.section	.nv.info._ZN17fastertransformer18merge_layernorm_v2I6__halfEEvPT_PKS2_S5_S5_fiiii,"",@"SHT_CUDA_INFO"
	.sectionflags	@""
	.align	4


	//----- nvinfo : EIATTR_CUDA_API_VERSION
	.align		4
        /*0000*/ 	.byte	0x04, 0x37
        /*0002*/ 	.short	(.L_1484 - .L_1483)
.L_1483:
        /*0004*/ 	.word	0x00000082


	//----- nvinfo : EIATTR_SW2861232_WAR
	.align		4
.L_1484:
        /*0008*/ 	.byte	0x01, 0x35
	.zero		2


	//----- nvinfo : EIATTR_PARAM_CBANK
	.align		4
        /*000c*/ 	.byte	0x04, 0x0a
        /*000e*/ 	.short	(.L_1486 - .L_1485)
	.align		4
.L_1485:
        /*0010*/ 	.word	index@(.nv.constant0._ZN17fastertransformer18merge_layernorm_v2I6__halfEEvPT_PKS2_S5_S5_fiiii)
        /*0014*/ 	.short	0x0160
        /*0016*/ 	.short	0x0034


	//----- nvinfo : EIATTR_CBANK_PARAM_SIZE
	.align		4
.L_1486:
        /*0018*/ 	.byte	0x03, 0x19
        /*001a*/ 	.short	0x0034


	//----- nvinfo : EIATTR_KPARAM_INFO
	.align		4
        /*001c*/ 	.byte	0x04, 0x17
        /*001e*/ 	.short	(.L_1488 - .L_1487)
.L_1487:
        /*0020*/ 	.word	0x00000000
        /*0024*/ 	.short	0x0008
        /*0026*/ 	.short	0x0030
        /*0028*/ 	.byte	0x00, 0xf0, 0x11, 0x00


	//----- nvinfo : EIATTR_KPARAM_INFO
	.align		4
.L_1488:
        /*002c*/ 	.byte	0x04, 0x17
        /*002e*/ 	.short	(.L_1490 - .L_1489)
.L_1489:
        /*0030*/ 	.word	0x00000000
        /*0034*/ 	.short	0x0007
        /*0036*/ 	.short	0x002c
        /*0038*/ 	.byte	0x00, 0xf0, 0x11, 0x00


	//----- nvinfo : EIATTR_KPARAM_INFO
	.align		4
.L_1490:
        /*003c*/ 	.byte	0x04, 0x17
        /*003e*/ 	.short	(.L_1492 - .L_1491)
.L_1491:
        /*0040*/ 	.word	0x00000000
        /*0044*/ 	.short	0x0006
        /*0046*/ 	.short	0x0028
        /*0048*/ 	.byte	0x00, 0xf0, 0x11, 0x00


	//----- nvinfo : EIATTR_KPARAM_INFO
	.align		4
.L_1492:
        /*004c*/ 	.byte	0x04, 0x17
        /*004e*/ 	.short	(.L_1494 - .L_1493)
.L_1493:
        /*0050*/ 	.word	0x00000000
        /*0054*/ 	.short	0x0005
        /*0056*/ 	.short	0x0024
        /*0058*/ 	.byte	0x00, 0xf0, 0x11, 0x00


	//----- nvinfo : EIATTR_KPARAM_INFO
	.align		4
.L_1494:
        /*005c*/ 	.byte	0x04, 0x17
        /*005e*/ 	.short	(.L_1496 - .L_1495)
.L_1495:
        /*0060*/ 	.word	0x00000000
        /*0064*/ 	.short	0x0004
        /*0066*/ 	.short	0x0020
        /*0068*/ 	.byte	0x00, 0xf0, 0x11, 0x00


	//----- nvinfo : EIATTR_KPARAM_INFO
	.align		4
.L_1496:
        /*006c*/ 	.byte	0x04, 0x17
        /*006e*/ 	.short	(.L_1498 - .L_1497)
.L_1497:
        /*0070*/ 	.word	0x00000000
        /*0074*/ 	.short	0x0003
        /*0076*/ 	.short	0x0018
        /*0078*/ 	.byte	0x00, 0xf0, 0x21, 0x00


	//----- nvinfo : EIATTR_KPARAM_INFO
	.align		4
.L_1498:
        /*007c*/ 	.byte	0x04, 0x17
        /*007e*/ 	.short	(.L_1500 - .L_1499)
.L_1499:
        /*0080*/ 	.word	0x00000000
        /*0084*/ 	.short	0x0002
        /*0086*/ 	.short	0x0010
        /*0088*/ 	.byte	0x00, 0xf0, 0x21, 0x00


	//----- nvinfo : EIATTR_KPARAM_INFO
	.align		4
.L_1500:
        /*008c*/ 	.byte	0x04, 0x17
        /*008e*/ 	.short	(.L_1502 - .L_1501)
.L_1501:
        /*0090*/ 	.word	0x00000000
        /*0094*/ 	.short	0x0001
        /*0096*/ 	.short	0x0008
        /*0098*/ 	.byte	0x00, 0xf0, 0x21, 0x00


	//----- nvinfo : EIATTR_KPARAM_INFO
	.align		4
.L_1502:
        /*009c*/ 	.byte	0x04, 0x17
        /*009e*/ 	.short	(.L_1504 - .L_1503)
.L_1503:
        /*00a0*/ 	.word	0x00000000
        /*00a4*/ 	.short	0x0000
        /*00a6*/ 	.short	0x0000
        /*00a8*/ 	.byte	0x00, 0xf0, 0x21, 0x00


	//----- nvinfo : EIATTR_MAXREG_COUNT
	.align		4
.L_1504:
        /*00ac*/ 	.byte	0x03, 0x1b
        /*00ae*/ 	.short	0x00ff


	//----- nvinfo : EIATTR_NUM_BARRIERS
	.align		4
        /*00b0*/ 	.byte	0x02, 0x4c
        /*00b2*/ 	.byte	0x01
	.zero		1


	//----- nvinfo : EIATTR_MERCURY_ISA_VERSION
	.align		4
        /*00b4*/ 	.byte	0x03, 0x5f
        /*00b6*/ 	.short	0x0000


	//----- nvinfo : EIATTR_COOP_GROUP_MASK_REGIDS
	.align		4
        /*00b8*/ 	.byte	0x04, 0x29
        /*00ba*/ 	.short	(.L_1506 - .L_1505)


	//   ....[0]....
.L_1505:
        /*00bc*/ 	.word	0xffffffff


	//   ....[1]....
        /*00c0*/ 	.word	0xffffffff


	//   ....[2]....
        /*00c4*/ 	.word	0xffffffff


	//   ....[3]....
        /*00c8*/ 	.word	0xffffffff


	//   ....[4]....
        /*00cc*/ 	.word	0xffffffff


	//   ....[5]....
        /*00d0*/ 	.word	0xffffffff


	//   ....[6]....
        /*00d4*/ 	.word	0xffffffff


	//   ....[7]....
        /*00d8*/ 	.word	0xffffffff


	//   ....[8]....
        /*00dc*/ 	.word	0xffffffff


	//   ....[9]....
        /*00e0*/ 	.word	0xffffffff


	//   ....[10]....
        /*00e4*/ 	.word	0xffffffff


	//   ....[11]....
        /*00e8*/ 	.word	0xffffffff


	//   ....[12]....
        /*00ec*/ 	.word	0xffffffff


	//   ....[13]....
        /*00f0*/ 	.word	0xffffffff


	//   ....[14]....
        /*00f4*/ 	.word	0xffffffff


	//   ....[15]....
        /*00f8*/ 	.word	0xffffffff


	//   ....[16]....
        /*00fc*/ 	.word	0xffffffff


	//   ....[17]....
        /*0100*/ 	.word	0xffffffff


	//   ....[18]....
        /*0104*/ 	.word	0xffffffff


	//   ....[19]....
        /*0108*/ 	.word	0xffffffff


	//----- nvinfo : EIATTR_COOP_GROUP_INSTR_OFFSETS
	.align		4
.L_1506:
        /*010c*/ 	.byte	0x04, 0x28
        /*010e*/ 	.short	(.L_1508 - .L_1507)


	//   ....[0]....
.L_1507:
        /*0110*/ 	.word	0x00000d90


	//   ....[1]....
        /*0114*/ 	.word	0x00000e80


	//   ....[2]....
        /*0118*/ 	.word	0x00000ec0


	//   ....[3]....
        /*011c*/ 	.word	0x00000f70


	//   ....[4]....
        /*0120*/ 	.word	0x00000f90


	//   ....[5]....
        /*0124*/ 	.word	0x00000fe0


	//   ....[6]....
        /*0128*/ 	.word	0x00001010


	//   ....[7]....
        /*012c*/ 	.word	0x00001030


	//   ....[8]....
        /*0130*/ 	.word	0x00001050


	//   ....[9]....
        /*0134*/ 	.word	0x00001070


	//   ....[10]....
        /*0138*/ 	.word	0x00001180


	//   ....[11]....
        /*013c*/ 	.word	0x000011b0


	//   ....[12]....
        /*0140*/ 	.word	0x000011d0


	//   ....[13]....
        /*0144*/ 	.word	0x000011f0


	//   ....[14]....
        /*0148*/ 	.word	0x00001210


	//   ....[15]....
        /*014c*/ 	.word	0x000012f0


	//   ....[16]....
        /*0150*/ 	.word	0x00001310


	//   ....[17]....
        /*0154*/ 	.word	0x00001330


	//   ....[18]....
        /*0158*/ 	.word	0x00001350


	//   ....[19]....
        /*015c*/ 	.word	0x00001370


	//----- nvinfo : EIATTR_EXIT_INSTR_OFFSETS
	.align		4
.L_1508:
        /*0160*/ 	.byte	0x04, 0x1c
        /*0162*/ 	.short	(.L_1510 - .L_1509)


	//   ....[0]....
.L_1509:
        /*0164*/ 	.word	0x000016a0


	//   ....[1]....
        /*0168*/ 	.word	0x000017b0


	//----- nvinfo : EIATTR_CTAIDZ_USED
	.align		4
.L_1510:
        /*016c*/ 	.byte	0x01, 0x04
	.zero		2


	//----- nvinfo : EIATTR_CRS_STACK_SIZE
	.align		4
        /*0170*/ 	.byte	0x04, 0x1e
        /*0172*/ 	.short	(.L_1512 - .L_1511)
.L_1511:
        /*0174*/ 	.word	0x00000000
.L_1512:


//--------------------- .nv.info._ZN17fastertransformer18merge_layernorm_v2IfEEvPT_PKS1_S4_S4_fiiii --------------------------
	.section	.nv.info._ZN17fastertransformer18merge_layernorm_v2IfEEvPT_PKS1_S4_S4_fiiii,"",@"SHT_CUDA_INFO"
	.sectionflags	@""
	.align	4


	//----- nvinfo : EIATTR_CUDA_API_VERSION
	.align		4
        /*0000*/ 	.byte	0x04, 0x37
        /*0002*/ 	.short	(.L_1514 - .L_1513)
.L_1513:
        /*0004*/ 	.word	0x00000082


	//----- nvinfo : EIATTR_SW2861232_WAR
	.align		4
.L_1514:
        /*0008*/ 	.byte	0x01, 0x35
	.zero		2


	//----- nvinfo : EIATTR_PARAM_CBANK
	.align		4
        /*000c*/ 	.byte	0x04, 0x0a
        /*000e*/ 	.short	(.L_1516 - .L_1515)
	.align		4
.L_1515:
        /*0010*/ 	.word	index@(.nv.constant0._ZN17fastertransformer18merge_layernorm_v2IfEEvPT_PKS1_S4_S4_fiiii)
        /*0014*/ 	.short	0x0160
        /*0016*/ 	.short	0x0034


	//----- nvinfo : EIATTR_CBANK_PARAM_SIZE
	.align		4
.L_1516:
        /*0018*/ 	.byte	0x03, 0x19
        /*001a*/ 	.short	0x0034


	//----- nvinfo : EIATTR_KPARAM_INFO
	.align		4
        /*001c*/ 	.byte	0x04, 0x17
        /*001e*/ 	.short	(.L_1518 - .L_1517)
.L_1517:
        /*0020*/ 	.word	0x00000000
        /*0024*/ 	.short	0x0008
        /*0026*/ 	.short	0x0030
        /*0028*/ 	.byte	0x00, 0xf0, 0x11, 0x00


	//----- nvinfo : EIATTR_KPARAM_INFO
	.align		4
.L_1518:
        /*002c*/ 	.byte	0x04, 0x17
        /*002e*/ 	.short	(.L_1520 - .L_1519)
.L_1519:
        /*0030*/ 	.word	0x00000000
        /*0034*/ 	.short	0x0007
        /*0036*/ 	.short	0x002c
        /*0038*/ 	.byte	0x00, 0xf0, 0x11, 0x00


	//----- nvinfo : EIATTR_KPARAM_INFO
	.align		4
.L_1520:
        /*003c*/ 	.byte	0x04, 0x17
        /*003e*/ 	.short	(.L_1522 - .L_1521)
.L_1521:
        /*0040*/ 	.word	0x00000000
        /*0044*/ 	.short	0x0006
        /*0046*/ 	.short	0x0028
        /*0048*/ 	.byte	0x00, 0xf0, 0x11, 0x00


	//----- nvinfo : EIATTR_KPARAM_INFO
	.align		4
.L_1522:
        /*004c*/ 	.byte	0x04, 0x17
        /*004e*/ 	.short	(.L_1524 - .L_1523)
.L_1523:
        /*0050*/ 	.word	0x00000000
        /*0054*/ 	.short	0x0005
        /*0056*/ 	.short	0x0024
        /*0058*/ 	.byte	0x00, 0xf0, 0x11, 0x00


	//----- nvinfo : EIATTR_KPARAM_INFO
	.align		4
.L_1524:
        /*005c*/ 	.byte	0x04, 0x17
        /*005e*/ 	.short	(.L_1526 - .L_1525)
.L_1525:
        /*0060*/ 	.word	0x00000000
        /*0064*/ 	.short	0x0004
        /*0066*/ 	.short	0x0020
        /*0068*/ 	.byte	0x00, 0xf0, 0x11, 0x00


	//----- nvinfo : EIATTR_KPARAM_INFO
	.align		4
.L_1526:
        /*006c*/ 	.byte	0x04, 0x17
        /*006e*/ 	.short	(.L_1528 - .L_1527)
.L_1527:
        /*0070*/ 	.word	0x00000000
        /*0074*/ 	.short	0x0003
        /*0076*/ 	.short	0x0018
        /*0078*/ 	.byte	0x00, 0xf0, 0x21, 0x00


	//----- nvinfo : EIATTR_KPARAM_INFO
	.align		4
.L_1528:
        /*007c*/ 	.byte	0x04, 0x17
        /*007e*/ 	.short	(.L_1530 - .L_1529)
.L_1529:
        /*0080*/ 	.word	0x00000000
        /*0084*/ 	.short	0x0002
        /*0086*/ 	.short	0x0010
        /*0088*/ 	.byte	0x00, 0xf0, 0x21, 0x00


	//----- nvinfo : EIATTR_KPARAM_INFO
	.align		4
.L_1530:
        /*008c*/ 	.byte	0x04, 0x17
        /*008e*/ 	.short	(.L_1532 - .L_1531)
.L_1531:
        /*0090*/ 	.word	0x00000000
        /*0094*/ 	.short	0x0001
        /*0096*/ 	.short	0x0008
        /*0098*/ 	.byte	0x00, 0xf0, 0x21, 0x00


	//----- nvinfo : EIATTR_KPARAM_INFO
	.align		4
.L_1532:
        /*009c*/ 	.byte	0x04, 0x17
        /*009e*/ 	.short	(.L_1534 - .L_1533)
.L_1533:
        /*00a0*/ 	.word	0x00000000
        /*00a4*/ 	.short	0x0000
        /*00a6*/ 	.short	0x0000
        /*00a8*/ 	.byte	0x00, 0xf0, 0x21, 0x00


	//----- nvinfo : EIATTR_MAXREG_COUNT
	.align		4
.L_1534:
        /*00ac*/ 	.byte	0x03, 0x1b
        /*00ae*/ 	.short	0x00ff


	//----- nvinfo : EIATTR_NUM_BARRIERS
	.align		4
        /*00b0*/ 	.byte	0x02, 0x4c
        /*00b2*/ 	.byte	0x01
	.zero		1


	//----- nvinfo : EIATTR_MERCURY_ISA_VERSION
	.align		4
        /*00b4*/ 	.byte	0x03, 0x5f
        /*00b6*/ 	.short	0x0000


	//----- nvinfo : EIATTR_COOP_GROUP_MASK_REGIDS
	.align		4
        /*00b8*/ 	.byte	0x04, 0x29
        /*00ba*/ 	.short	(.L_1536 - .L_1535)


	//   ....[0]....
.L_1535:
        /*00bc*/ 	.word	0xffffffff


	//   ....[1]....
        /*00c0*/ 	.word	0xffffffff


	//   ....[2]....
        /*00c4*/ 	.word	0xffffffff


	//   ....[3]....
        /*00c8*/ 	.word	0xffffffff


	//   ....[4]....
        /*00cc*/ 	.word	0xffffffff


	//   ....[5]....
        /*00d0*/ 	.word	0xffffffff


	//   ....[6]....
        /*00d4*/ 	.word	0xffffffff


	//   ....[7]....
        /*00d8*/ 	.word	0xffffffff


	//   ....[8]....
        /*00dc*/ 	.word	0xffffffff


	//   ....[9]....
        /*00e0*/ 	.word	0xffffffff


	//   ....[10]....
        /*00e4*/ 	.word	0xffffffff


	//   ....[11]....
        /*00e8*/ 	.word	0xffffffff


	//   ....[12]....
        /*00ec*/ 	.word	0xffffffff


	//   ....[13]....
        /*00f0*/ 	.word	0xffffffff


	//   ....[14]....
        /*00f4*/ 	.word	0xffffffff


	//   ....[15]....
        /*00f8*/ 	.word	0xffffffff


	//   ....[16]....
        /*00fc*/ 	.word	0xffffffff


	//   ....[17]....
        /*0100*/ 	.word	0xffffffff


	//   ....[18]....
        /*0104*/ 	.word	0xffffffff


	//   ....[19]....
        /*0108*/ 	.word	0xffffffff


	//----- nvinfo : EIATTR_COOP_GROUP_INSTR_OFFSETS
	.align		4
.L_1536:
        /*010c*/ 	.byte	0x04, 0x28
        /*010e*/ 	.short	(.L_1538 - .L_1537)


	//   ....[0]....
.L_1537:
        /*0110*/ 	.word	0x00000d50


	//   ....[1]....
        /*0114*/ 	.word	0x00000e40


	//   ....[2]....
        /*0118*/ 	.word	0x00000e90


	//   ....[3]....
        /*011c*/ 	.word	0x00000f40


	//   ....[4]....
        /*0120*/ 	.word	0x00000f60


	//   ....[5]....
        /*0124*/ 	.word	0x00000fb0


	//   ....[6]....
        /*0128*/ 	.word	0x00000fe0


	//   ....[7]....
        /*012c*/ 	.word	0x00001000


	//   ....[8]....
        /*0130*/ 	.word	0x00001020


	//   ....[9]....
        /*0134*/ 	.word	0x00001040


	//   ....[10]....
        /*0138*/ 	.word	0x00001150


	//   ....[11]....
        /*013c*/ 	.word	0x00001180


	//   ....[12]....
        /*0140*/ 	.word	0x000011a0


	//   ....[13]....
        /*0144*/ 	.word	0x000011c0


	//   ....[14]....
        /*0148*/ 	.word	0x000011e0


	//   ....[15]....
        /*014c*/ 	.word	0x00001260


	//   ....[16]....
        /*0150*/ 	.word	0x00001280


	//   ....[17]....
        /*0154*/ 	.word	0x000012a0


	//   ....[18]....
        /*0158*/ 	.word	0x000012d0


	//   ....[19]....
        /*015c*/ 	.word	0x000012f0


	//----- nvinfo : EIATTR_EXIT_INSTR_OFFSETS
	.align		4
.L_1538:
        /*0160*/ 	.byte	0x04, 0x1c
        /*0162*/ 	.short	(.L_1540 - .L_1539)


	//   ....[0]....
.L_1539:
        /*0164*/ 	.word	0x000015e0


	//   ....[1]....
        /*0168*/ 	.word	0x000016d0


	//----- nvinfo : EIATTR_CTAIDZ_USED
	.align		4
.L_1540:
        /*016c*/ 	.byte	0x01, 0x04
	.zero		2


	//----- nvinfo : EIATTR_CRS_STACK_SIZE
	.align		4
        /*0170*/ 	.byte	0x04, 0x1e
        /*0172*/ 	.short	(.L_1542 - .L_1541)
.L_1541:
        /*0174*/ 	.word	0x00000000
.L_1542:


//--------------------- .nv.info._ZN17fastertransformer18add_bias_layernormI6__halfEEvPT_PKS2_S5_S5_fi --------------------------
	.section	.nv.info._ZN17fastertransformer18add_bias_layernormI6__halfEEvPT_PKS2_S5_S5_fi,"",@"SHT_CUDA_INFO"
	.sectionflags	@""
	.align	4


	//----- nvinfo : EIATTR_CUDA_API_VERSION
	.align		4
        /*0000*/ 	.byte	0x04, 0x37
        /*0002*/ 	.short	(.L_1544 - .L_1543)
.L_1543:
        /*0004*/ 	.word	0x00000082


	//----- nvinfo : EIATTR_SW2861232_WAR
	.align		4
.L_1544:
        /*0008*/ 	.byte	0x01, 0x35
	.zero		2


	//----- nvinfo : EIATTR_PARAM_CBANK
	.align		4
        /*000c*/ 	.byte	0x04, 0x0a
        /*000e*/ 	.short	(.L_1546 - .L_1545)
	.align		4
.L_1545:
        /*0010*/ 	.word	index@(.nv.constant0._ZN17fastertransformer18add_bias_layernormI6__halfEEvPT_PKS2_S5_S5_fi)
        /*0014*/ 	.short	0x0160
        /*0016*/ 	.short	0x0028


	//----- nvinfo : EIATTR_CBANK_PARAM_SIZE
	.align		4
.L_1546:
        /*0018*/ 	.byte	0x03, 0x19
        /*001a*/ 	.short	0x0028


	//----- nvinfo : EIATTR_KPARAM_INFO
	.align		4
        /*001c*/ 	.byte	0x04, 0x17
        /*001e*/ 	.short	(.L_1548 - .L_1547)
.L_1547:
        /*0020*/ 	.word	0x00000000
        /*0024*/ 	.short	0x0005
        /*0026*/ 	.short	0x0024
        /*0028*/ 	.byte	0x00, 0xf0, 0x11, 0x00


	//----- nvinfo : EIATTR_KPARAM_INFO
	.align		4
.L_1548:
        /*002c*/ 	.byte	0x04, 0x17
        /*002e*/ 	.short	(.L_1550 - .L_1549)
.L_1549:
        /*0030*/ 	.word	0x00000000
        /*0034*/ 	.short	0x0004
        /*0036*/ 	.short	0x0020
        /*0038*/ 	.byte	0x00, 0xf0, 0x11, 0x00


	//----- nvinfo : EIATTR_KPARAM_INFO
	.align		4
.L_1550:
        /*003c*/ 	.byte	0x04, 0x17
        /*003e*/ 	.short	(.L_1552 - .L_1551)
.L_1551:
        /*0040*/ 	.word	0x00000000
        /*0044*/ 	.short	0x0003
        /*0046*/ 	.short	0x0018
        /*0048*/ 	.byte	0x00, 0xf0, 0x21, 0x00


	//----- nvinfo : EIATTR_KPARAM_INFO
	.align		4
.L_1552:
        /*004c*/ 	.byte	0x04, 0x17
        /*004e*/ 	.short	(.L_1554 - .L_1553)
.L_1553:
        /*0050*/ 	.word	0x00000000
        /*0054*/ 	.short	0x0002
        /*0056*/ 	.short	0x0010
        /*0058*/ 	.byte	0x00, 0xf0, 0x21, 0x00


	//----- nvinfo : EIATTR_KPARAM_INFO
	.align		4
.L_1554:
        /*005c*/ 	.byte	0x04, 0x17
        /*005e*/ 	.short	(.L_1556 - .L_1555)
.L_1555:
        /*0060*/ 	.word	0x00000000
        /*0064*/ 	.short	0x0001
        /*0066*/ 	.short	0x0008
        /*0068*/ 	.byte	0x00, 0xf0, 0x21, 0x00


	//----- nvinfo : EIATTR_KPARAM_INFO
	.align		4
.L_1556:
        /*006c*/ 	.byte	0x04, 0x17
        /*006e*/ 	.short	(.L_1558 - .L_1557)
.L_1557:
        /*0070*/ 	.word	0x00000000
        /*0074*/ 	.short	0x0000
        /*0076*/ 	.short	0x0000
        /*0078*/ 	.byte	0x00, 0xf0, 0x21, 0x00


	//----- nvinfo : EIATTR_MAXREG_COUNT
	.align		4
.L_1558:
        /*007c*/ 	.byte	0x03, 0x1b
        /*007e*/ 	.short	0x00ff


	//----- nvinfo : EIATTR_NUM_BARRIERS
	.align		4
        /*0080*/ 	.byte	0x02, 0x4c
        /*0082*/ 	.byte	0x01
	.zero		1


	//----- nvinfo : EIATTR_MERCURY_ISA_VERSION
	.align		4
        /*0084*/ 	.byte	0x03, 0x5f
        /*0086*/ 	.short	0x0000


	//----- nvinfo : EIATTR_COOP_GROUP_MASK_REGIDS
	.align		4
        /*0088*/ 	.byte	0x04, 0x29
        /*008a*/ 	.short	(.L_1560 - .L_1559)


	//   ....[0]....
.L_1559:
        /*008c*/ 	.word	0xffffffff


	//   ....[1]....
        /*0090*/ 	.word	0xffffffff


	//   ....[2]....
        /*0094*/ 	.word	0xffffffff


	//   ....[3]....
        /*0098*/ 	.word	0xffffffff


	//   ....[4]....
        /*009c*/ 	.word	0xffffffff


	//   ....[5]....
        /*00a0*/ 	.word	0xffffffff


	//   ....[6]....
        /*00a4*/ 	.word	0xffffffff


	//   ....[7]....
        /*00a8*/ 	.word	0xffffffff


	//   ....[8]....
        /*00ac*/ 	.word	0xffffffff


	//   ....[9]....
        /*00b0*/ 	.word	0xffffffff


	//   ....[10]....
        /*00b4*/ 	.word	0xffffffff


	//   ....[11]....
        /*00b8*/ 	.word	0xffffffff


	//   ....[12]....
        /*00bc*/ 	.word	0xffffffff


	//   ....[13]....
        /*00c0*/ 	.word	0xffffffff


	//   ....[14]....
        /*00c4*/ 	.word	0xffffffff


	//   ....[15]....
        /*00c8*/ 	.word	0xffffffff


	//   ....[16]....
        /*00cc*/ 	.word	0xffffffff


	//   ....[17]....
        /*00d0*/ 	.word	0xffffffff


	//   ....[18]....
        /*00d4*/ 	.word	0xffffffff


	//   ....[19]....
        /*00d8*/ 	.word	0xffffffff


	//----- nvinfo : EIATTR_COOP_GROUP_INSTR_OFFSETS
	.align		4
.L_1560:
        /*00dc*/ 	.byte	0x04, 0x28
        /*00de*/ 	.short	(.L_1562 - .L_1561)


	//   ....[0]....
.L_1561:
        /*00e0*/ 	.word	0x00000120


	//   ....[1]....
        /*00e4*/ 	.word	0x00000140


	//   ....[2]....
        /*00e8*/ 	.word	0x00000160


	//   ....[3]....
        /*00ec*/ 	.word	0x00000180


	//   ....[4]....
        /*00f0*/ 	.word	0x000001a0


	//   ....[5]....
        /*00f4*/ 	.word	0x00000230


	//   ....[6]....
        /*00f8*/ 	.word	0x00000250


	//   ....[7]....
        /*00fc*/ 	.word	0x00000270


	//   ....[8]....
        /*0100*/ 	.word	0x000002a0


	//   ....[9]....
        /*0104*/ 	.word	0x000002d0


	//   ....[10]....
        /*0108*/ 	.word	0x00000380


	//   ....[11]....
        /*010c*/ 	.word	0x000003a0


	//   ....[12]....
        /*0110*/ 	.word	0x000003c0


	//   ....[13]....
        /*0114*/ 	.word	0x000003e0


	//   ....[14]....
        /*0118*/ 	.word	0x00000400


	//   ....[15]....
        /*011c*/ 	.word	0x00000460


	//   ....[16]....
        /*0120*/ 	.word	0x00000480


	//   ....[17]....
        /*0124*/ 	.word	0x000004a0


	//   ....[18]....
        /*0128*/ 	.word	0x000004c0


	//   ....[19]....
        /*012c*/ 	.word	0x000004f0


	//----- nvinfo : EIATTR_EXIT_INSTR_OFFSETS
	.align		4
.L_1562:
        /*0130*/ 	.byte	0x04, 0x1c
        /*0132*/ 	.short	(.L_1564 - .L_1563)


	//   ....[0]....
.L_1563:
        /*0134*/ 	.word	0x00000550


	//   ....[1]....
        /*0138*/ 	.word	0x00000630
.L_1564:


//--------------------- .nv.info._ZN17fastertransformer21add_bias_layernorm_v2I6__halfEEvPT_PKS2_S5_S5_fi --------------------------
	.section	.nv.info._ZN17fastertransformer21add_bias_layernorm_v2I6__halfEEvPT_PKS2_S5_S5_fi,"",@"SHT_CUDA_INFO"
	.sectionflags	@""
	.align	4


	//----- nvinfo : EIATTR_CUDA_API_VERSION
	.align		4
        /*0000*/ 	.byte	0x04, 0x37
        /*0002*/ 	.short	(.L_1566 - .L_1565)
.L_1565:
        /*0004*/ 	.word	0x00000082


	//----- nvinfo : EIATTR_SW2861232_WAR
	.align		4
.L_1566:
        /*0008*/ 	.byte	0x01, 0x35
	.zero		2


	//----- nvinfo : EIATTR_PARAM_CBANK
	.align		4
        /*000c*/ 	.byte	0x04, 0x0a
        /*000e*/ 	.short	(.L_1568 - .L_1567)
	.align		4
.L_1567:
        /*0010*/ 	.word	index@(.nv.constant0._ZN17fastertransformer21add_bias_layernorm_v2I6__halfEEvPT_PKS2_S5_S5_fi)
        /*0014*/ 	.short	0x0160
        /*0016*/ 	.short	0x0028


	//----- nvinfo : EIATTR_CBANK_PARAM_SIZE
	.align		4
.L_1568:
        /*0018*/ 	.byte	0x03, 0x19
        /*001a*/ 	.short	0x0028


	//----- nvinfo : EIATTR_KPARAM_INFO
	.align		4
        /*001c*/ 	.byte	0x04, 0x17
        /*001e*/ 	.short	(.L_1570 - .L_1569)
.L_1569:
        /*0020*/ 	.word	0x00000000
        /*0024*/ 	.short	0x0005
        /*0026*/ 	.short	0x0024
        /*0028*/ 	.byte	0x00, 0xf0, 0x11, 0x00


	//----- nvinfo : EIATTR_KPARAM_INFO
	.align		4
.L_1570:
        /*002c*/ 	.byte	0x04, 0x17
        /*002e*/ 	.short	(.L_1572 - .L_1571)
.L_1571:
        /*0030*/ 	.word	0x00000000
        /*0034*/ 	.short	0x0004
        /*0036*/ 	.short	0x0020
        /*0038*/ 	.byte	0x00, 0xf0, 0x11, 0x00


	//----- nvinfo : EIATTR_KPARAM_INFO
	.align		4
.L_1572:
        /*003c*/ 	.byte	0x04, 0x17
        /*003e*/ 	.short	(.L_1574 - .L_1573)
.L_1573:
        /*0040*/ 	.word	0x00000000
        /*0044*/ 	.short	0x0003
        /*0046*/ 	.short	0x0018
        /*0048*/ 	.byte	0x00, 0xf0, 0x21, 0x00


	//----- nvinfo : EIATTR_KPARAM_INFO
	.align		4
.L_1574:
        /*004c*/ 	.byte	0x04, 0x17
        /*004e*/ 	.short	(.L_1576 - .L_1575)
.L_1575:
        /*0050*/ 	.word	0x00000000
        /*0054*/ 	.short	0x0002
        /*0056*/ 	.short	0x0010
        /*0058*/ 	.byte	0x00, 0xf0, 0x21, 0x00


	//----- nvinfo : EIATTR_KPARAM_INFO
	.align		4
.L_1576:
        /*005c*/ 	.byte	0x04, 0x17
        /*005e*/ 	.short	(.L_1578 - .L_1577)
.L_1577:
        /*0060*/ 	.word	0x00000000
        /*0064*/ 	.short	0x0001
        /*0066*/ 	.short	0x0008
        /*0068*/ 	.byte	0x00, 0xf0, 0x21, 0x00


	//----- nvinfo : EIATTR_KPARAM_INFO
	.align		4
.L_1578:
        /*006c*/ 	.byte	0x04, 0x17
        /*006e*/ 	.short	(.L_1580 - .L_1579)
.L_1579:
        /*0070*/ 	.word	0x00000000
        /*0074*/ 	.short	0x0000
        /*0076*/ 	.short	0x0000
        /*0078*/ 	.byte	0x00, 0xf0, 0x21, 0x00


	//----- nvinfo : EIATTR_MAXREG_COUNT
	.align		4
.L_1580:
        /*007c*/ 	.byte	0x03, 0x1b
        /*007e*/ 	.short	0x00ff


	//----- nvinfo : EIATTR_NUM_BARRIERS
	.align		4
        /*0080*/ 	.byte	0x02, 0x4c
        /*0082*/ 	.byte	0x01
	.zero		1


	//----- nvinfo : EIATTR_MERCURY_ISA_VERSION
	.align		4
        /*0084*/ 	.byte	0x03, 0x5f
        /*0086*/ 	.short	0x0000


	//----- nvinfo : EIATTR_COOP_GROUP_MASK_REGIDS
	.align		4
        /*0088*/ 	.byte	0x04, 0x29
        /*008a*/ 	.short	(.L_1582 - .L_1581)


	//   ....[0]....
.L_1581:
        /*008c*/ 	.word	0xffffffff


	//   ....[1]....
        /*0090*/ 	.word	0xffffffff


	//   ....[2]....
        /*0094*/ 	.word	0xffffffff


	//   ....[3]....
        /*0098*/ 	.word	0xffffffff


	//   ....[4]....
        /*009c*/ 	.word	0xffffffff


	//   ....[5]....
        /*00a0*/ 	.word	0xffffffff


	//   ....[6]....
        /*00a4*/ 	.word	0xffffffff


	//   ....[7]....
        /*00a8*/ 	.word	0xffffffff


	//   ....[8]....
        /*00ac*/ 	.word	0xffffffff


	//   ....[9]....
        /*00b0*/ 	.word	0xffffffff


	//   ....[10]....
        /*00b4*/ 	.word	0xffffffff


	//   ....[11]....
        /*00b8*/ 	.word	0xffffffff


	//   ....[12]....
        /*00bc*/ 	.word	0xffffffff


	//   ....[13]....
        /*00c0*/ 	.word	0xffffffff


	//   ....[14]....
        /*00c4*/ 	.word	0xffffffff


	//   ....[15]....
        /*00c8*/ 	.word	0xffffffff


	//   ....[16]....
        /*00cc*/ 	.word	0xffffffff


	//   ....[17]....
        /*00d0*/ 	.word	0xffffffff


	//   ....[18]....
        /*00d4*/ 	.word	0xffffffff


	//   ....[19]....
        /*00d8*/ 	.word	0xffffffff


	//----- nvinfo : EIATTR_COOP_GROUP_INSTR_OFFSETS
	.align		4
.L_1582:
        /*00dc*/ 	.byte	0x04, 0x28
        /*00de*/ 	.short	(.L_1584 - .L_1583)


	//   ....[0]....
.L_1583:
        /*00e0*/ 	.word	0x00000300


	//   ....[1]....
        /*00e4*/ 	.word	0x00000320


	//   ....[2]....
        /*00e8*/ 	.word	0x00000340


	//   ....[3]....
        /*00ec*/ 	.word	0x00000360


	//   ....[4]....
        /*00f0*/ 	.word	0x00000390


	//   ....[5]....
        /*00f4*/ 	.word	0x00000440


	//   ....[6]....
        /*00f8*/ 	.word	0x00000460


	//   ....[7]....
        /*00fc*/ 	.word	0x00000480


	//   ....[8]....
        /*0100*/ 	.word	0x000004b0


	//   ....[9]....
        /*0104*/ 	.word	0x000004e0


	//   ....[10]....
        /*0108*/ 	.word	0x00000660


	//   ....[11]....
        /*010c*/ 	.word	0x00000680


	//   ....[12]....
        /*0110*/ 	.word	0x000006b0


	//   ....[13]....
        /*0114*/ 	.word	0x00000750


	//   ....[14]....
        /*0118*/ 	.word	0x00000770


	//   ....[15]....
        /*011c*/ 	.word	0x00000810


	//   ....[16]....
        /*0120*/ 	.word	0x00000830


	//   ....[17]....
        /*0124*/ 	.word	0x00000850


	//   ....[18]....
        /*0128*/ 	.word	0x00000870


	//   ....[19]....
        /*012c*/ 	.word	0x000008a0


	//----- nvinfo : EIATTR_EXIT_INSTR_OFFSETS
	.align		4
.L_1584:
        /*0130*/ 	.byte	0x04, 0x1c
        /*0132*/ 	.short	(.L_1586 - .L_1585)


	//   ....[0]....
.L_1585:
        /*0134*/ 	.word	0x00000a70


	//   ....[1]....
        /*0138*/ 	.word	0x00000b30
.L_1586:


//--------------------- .nv.info._ZN17fastertransformer18add_bias_layernormIfEEvPT_PKS1_S4_S4_fi --------------------------
	.section	.nv.info._ZN17fastertransformer18add_bias_layernormIfEEvPT_PKS1_S4_S4_fi,"",@"SHT_CUDA_INFO"
	.sectionflags	@""
	.align	4


	//----- nvinfo : EIATTR_CUDA_API_VERSION
	.align		4
        /*0000*/ 	.byte	0x04, 0x37
        /*0002*/ 	.short	(.L_1588 - .L_1587)
.L_1587:
        /*0004*/ 	.word	0x00000082


	//----- nvinfo : EIATTR_SW2861232_WAR
	.align		4
.L_1588:
        /*0008*/ 	.byte	0x01, 0x35
	.zero		2


	//----- nvinfo : EIATTR_PARAM_CBANK
	.align		4
        /*000c*/ 	.byte	0x04, 0x0a
        /*000e*/ 	.short	(.L_1590 - .L_1589)
	.align		4
.L_1589:
        /*0010*/ 	.word	index@(.nv.constant0._ZN17fastertransformer18add_bias_layernormIfEEvPT_PKS1_S4_S4_fi)
        /*0014*/ 	.short	0x0160
        /*0016*/ 	.short	0x0028


	//----- nvinfo : EIATTR_CBANK_PARAM_SIZE
	.align		4
.L_1590:
        /*0018*/ 	.byte	0x03, 0x19
        /*001a*/ 	.short	0x0028


	//----- nvinfo : EIATTR_KPARAM_INFO
	.align		4
        /*001c*/ 	.byte	0x04, 0x17
        /*001e*/ 	.short	(.L_1592 - .L_1591)
.L_1591:
        /*0020*/ 	.word	0x00000000
        /*0024*/ 	.short	0x0005
        /*0026*/ 	.short	0x0024
        /*0028*/ 	.byte	0x00, 0xf0, 0x11, 0x00


	//----- nvinfo : EIATTR_KPARAM_INFO
	.align		4
.L_1592:
        /*002c*/ 	.byte	0x04, 0x17
        /*002e*/ 	.short	(.L_1594 - .L_1593)
.L_1593:
        /*0030*/ 	.word	0x00000000
        /*0034*/ 	.short	0x0004
        /*0036*/ 	.short	0x0020
        /*0038*/ 	.byte	0x00, 0xf0, 0x11, 0x00


	//----- nvinfo : EIATTR_KPARAM_INFO
	.align		4
.L_1594:
        /*003c*/ 	.byte	0x04, 0x17
        /*003e*/ 	.short	(.L_1596 - .L_1595)
.L_1595:
        /*0040*/ 	.word	0x00000000
        /*0044*/ 	.short	0x0003
        /*0046*/ 	.short	0x0018
        /*0048*/ 	.byte	0x00, 0xf0, 0x21, 0x00


	//----- nvinfo : EIATTR_KPARAM_INFO
	.align		4
.L_1596:
        /*004c*/ 	.byte	0x04, 0x17
        /*004e*/ 	.short	(.L_1598 - .L_1597)
.L_1597:
        /*0050*/ 	.word	0x00000000
        /*0054*/ 	.short	0x0002
        /*0056*/ 	.short	0x0010
        /*0058*/ 	.byte	0x00, 0xf0, 0x21, 0x00


	//----- nvinfo : EIATTR_KPARAM_INFO
	.align		4
.L_1598:
        /*005c*/ 	.byte	0x04, 0x17
        /*005e*/ 	.short	(.L_1600 - .L_1599)
.L_1599:
        /*0060*/ 	.word	0x00000000
        /*0064*/ 	.short	0x0001
        /*0066*/ 	.short	0x0008
        /*0068*/ 	.byte	0x00, 0xf0, 0x21, 0x00


	//----- nvinfo : EIATTR_KPARAM_INFO
	.align		4
.L_1600:
        /*006c*/ 	.byte	0x04, 0x17
        /*006e*/ 	.short	(.L_1602 - .L_1601)
.L_1601:
        /*0070*/ 	.word	0x00000000
        /*0074*/ 	.short	0x0000
        /*0076*/ 	.short	0x0000
        /*0078*/ 	.byte	0x00, 0xf0, 0x21, 0x00


	//----- nvinfo : EIATTR_MAXREG_COUNT
	.align		4
.L_1602:
        /*007c*/ 	.byte	0x03, 0x1b
        /*007e*/ 	.short	0x00ff


	//----- nvinfo : EIATTR_NUM_BARRIERS
	.align		4
        /*0080*/ 	.byte	0x02, 0x4c
        /*0082*/ 	.byte	0x01
	.zero		1


	//----- nvinfo : EIATTR_MERCURY_ISA_VERSION
	.align		4
        /*0084*/ 	.byte	0x03, 0x5f
        /*0086*/ 	.short	0x0000


	//----- nvinfo : EIATTR_COOP_GROUP_MASK_REGIDS
	.align		4
        /*0088*/ 	.byte	0x04, 0x29
        /*008a*/ 	.short	(.L_1604 - .L_1603)


	//   ....[0]....
.L_1603:
        /*008c*/ 	.word	0xffffffff


	//   ....[1]....
        /*0090*/ 	.word	0xffffffff


	//   ....[2]....
        /*0094*/ 	.word	0xffffffff


	//   ....[3]....
        /*0098*/ 	.word	0xffffffff


	//   ....[4]....
        /*009c*/ 	.word	0xffffffff


	//   ....[5]....
        /*00a0*/ 	.word	0xffffffff


	//   ....[6]....
        /*00a4*/ 	.word	0xffffffff


	//   ....[7]....
        /*00a8*/ 	.word	0xffffffff


	//   ....[8]....
        /*00ac*/ 	.word	0xffffffff


	//   ....[9]....
        /*00b0*/ 	.word	0xffffffff


	//   ....[10]....
        /*00b4*/ 	.word	0xffffffff


	//   ....[11]....
        /*00b8*/ 	.word	0xffffffff


	//   ....[12]....
        /*00bc*/ 	.word	0xffffffff


	//   ....[13]....
        /*00c0*/ 	.word	0xffffffff


	//   ....[14]....
        /*00c4*/ 	.word	0xffffffff


	//   ....[15]....
        /*00c8*/ 	.word	0xffffffff


	//   ....[16]....
        /*00cc*/ 	.word	0xffffffff


	//   ....[17]....
        /*00d0*/ 	.word	0xffffffff


	//   ....[18]....
        /*00d4*/ 	.word	0xffffffff


	//   ....[19]....
        /*00d8*/ 	.word	0xffffffff


	//----- nvinfo : EIATTR_COOP_GROUP_INSTR_OFFSETS
	.align		4
.L_1604:
        /*00dc*/ 	.byte	0x04, 0x28
        /*00de*/ 	.short	(.L_1606 - .L_1605)


	//   ....[0]....
.L_1605:
        /*00e0*/ 	.word	0x00000120


	//   ....[1]....
        /*00e4*/ 	.word	0x00000140


	//   ....[2]....
        /*00e8*/ 	.word	0x00000160


	//   ....[3]....
        /*00ec*/ 	.word	0x00000180


	//   ....[4]....
        /*00f0*/ 	.word	0x000001a0


	//   ....[5]....
        /*00f4*/ 	.word	0x00000220


	//   ....[6]....
        /*00f8*/ 	.word	0x00000240


	//   ....[7]....
        /*00fc*/ 	.word	0x00000260


	//   ....[8]....
        /*0100*/ 	.word	0x00000290


	//   ....[9]....
        /*0104*/ 	.word	0x000002c0


	//   ....[10]....
        /*0108*/ 	.word	0x00000370


	//   ....[11]....
        /*010c*/ 	.word	0x00000390


	//   ....[12]....
        /*0110*/ 	.word	0x000003b0


	//   ....[13]....
        /*0114*/ 	.word	0x000003d0


	//   ....[14]....
        /*0118*/ 	.word	0x000003f0


	//   ....[15]....
        /*011c*/ 	.word	0x00000450


	//   ....[16]....
        /*0120*/ 	.word	0x00000470


	//   ....[17]....
        /*0124*/ 	.word	0x00000490


	//   ....[18]....
        /*0128*/ 	.word	0x000004b0


	//   ....[19]....
        /*012c*/ 	.word	0x000004e0


	//----- nvinfo : EIATTR_EXIT_INSTR_OFFSETS
	.align		4
.L_1606:
        /*0130*/ 	.byte	0x04, 0x1c
        /*0132*/ 	.short	(.L_1608 - .L_1607)


	//   ....[0]....
.L_1607:
        /*0134*/ 	.word	0x00000540


	//   ....[1]....
        /*0138*/ 	.word	0x000005f0
.L_1608:


//--------------------- .nv.info._ZN17fastertransformer21add_bias_layernorm_v2IfEEvPT_PKS1_S4_S4_fi --------------------------
	.section	.nv.info._ZN17fastertransformer21add_bias_layernorm_v2IfEEvPT_PKS1_S4_S4_fi,"",@"SHT_CUDA_INFO"
	.sectionflags	@""
	.align	4


	//----- nvinfo : EIATTR_CUDA_API_VERSION
	.align		4
        /*0000*/ 	.byte	0x04, 0x37
        /*0002*/ 	.short	(.L_1610 - .L_1609)
.L_1609:
        /*0004*/ 	.word	0x00000082


	//----- nvinfo : EIATTR_SW2861232_WAR
	.align		4
.L_1610:
        /*0008*/ 	.byte	0x01, 0x35
	.zero		2


	//----- nvinfo : EIATTR_PARAM_CBANK
	.align		4
        /*000c*/ 	.byte	0x04, 0x0a
        /*000e*/ 	.short	(.L_1612 - .L_1611)
	.align		4
.L_1611:
        /*0010*/ 	.word	index@(.nv.constant0._ZN17fastertransformer21add_bias_layernorm_v2IfEEvPT_PKS1_S4_S4_fi)
        /*0014*/ 	.short	0x0160
        /*0016*/ 	.short	0x0028


	//----- nvinfo : EIATTR_CBANK_PARAM_SIZE
	.align		4
.L_1612:
        /*0018*/ 	.byte	0x03, 0x19
        /*001a*/ 	.short	0x0028


	//----- nvinfo : EIATTR_KPARAM_INFO
	.align		4
        /*001c*/ 	.byte	0x04, 0x17
        /*001e*/ 	.short	(.L_1614 - .L_1613)
.L_1613:
        /*0020*/ 	.word	0x00000000
        /*0024*/ 	.short	0x0005
        /*0026*/ 	.short	0x0024
        /*0028*/ 	.byte	0x00, 0xf0, 0x11, 0x00


	//----- nvinfo : EIATTR_KPARAM_INFO
	.align		4
.L_1614:
        /*002c*/ 	.byte	0x04, 0x17
        /*002e*/ 	.short	(.L_1616 - .L_1615)
.L_1615:
        /*0030*/ 	.word	0x00000000
        /*0034*/ 	.short	0x0004
        /*0036*/ 	.short	0x0020
        /*0038*/ 	.byte	0x00, 0xf0, 0x11, 0x00


	//----- nvinfo : EIATTR_KPARAM_INFO
	.align		4
.L_1616:
        /*003c*/ 	.byte	0x04, 0x17
        /*003e*/ 	.short	(.L_1618 - .L_1617)
.L_1617:
        /*0040*/ 	.word	0x00000000
        /*0044*/ 	.short	0x0003
        /*0046*/ 	.short	0x0018
        /*0048*/ 	.byte	0x00, 0xf0, 0x21, 0x00


	//----- nvinfo : EIATTR_KPARAM_INFO
	.align		4
.L_1618:
        /*004c*/ 	.byte	0x04, 0x17
        /*004e*/ 	.short	(.L_1620 - .L_1619)
.L_1619:
        /*0050*/ 	.word	0x00000000
        /*0054*/ 	.short	0x0002
        /*0056*/ 	.short	0x0010
        /*0058*/ 	.byte	0x00, 0xf0, 0x21, 0x00


	//----- nvinfo : EIATTR_KPARAM_INFO
	.align		4
.L_1620:
        /*005c*/ 	.byte	0x04, 0x17
        /*005e*/ 	.short	(.L_1622 - .L_1621)
.L_1621:
        /*0060*/ 	.word	0x00000000
        /*0064*/ 	.short	0x0001
        /*0066*/ 	.short	0x0008
        /*0068*/ 	.byte	0x00, 0xf0, 0x21, 0x00


	//----- nvinfo : EIATTR_KPARAM_INFO
	.align		4
.L_1622:
        /*006c*/ 	.byte	0x04, 0x17
        /*006e*/ 	.short	(.L_1624 - .L_1623)
.L_1623:
        /*0070*/ 	.word	0x00000000
        /*0074*/ 	.short	0x0000
        /*0076*/ 	.short	0x0000
        /*0078*/ 	.byte	0x00, 0xf0, 0x21, 0x00


	//----- nvinfo : EIATTR_MAXREG_COUNT
	.align		4
.L_1624:
        /*007c*/ 	.byte	0x03, 0x1b
        /*007e*/ 	.short	0x00ff


	//----- nvinfo : EIATTR_NUM_BARRIERS
	.align		4
        /*0080*/ 	.byte	0x02, 0x4c
        /*0082*/ 	.byte	0x01
	.zero		1


	//----- nvinfo : EIATTR_MERCURY_ISA_VERSION
	.align		4
        /*0084*/ 	.byte	0x03, 0x5f
        /*0086*/ 	.short	0x0000


	//----- nvinfo : EIATTR_COOP_GROUP_MASK_REGIDS
	.align		4
        /*0088*/ 	.byte	0x04, 0x29
        /*008a*/ 	.short	(.L_1626 - .L_1625)


	//   ....[0]....
.L_1625:
        /*008c*/ 	.word	0xffffffff


	//   ....[1]....
        /*0090*/ 	.word	0xffffffff


	//   ....[2]....
        /*0094*/ 	.word	0xffffffff


	//   ....[3]....
        /*0098*/ 	.word	0xffffffff


	//   ....[4]....
        /*009c*/ 	.word	0xffffffff


	//   ....[5]....
        /*00a0*/ 	.word	0xffffffff


	//   ....[6]....
        /*00a4*/ 	.word	0xffffffff


	//   ....[7]....
        /*00a8*/ 	.word	0xffffffff


	//   ....[8]....
        /*00ac*/ 	.word	0xffffffff


	//   ....[9]....
        /*00b0*/ 	.word	0xffffffff


	//   ....[10]....
        /*00b4*/ 	.word	0xffffffff


	//   ....[11]....
        /*00b8*/ 	.word	0xffffffff


	//   ....[12]....
        /*00bc*/ 	.word	0xffffffff


	//   ....[13]....
        /*00c0*/ 	.word	0xffffffff


	//   ....[14]....
        /*00c4*/ 	.word	0xffffffff


	//   ....[15]....
        /*00c8*/ 	.word	0xffffffff


	//   ....[16]....
        /*00cc*/ 	.word	0xffffffff


	//   ....[17]....
        /*00d0*/ 	.word	0xffffffff


	//   ....[18]....
        /*00d4*/ 	.word	0xffffffff


	//   ....[19]....
        /*00d8*/ 	.word	0xffffffff


	//----- nvinfo : EIATTR_COOP_GROUP_INSTR_OFFSETS
	.align		4
.L_1626:
        /*00dc*/ 	.byte	0x04, 0x28
        /*00de*/ 	.short	(.L_1628 - .L_1627)


	//   ....[0]....
.L_1627:
        /*00e0*/ 	.word	0x000002c0


	//   ....[1]....
        /*00e4*/ 	.word	0x000002e0


	//   ....[2]....
        /*00e8*/ 	.word	0x00000300


	//   ....[3]....
        /*00ec*/ 	.word	0x00000320


	//   ....[4]....
        /*00f0*/ 	.word	0x00000360


	//   ....[5]....
        /*00f4*/ 	.word	0x00000400


	//   ....[6]....
        /*00f8*/ 	.word	0x00000420


	//   ....[7]....
        /*00fc*/ 	.word	0x00000440


	//   ....[8]....
        /*0100*/ 	.word	0x00000470


	//   ....[9]....
        /*0104*/ 	.word	0x000004a0


	//   ....[10]....
        /*0108*/ 	.word	0x00000620


	//   ....[11]....
        /*010c*/ 	.word	0x00000640


	//   ....[12]....
        /*0110*/ 	.word	0x00000670


	//   ....[13]....
        /*0114*/ 	.word	0x00000690


	//   ....[14]....
        /*0118*/ 	.word	0x000006d0


	//   ....[15]....
        /*011c*/ 	.word	0x000007d0


	//   ....[16]....
        /*0120*/ 	.word	0x000007f0


	//   ....[17]....
        /*0124*/ 	.word	0x00000810


	//   ....[18]....
        /*0128*/ 	.word	0x00000830


	//   ....[19]....
        /*012c*/ 	.word	0x00000860


	//----- nvinfo : EIATTR_EXIT_INSTR_OFFSETS
	.align		4
.L_1628:
        /*0130*/ 	.byte	0x04, 0x1c
        /*0132*/ 	.short	(.L_1630 - .L_1629)


	//   ....[0]....
.L_1629:
        /*0134*/ 	.word	0x000009c0


	//   ....[1]....
        /*0138*/ 	.word	0x00000a60
.L_1630:


//--------------------- .nv.info._ZN17fastertransformer25layernorm_shift_partitionI7__half2EEvPT_PKS2_S5_S5_fiiiiii --------------------------
	.section	.nv.info._ZN17fastertransformer25layernorm_shift_partitionI7__half2EEvPT_PKS2_S5_S5_fiiiiii,"",@"SHT_CUDA_INFO"
	.sectionflags	@""
	.align	4


	//----- nvinfo : EIATTR_CUDA_API_VERSION
	.align		4
        /*0000*/ 	.byte	0x04, 0x37
        /*0002*/ 	.short	(.L_1632 - .L_1631)
.L_1631:
        /*0004*/ 	.word	0x00000082


	//----- nvinfo : EIATTR_SW2861232_WAR
	.align		4
.L_1632:
        /*0008*/ 	.byte	0x01, 0x35
	.zero		2


	//----- nvinfo : EIATTR_PARAM_CBANK
	.align		4
        /*000c*/ 	.byte	0x04, 0x0a
        /*000e*/ 	.short	(.L_1634 - .L_1633)
	.align		4
.L_1633:
        /*0010*/ 	.word	index@(.nv.constant0._ZN17fastertransformer25layernorm_shift_partitionI7__half2EEvPT_PKS2_S5_S5_fiiiiii)
        /*0014*/ 	.short	0x0160
        /*0016*/ 	.short	0x003c


	//----- nvinfo : EIATTR_CBANK_PARAM_SIZE
	.align		4
.L_1634:
        /*0018*/ 	.byte	0x03, 0x19
        /*001a*/ 	.short	0x003c


	//----- nvinfo : EIATTR_KPARAM_INFO
	.align		4
        /*001c*/ 	.byte	0x04, 0x17
        /*001e*/ 	.short	(.L_1636 - .L_1635)
.L_1635:
        /*0020*/ 	.word	0x00000000
        /*0024*/ 	.short	0x000a
        /*0026*/ 	.short	0x0038
        /*0028*/ 	.byte	0x00, 0xf0, 0x11, 0x00


	//----- nvinfo : EIATTR_KPARAM_INFO
	.align		4
.L_1636:
        /*002c*/ 	.byte	0x04, 0x17
        /*002e*/ 	.short	(.L_1638 - .L_1637)
.L_1637:
        /*0030*/ 	.word	0x00000000
        /*0034*/ 	.short	0x0009
        /*0036*/ 	.short	0x0034
        /*0038*/ 	.byte	0x00, 0xf0, 0x11, 0x00


	//----- nvinfo : EIATTR_KPARAM_INFO
	.align		4
.L_1638:
        /*003c*/ 	.byte	0x04, 0x17
        /*003e*/ 	.short	(.L_1640 - .L_1639)
.L_1639:
        /*0040*/ 	.word	0x00000000
        /*0044*/ 	.short	0x0008
        /*0046*/ 	.short	0x0030
        /*0048*/ 	.byte	0x00, 0xf0, 0x11, 0x00


	//----- nvinfo : EIATTR_KPARAM_INFO
	.align		4
.L_1640:
        /*004c*/ 	.byte	0x04, 0x17
        /*004e*/ 	.short	(.L_1642 - .L_1641)
.L_1641:
        /*0050*/ 	.word	0x00000000
        /*0054*/ 	.short	0x0007
        /*0056*/ 	.short	0x002c
        /*0058*/ 	.byte	0x00, 0xf0, 0x11, 0x00


	//----- nvinfo : EIATTR_KPARAM_INFO
	.align		4
.L_1642:
        /*005c*/ 	.byte	0x04, 0x17
        /*005e*/ 	.short	(.L_1644 - .L_1643)
.L_1643:
        /*0060*/ 	.word	0x00000000
        /*0064*/ 	.short	0x0006
        /*0066*/ 	.short	0x0028
        /*0068*/ 	.byte	0x00, 0xf0, 0x11, 0x00


	//----- nvinfo : EIATTR_KPARAM_INFO
	.align		4
.L_1644:
        /*006c*/ 	.byte	0x04, 0x17
        /*006e*/ 	.short	(.L_1646 - .L_1645)
.L_1645:
        /*0070*/ 	.word	0x00000000
        /*0074*/ 	.short	0x0005
        /*0076*/ 	.short	0x0024
        /*0078*/ 	.byte	0x00, 0xf0, 0x11, 0x00


	//----- nvinfo : EIATTR_KPARAM_INFO
	.align		4
.L_1646:
        /*007c*/ 	.byte	0x04, 0x17
        /*007e*/ 	.short	(.L_1648 - .L_1647)
.L_1647:
        /*0080*/ 	.word	0x00000000
        /*0084*/ 	.short	0x0004
        /*0086*/ 	.short	0x0020
        /*0088*/ 	.byte	0x00, 0xf0, 0x11, 0x00


	//----- nvinfo : EIATTR_KPARAM_INFO
	.align		4
.L_1648:
        /*008c*/ 	.byte	0x04, 0x17
        /*008e*/ 	.short	(.L_1650 - .L_1649)
.L_1649:
        /*0090*/ 	.word	0x00000000
        /*0094*/ 	.short	0x0003
        /*0096*/ 	.short	0x0018
        /*0098*/ 	.byte	0x00, 0xf0, 0x21, 0x00


	//----- nvinfo : EIATTR_KPARAM_INFO
	.align		4
.L_1650:
        /*009c*/ 	.byte	0x04, 0x17
        /*009e*/ 	.short	(.L_1652 - .L_1651)
.L_1651:
        /*00a0*/ 	.word	0x00000000
        /*00a4*/ 	.short	0x0002
        /*00a6*/ 	.short	0x0010
        /*00a8*/ 	.byte	0x00, 0xf0, 0x21, 0x00


	//----- nvinfo : EIATTR_KPARAM_INFO
	.align		4
.L_1652:
        /*00ac*/ 	.byte	0x04, 0x17
        /*00ae*/ 	.short	(.L_1654 - .L_1653)
.L_1653:
        /*00b0*/ 	.word	0x00000000
        /*00b4*/ 	.short	0x0001
        /*00b6*/ 	.short	0x0008
        /*00b8*/ 	.byte	0x00, 0xf0, 0x21, 0x00


	//----- nvinfo : EIATTR_KPARAM_INFO
	.align		4
.L_1654:
        /*00bc*/ 	.byte	0x04, 0x17
        /*00be*/ 	.short	(.L_1656 - .L_1655)
.L_1655:
        /*00c0*/ 	.word	0x00000000
        /*00c4*/ 	.short	0x0000
        /*00c6*/ 	.short	0x0000
        /*00c8*/ 	.byte	0x00, 0xf0, 0x21, 0x00


	//----- nvinfo : EIATTR_MAXREG_COUNT
	.align		4
.L_1656:
        /*00cc*/ 	.byte	0x03, 0x1b
        /*00ce*/ 	.short	0x00ff


	//----- nvinfo : EIATTR_NUM_BARRIERS
	.align		4
        /*00d0*/ 	.byte	0x02, 0x4c
        /*00d2*/ 	.byte	0x01
	.zero		1


	//----- nvinfo : EIATTR_MERCURY_ISA_VERSION
	.align		4
        /*00d4*/ 	.byte	0x03, 0x5f
        /*00d6*/ 	.short	0x0000


	//----- nvinfo : EIATTR_COOP_GROUP_MASK_REGIDS
	.align		4
        /*00d8*/ 	.byte	0x04, 0x29
        /*00da*/ 	.short	(.L_1658 - .L_1657)


	//   ....[0]....
.L_1657:
        /*00dc*/ 	.word	0xffffffff


	//   ....[1]....
        /*00e0*/ 	.word	0xffffffff


	//   ....[2]....
        /*00e4*/ 	.word	0xffffffff


	//   ....[3]....
        /*00e8*/ 	.word	0xffffffff


	//   ....[4]....
        /*00ec*/ 	.word	0xffffffff


	//   ....[5]....
        /*00f0*/ 	.word	0xffffffff


	//   ....[6]....
        /*00f4*/ 	.word	0xffffffff


	//   ....[7]....
        /*00f8*/ 	.word	0xffffffff


	//   ....[8]....
        /*00fc*/ 	.word	0xffffffff


	//   ....[9]....
        /*0100*/ 	.word	0xffffffff


	//   ....[10]....
        /*0104*/ 	.word	0xffffffff


	//   ....[11]....
        /*0108*/ 	.word	0xffffffff


	//   ....[12]....
        /*010c*/ 	.word	0xffffffff


	//   ....[13]....
        /*0110*/ 	.word	0xffffffff


	//   ....[14]....
        /*0114*/ 	.word	0xffffffff


	//   ....[15]....
        /*0118*/ 	.word	0xffffffff


	//   ....[16]....
        /*011c*/ 	.word	0xffffffff


	//   ....[17]....
        /*0120*/ 	.word	0xffffffff


	//   ....[18]....
        /*0124*/ 	.word	0xffffffff


	//   ....[19]....
        /*0128*/ 	.word	0xffffffff


	//----- nvinfo : EIATTR_COOP_GROUP_INSTR_OFFSETS
	.align		4
.L_1658:
        /*012c*/ 	.byte	0x04, 0x28
        /*012e*/ 	.short	(.L_1660 - .L_1659)


	//   ....[0]....
.L_1659:
        /*0130*/ 	.word	0x000003b0


	//   ....[1]....
        /*0134*/ 	.word	0x00000450


	//   ....[2]....
        /*0138*/ 	.word	0x00000480


	//   ....[3]....
        /*013c*/ 	.word	0x000004b0


	//   ....[4]....
        /*0140*/ 	.word	0x000004e0


	//   ....[5]....
        /*0144*/ 	.word	0x00000530


	//   ....[6]....
        /*0148*/ 	.word	0x00000560


	//   ....[7]....
        /*014c*/ 	.word	0x00000590


	//   ....[8]....
        /*0150*/ 	.word	0x000005c0


	//   ....[9]....
        /*0154*/ 	.word	0x000005e0


	//   ....[10]....
        /*0158*/ 	.word	0x00000680


	//   ....[11]....
        /*015c*/ 	.word	0x000006a0


	//   ....[12]....
        /*0160*/ 	.word	0x000006c0


	//   ....[13]....
        /*0164*/ 	.word	0x000006e0


	//   ....[14]....
        /*0168*/ 	.word	0x00000700


	//   ....[15]....
        /*016c*/ 	.word	0x00000780


	//   ....[16]....
        /*0170*/ 	.word	0x000007a0


	//   ....[17]....
        /*0174*/ 	.word	0x000007c0


	//   ....[18]....
        /*0178*/ 	.word	0x000007e0


	//   ....[19]....
        /*017c*/ 	.word	0x00000800


	//----- nvinfo : EIATTR_EXIT_INSTR_OFFSETS
	.align		4
.L_1660:
        /*0180*/ 	.byte	0x04, 0x1c
        /*0182*/ 	.short	(.L_1662 - .L_1661)


	//   ....[0]....
.L_1661:
        /*0184*/ 	.word	0x00000860


	//   ....[1]....
        /*0188*/ 	.word	0x00000d60


	//----- nvinfo : EIATTR_CTAIDZ_USED
	.align		4
.L_1662:
        /*018c*/ 	.byte	0x01, 0x04
	.zero		2


//--------------------- .nv.info._ZN17fastertransformer28layernorm_shift_partition_v2I7__half2EEvPT_PKS2_S5_S5_fiiiiii --------------------------
	.section	.nv.info._ZN17fastertransformer28layernorm_shift_partition_v2I7__half2EEvPT_PKS2_S5_S5_fiiiiii,"",@"SHT_CUDA_INFO"
	.sectionflags	@""
	.align	4


	//----- nvinfo : EIATTR_CUDA_API_VERSION
	.align		4
        /*0000*/ 	.byte	0x04, 0x37
        /*0002*/ 	.short	(.L_1664 - .L_1663)
.L_1663:
        /*0004*/ 	.word	0x00000082


	//----- nvinfo : EIATTR_SW2861232_WAR
	.align		4
.L_1664:
        /*0008*/ 	.byte	0x01, 0x35
	.zero		2


	//----- nvinfo : EIATTR_PARAM_CBANK
	.align		4
        /*000c*/ 	.byte	0x04, 0x0a
        /*000e*/ 	.short	(.L_1666 - .L_1665)
	.align		4
.L_1665:
        /*0010*/ 	.word	index@(.nv.constant0._ZN17fastertransformer28layernorm_shift_partition_v2I7__half2EEvPT_PKS2_S5_S5_fiiiiii)
        /*0014*/ 	.short	0x0160
        /*0016*/ 	.short	0x003c


	//----- nvinfo : EIATTR_CBANK_PARAM_SIZE
	.align		4
.L_1666:
        /*0018*/ 	.byte	0x03, 0x19
        /*001a*/ 	.short	0x003c


	//----- nvinfo : EIATTR_KPARAM_INFO
	.align		4
        /*001c*/ 	.byte	0x04, 0x17
        /*001e*/ 	.short	(.L_1668 - .L_1667)
.L_1667:
        /*0020*/ 	.word	0x00000000
        /*0024*/ 	.short	0x000a
        /*0026*/ 	.short	0x0038
        /*0028*/ 	.byte	0x00, 0xf0, 0x11, 0x00


	//----- nvinfo : EIATTR_KPARAM_INFO
	.align		4
.L_1668:
        /*002c*/ 	.byte	0x04, 0x17
        /*002e*/ 	.short	(.L_1670 - .L_1669)
.L_1669:
        /*0030*/ 	.word	0x00000000
        /*0034*/ 	.short	0x0009
        /*0036*/ 	.short	0x0034
        /*0038*/ 	.byte	0x00, 0xf0, 0x11, 0x00


	//----- nvinfo : EIATTR_KPARAM_INFO
	.align		4
.L_1670:
        /*003c*/ 	.byte	0x04, 0x17
        /*003e*/ 	.short	(.L_1672 - .L_1671)
.L_1671:
        /*0040*/ 	.word	0x00000000
        /*0044*/ 	.short	0x0008
        /*0046*/ 	.short	0x0030
        /*0048*/ 	.byte	0x00, 0xf0, 0x11, 0x00


	//----- nvinfo : EIATTR_KPARAM_INFO
	.align		4
.L_1672:
        /*004c*/ 	.byte	0x04, 0x17
        /*004e*/ 	.short	(.L_1674 - .L_1673)
.L_1673:
        /*0050*/ 	.word	0x00000000
        /*0054*/ 	.short	0x0007
        /*0056*/ 	.short	0x002c
        /*0058*/ 	.byte	0x00, 0xf0, 0x11, 0x00


	//----- nvinfo : EIATTR_KPARAM_INFO
	.align		4
.L_1674:
        /*005c*/ 	.byte	0x04, 0x17
        /*005e*/ 	.short	(.L_1676 - .L_1675)
.L_1675:
        /*0060*/ 	.word	0x00000000
        /*0064*/ 	.short	0x0006
        /*0066*/ 	.short	0x0028
        /*0068*/ 	.byte	0x00, 0xf0, 0x11, 0x00


	//----- nvinfo : EIATTR_KPARAM_INFO
	.align		4
.L_1676:
        /*006c*/ 	.byte	0x04, 0x17
        /*006e*/ 	.short	(.L_1678 - .L_1677)
.L_1677:
        /*0070*/ 	.word	0x00000000
        /*0074*/ 	.short	0x0005
        /*0076*/ 	.short	0x0024
        /*0078*/ 	.byte	0x00, 0xf0, 0x11, 0x00


	//----- nvinfo : EIATTR_KPARAM_INFO
	.align		4
.L_1678:
        /*007c*/ 	.byte	0x04, 0x17
        /*007e*/ 	.short	(.L_1680 - .L_1679)
.L_1679:
        /*0080*/ 	.word	0x00000000
        /*0084*/ 	.short	0x0004
        /*0086*/ 	.short	0x0020
        /*0088*/ 	.byte	0x00, 0xf0, 0x11, 0x00


	//----- nvinfo : EIATTR_KPARAM_INFO
	.align		4
.L_1680:
        /*008c*/ 	.byte	0x04, 0x17
        /*008e*/ 	.short	(.L_1682 - .L_1681)
.L_1681:
        /*0090*/ 	.word	0x00000000
        /*0094*/ 	.short	0x0003
        /*0096*/ 	.short	0x0018
        /*0098*/ 	.byte	0x00, 0xf0, 0x21, 0x00


	//----- nvinfo : EIATTR_KPARAM_INFO
	.align		4
.L_1682:
        /*009c*/ 	.byte	0x04, 0x17
        /*009e*/ 	.short	(.L_1684 - .L_1683)
.L_1683:
        /*00a0*/ 	.word	0x00000000
        /*00a4*/ 	.short	0x0002
        /*00a6*/ 	.short	0x0010
        /*00a8*/ 	.byte	0x00, 0xf0, 0x21, 0x00


	//----- nvinfo : EIATTR_KPARAM_INFO
	.align		4
.L_1684:
        /*00ac*/ 	.byte	0x04, 0x17
        /*00ae*/ 	.short	(.L_1686 - .L_1685)
.L_1685:
        /*00b0*/ 	.word	0x00000000
        /*00b4*/ 	.short	0x0001
        /*00b6*/ 	.short	0x0008
        /*00b8*/ 	.byte	0x00, 0xf0, 0x21, 0x00


	//----- nvinfo : EIATTR_KPARAM_INFO
	.align		4
.L_1686:
        /*00bc*/ 	.byte	0x04, 0x17
        /*00be*/ 	.short	(.L_1688 - .L_1687)
.L_1687:
        /*00c0*/ 	.word	0x00000000
        /*00c4*/ 	.short	0x0000
        /*00c6*/ 	.short	0x0000
        /*00c8*/ 	.byte	0x00, 0xf0, 0x21, 0x00


	//----- nvinfo : EIATTR_MAXREG_COUNT
	.align		4
.L_1688:
        /*00cc*/ 	.byte	0x03, 0x1b
        /*00ce*/ 	.short	0x00ff


	//----- nvinfo : EIATTR_NUM_BARRIERS
	.align		4
        /*00d0*/ 	.byte	0x02, 0x4c
        /*00d2*/ 	.byte	0x01
	.zero		1


	//----- nvinfo : EIATTR_MERCURY_ISA_VERSION
	.align		4
        /*00d4*/ 	.byte	0x03, 0x5f
        /*00d6*/ 	.short	0x0000


	//----- nvinfo : EIATTR_COOP_GROUP_MASK_REGIDS
	.align		4
        /*00d8*/ 	.byte	0x04, 0x29
        /*00da*/ 	.short	(.L_1690 - .L_1689)


	//   ....[0]....
.L_1689:
        /*00dc*/ 	.word	0xffffffff


	//   ....[1]....
        /*00e0*/ 	.word	0xffffffff


	//   ....[2]....
        /*00e4*/ 	.word	0xffffffff


	//   ....[3]....
        /*00e8*/ 	.word	0xffffffff


	//   ....[4]....
        /*00ec*/ 	.word	0xffffffff


	//   ....[5]....
        /*00f0*/ 	.word	0xffffffff


	//   ....[6]....
        /*00f4*/ 	.word	0xffffffff


	//   ....[7]....
        /*00f8*/ 	.word	0xffffffff


	//   ....[8]....
        /*00fc*/ 	.word	0xffffffff


	//   ....[9]....
        /*0100*/ 	.word	0xffffffff


	//   ....[10]....
        /*0104*/ 	.word	0xffffffff


	//   ....[11]....
        /*0108*/ 	.word	0xffffffff


	//   ....[12]....
        /*010c*/ 	.word	0xffffffff


	//   ....[13]....
        /*0110*/ 	.word	0xffffffff


	//   ....[14]....
        /*0114*/ 	.word	0xffffffff


	//   ....[15]....
        /*0118*/ 	.word	0xffffffff


	//   ....[16]....
        /*011c*/ 	.word	0xffffffff


	//   ....[17]....
        /*0120*/ 	.word	0xffffffff


	//   ....[18]....
        /*0124*/ 	.word	0xffffffff


	//   ....[19]....
        /*0128*/ 	.word	0xffffffff


	//----- nvinfo : EIATTR_COOP_GROUP_INSTR_OFFSETS
	.align		4
.L_1690:
        /*012c*/ 	.byte	0x04, 0x28
        /*012e*/ 	.short	(.L_1692 - .L_1691)


	//   ....[0]....
.L_1691:
        /*0130*/ 	.word	0x00000550


	//   ....[1]....
        /*0134*/ 	.word	0x00000600


	//   ....[2]....
        /*0138*/ 	.word	0x00000650


	//   ....[3]....
        /*013c*/ 	.word	0x00000670


	//   ....[4]....
        /*0140*/ 	.word	0x00000690


	//   ....[5]....
        /*0144*/ 	.word	0x00000700


	//   ....[6]....
        /*0148*/ 	.word	0x00000720


	//   ....[7]....
        /*014c*/ 	.word	0x00000740


	//   ....[8]....
        /*0150*/ 	.word	0x00000760


	//   ....[9]....
        /*0154*/ 	.word	0x00000790


	//   ....[10]....
        /*0158*/ 	.word	0x00000a90


	//   ....[11]....
        /*015c*/ 	.word	0x00000ac0


	//   ....[12]....
        /*0160*/ 	.word	0x00000b00


	//   ....[13]....
        /*0164*/ 	.word	0x00000b30


	//   ....[14]....
        /*0168*/ 	.word	0x00000b50


	//   ....[15]....
        /*016c*/ 	.word	0x00000c50


	//   ....[16]....
        /*0170*/ 	.word	0x00000ce0


	//   ....[17]....
        /*0174*/ 	.word	0x00000d30


	//   ....[18]....
        /*0178*/ 	.word	0x00000db0


	//   ....[19]....
        /*017c*/ 	.word	0x00000e10


	//----- nvinfo : EIATTR_EXIT_INSTR_OFFSETS
	.align		4
.L_1692:
        /*0180*/ 	.byte	0x04, 0x1c
        /*0182*/ 	.short	(.L_1694 - .L_1693)


	//   ....[0]....
.L_1693:
        /*0184*/ 	.word	0x00001150


	//   ....[1]....
        /*0188*/ 	.word	0x00001210


	//----- nvinfo : EIATTR_CTAIDZ_USED
	.align		4
.L_1694:
        /*018c*/ 	.byte	0x01, 0x04
	.zero		2


//--------------------- .nv.info._ZN17fastertransformer18generalT5LayerNormI6__halfEEvPKT_S4_PS2_fii --------------------------
	.section	.nv.info._ZN17fastertransformer18generalT5LayerNormI6__halfEEvPKT_S4_PS2_fii,"",@"SHT_CUDA_INFO"
	.sectionflags	@""
	.align	4


	//----- nvinfo : EIATTR_CUDA_API_VERSION
	.align		4
        /*0000*/ 	.byte	0x04, 0x37
        /*0002*/ 	.short	(.L_1696 - .L_1695)
.L_1695:
        /*0004*/ 	.word	0x00000082


	//----- nvinfo : EIATTR_SW2861232_WAR
	.align		4
.L_1696:
        /*0008*/ 	.byte	0x01, 0x35
	.zero		2


	//----- nvinfo : EIATTR_PARAM_CBANK
	.align		4
        /*000c*/ 	.byte	0x04, 0x0a
        /*000e*/ 	.short	(.L_1698 - .L_1697)
	.align		4
.L_1697:
        /*0010*/ 	.word	index@(.nv.constant0._ZN17fastertransformer18generalT5LayerNormI6__halfEEvPKT_S4_PS2_fii)
        /*0014*/ 	.short	0x0160
        /*0016*/ 	.short	0x0024


	//----- nvinfo : EIATTR_CBANK_PARAM_SIZE
	.align		4
.L_1698:
        /*0018*/ 	.byte	0x03, 0x19
        /*001a*/ 	.short	0x0024


	//----- nvinfo : EIATTR_KPARAM_INFO
	.align		4
        /*001c*/ 	.byte	0x04, 0x17
        /*001e*/ 	.short	(.L_1700 - .L_1699)
.L_1699:
        /*0020*/ 	.word	0x00000000
        /*0024*/ 	.short	0x0005
        /*0026*/ 	.short	0x0020
        /*0028*/ 	.byte	0x00, 0xf0, 0x11, 0x00


	//----- nvinfo : EIATTR_KPARAM_INFO
	.align		4
.L_1700:
        /*002c*/ 	.byte	0x04, 0x17
        /*002e*/ 	.short	(.L_1702 - .L_1701)
.L_1701:
        /*0030*/ 	.word	0x00000000
        /*0034*/ 	.short	0x0004
        /*0036*/ 	.short	0x001c
        /*0038*/ 	.byte	0x00, 0xf0, 0x11, 0x00


	//----- nvinfo : EIATTR_KPARAM_INFO
	.align		4
.L_1702:
        /*003c*/ 	.byte	0x04, 0x17
        /*003e*/ 	.short	(.L_1704 - .L_1703)
.L_1703:
        /*0040*/ 	.word	0x00000000
        /*0044*/ 	.short	0x0003
        /*0046*/ 	.short	0x0018
        /*0048*/ 	.byte	0x00, 0xf0, 0x11, 0x00


	//----- nvinfo : EIATTR_KPARAM_INFO
	.align		4
.L_1704:
        /*004c*/ 	.byte	0x04, 0x17
        /*004e*/ 	.short	(.L_1706 - .L_1705)
.L_1705:
        /*0050*/ 	.word	0x00000000
        /*0054*/ 	.short	0x0002
        /*0056*/ 	.short	0x0010
        /*0058*/ 	.byte	0x00, 0xf0, 0x21, 0x00


	//----- nvinfo : EIATTR_KPARAM_INFO
	.align		4
.L_1706:
        /*005c*/ 	.byte	0x04, 0x17
        /*005e*/ 	.short	(.L_1708 - .L_1707)
.L_1707:
        /*0060*/ 	.word	0x00000000
        /*0064*/ 	.short	0x0001
        /*0066*/ 	.short	0x0008
        /*0068*/ 	.byte	0x00, 0xf0, 0x21, 0x00


	//----- nvinfo : EIATTR_KPARAM_INFO
	.align		4
.L_1708:
        /*006c*/ 	.byte	0x04, 0x17
        /*006e*/ 	.short	(.L_1710 - .L_1709)
.L_1709:
        /*0070*/ 	.word	0x00000000
        /*0074*/ 	.short	0x0000
        /*0076*/ 	.short	0x0000
        /*0078*/ 	.byte	0x00, 0xf0, 0x21, 0x00


	//----- nvinfo : EIATTR_MAXREG_COUNT
	.align		4
.L_1710:
        /*007c*/ 	.byte	0x03, 0x1b
        /*007e*/ 	.short	0x00ff


	//----- nvinfo : EIATTR_NUM_BARRIERS
	.align		4
        /*0080*/ 	.byte	0x02, 0x4c
        /*0082*/ 	.byte	0x01
	.zero		1


	//----- nvinfo : EIATTR_MERCURY_ISA_VERSION
	.align		4
        /*0084*/ 	.byte	0x03, 0x5f
        /*0086*/ 	.short	0x0000


	//----- nvinfo : EIATTR_COOP_GROUP_MASK_REGIDS
	.align		4
        /*0088*/ 	.byte	0x04, 0x29
        /*008a*/ 	.short	(.L_1712 - .L_1711)


	//   ....[0]....
.L_1711:
        /*008c*/ 	.word	0xffffffff


	//   ....[1]....
        /*0090*/ 	.word	0xffffffff


	//   ....[2]....
        /*0094*/ 	.word	0xffffffff


	//   ....[3]....
        /*0098*/ 	.word	0xffffffff


	//   ....[4]....
        /*009c*/ 	.word	0xffffffff


	//   ....[5]....
        /*00a0*/ 	.word	0xffffffff


	//   ....[6]....
        /*00a4*/ 	.word	0xffffffff


	//   ....[7]....
        /*00a8*/ 	.word	0xffffffff


	//   ....[8]....
        /*00ac*/ 	.word	0xffffffff


	//   ....[9]....
        /*00b0*/ 	.word	0xffffffff


	//----- nvinfo : EIATTR_COOP_GROUP_INSTR_OFFSETS
	.align		4
.L_1712:
        /*00b4*/ 	.byte	0x04, 0x28
        /*00b6*/ 	.short	(.L_1714 - .L_1713)


	//   ....[0]....
.L_1713:
        /*00b8*/ 	.word	0x00000140


	//   ....[1]....
        /*00bc*/ 	.word	0x000001b0


	//   ....[2]....
        /*00c0*/ 	.word	0x000001e0


	//   ....[3]....
        /*00c4*/ 	.word	0x00000220


	//   ....[4]....
        /*00c8*/ 	.word	0x00000240


	//   ....[5]....
        /*00cc*/ 	.word	0x000002b0


	//   ....[6]....
        /*00d0*/ 	.word	0x000002e0


	//   ....[7]....
        /*00d4*/ 	.word	0x00000300


	//   ....[8]....
        /*00d8*/ 	.word	0x00000320


	//   ....[9]....
        /*00dc*/ 	.word	0x00000340


	//----- nvinfo : EIATTR_EXIT_INSTR_OFFSETS
	.align		4
.L_1714:
        /*00e0*/ 	.byte	0x04, 0x1c
        /*00e2*/ 	.short	(.L_1716 - .L_1715)


	//   ....[0]....
.L_1715:
        /*00e4*/ 	.word	0x000003a0


	//   ....[1]....
        /*00e8*/ 	.word	0x00000520


	//----- nvinfo : EIATTR_CRS_STACK_SIZE
	.align		4
.L_1716:
        /*00ec*/ 	.byte	0x04, 0x1e
        /*00ee*/ 	.short	(.L_1718 - .L_1717)
.L_1717:
        /*00f0*/ 	.word	0x00000000
.L_1718:


//--------------------- .nv.info._ZN17fastertransformer18generalT5LayerNormIfEEvPKT_S3_PS1_fii --------------------------
	.section	.nv.info._ZN17fastertransformer18generalT5LayerNormIfEEvPKT_S3_PS1_fii,"",@"SHT_CUDA_INFO"
	.sectionflags	@""
	.align	4


	//----- nvinfo : EIATTR_CUDA_API_VERSION
	.align		4
        /*0000*/ 	.byte	0x04, 0x37
        /*0002*/ 	.short	(.L_1720 - .L_1719)
.L_1719:
        /*0004*/ 	.word	0x00000082


	//----- nvinfo : EIATTR_SW2861232_WAR
	.align		4
.L_1720:
        /*0008*/ 	.byte	0x01, 0x35
	.zero		2


	//----- nvinfo : EIATTR_PARAM_CBANK
	.align		4
        /*000c*/ 	.byte	0x04, 0x0a
        /*000e*/ 	.short	(.L_1722 - .L_1721)
	.align		4
.L_1721:
        /*0010*/ 	.word	index@(.nv.constant0._ZN17fastertransformer18generalT5LayerNormIfEEvPKT_S3_PS1_fii)
        /*0014*/ 	.short	0x0160
        /*0016*/ 	.short	0x0024


	//----- nvinfo : EIATTR_CBANK_PARAM_SIZE
	.align		4
.L_1722:
        /*0018*/ 	.byte	0x03, 0x19
        /*001a*/ 	.short	0x0024


	//----- nvinfo : EIATTR_KPARAM_INFO
	.align		4
        /*001c*/ 	.byte	0x04, 0x17
        /*001e*/ 	.short	(.L_1724 - .L_1723)
.L_1723:
        /*0020*/ 	.word	0x00000000
        /*0024*/ 	.short	0x0005
        /*0026*/ 	.short	0x0020
        /*0028*/ 	.byte	0x00, 0xf0, 0x11, 0x00


	//----- nvinfo : EIATTR_KPARAM_INFO
	.align		4
.L_1724:
        /*002c*/ 	.byte	0x04, 0x17
        /*002e*/ 	.short	(.L_1726 - .L_1725)
.L_1725:
        /*0030*/ 	.word	0x00000000
        /*0034*/ 	.short	0x0004
        /*0036*/ 	.short	0x001c
        /*0038*/ 	.byte	0x00, 0xf0, 0x11, 0x00


	//----- nvinfo : EIATTR_KPARAM_INFO
	.align		4
.L_1726:
        /*003c*/ 	.byte	0x04, 0x17
        /*003e*/ 	.short	(.L_1728 - .L_1727)
.L_1727:
        /*0040*/ 	.word	0x00000000
        /*0044*/ 	.short	0x0003
        /*0046*/ 	.short	0x0018
        /*0048*/ 	.byte	0x00, 0xf0, 0x11, 0x00


	//----- nvinfo : EIATTR_KPARAM_INFO
	.align		4
.L_1728:
        /*004c*/ 	.byte	0x04, 0x17
        /*004e*/ 	.short	(.L_1730 - .L_1729)
.L_1729:
        /*0050*/ 	.word	0x00000000
        /*0054*/ 	.short	0x0002
        /*0056*/ 	.short	0x0010
        /*0058*/ 	.byte	0x00, 0xf0, 0x21, 0x00


	//----- nvinfo : EIATTR_KPARAM_INFO
	.align		4
.L_1730:
        /*005c*/ 	.byte	0x04, 0x17
        /*005e*/ 	.short	(.L_1732 - .L_1731)
.L_1731:
        /*0060*/ 	.word	0x00000000
        /*0064*/ 	.short	0x0001
        /*0066*/ 	.short	0x0008
        /*0068*/ 	.byte	0x00, 0xf0, 0x21, 0x00


	//----- nvinfo : EIATTR_KPARAM_INFO
	.align		4
.L_1732:
        /*006c*/ 	.byte	0x04, 0x17
        /*006e*/ 	.short	(.L_1734 - .L_1733)
.L_1733:
        /*0070*/ 	.word	0x00000000
        /*0074*/ 	.short	0x0000
        /*0076*/ 	.short	0x0000
        /*0078*/ 	.byte	0x00, 0xf0, 0x21, 0x00


	//----- nvinfo : EIATTR_MAXREG_COUNT
	.align		4
.L_1734:
        /*007c*/ 	.byte	0x03, 0x1b
        /*007e*/ 	.short	0x00ff


	//----- nvinfo : EIATTR_NUM_BARRIERS
	.align		4
        /*0080*/ 	.byte	0x02, 0x4c
        /*0082*/ 	.byte	0x01
	.zero		1


	//----- nvinfo : EIATTR_MERCURY_ISA_VERSION
	.align		4
        /*0084*/ 	.byte	0x03, 0x5f
        /*0086*/ 	.short	0x0000


	//----- nvinfo : EIATTR_COOP_GROUP_MASK_REGIDS
	.align		4
        /*0088*/ 	.byte	0x04, 0x29
        /*008a*/ 	.short	(.L_1736 - .L_1735)


	//   ....[0]....
.L_1735:
        /*008c*/ 	.word	0xffffffff


	//   ....[1]....
        /*0090*/ 	.word	0xffffffff


	//   ....[2]....
        /*0094*/ 	.word	0xffffffff


	//   ....[3]....
        /*0098*/ 	.word	0xffffffff


	//   ....[4]....
        /*009c*/ 	.word	0xffffffff


	//   ....[5]....
        /*00a0*/ 	.word	0xffffffff


	//   ....[6]....
        /*00a4*/ 	.word	0xffffffff


	//   ....[7]....
        /*00a8*/ 	.word	0xffffffff


	//   ....[8]....
        /*00ac*/ 	.word	0xffffffff


	//   ....[9]....
        /*00b0*/ 	.word	0xffffffff


	//----- nvinfo : EIATTR_COOP_GROUP_INSTR_OFFSETS
	.align		4
.L_1736:
        /*00b4*/ 	.byte	0x04, 0x28
        /*00b6*/ 	.short	(.L_1738 - .L_1737)


	//   ....[0]....
.L_1737:
        /*00b8*/ 	.word	0x00000130


	//   ....[1]....
        /*00bc*/ 	.word	0x000001a0


	//   ....[2]....
        /*00c0*/ 	.word	0x000001d0


	//   ....[3]....
        /*00c4*/ 	.word	0x00000210


	//   ....[4]....
        /*00c8*/ 	.word	0x00000230


	//   ....[5]....
        /*00cc*/ 	.word	0x000002a0


	//   ....[6]....
        /*00d0*/ 	.word	0x000002d0


	//   ....[7]....
        /*00d4*/ 	.word	0x000002f0


	//   ....[8]....
        /*00d8*/ 	.word	0x00000310


	//   ....[9]....
        /*00dc*/ 	.word	0x00000330


	//----- nvinfo : EIATTR_EXIT_INSTR_OFFSETS
	.align		4
.L_1738:
        /*00e0*/ 	.byte	0x04, 0x1c
        /*00e2*/ 	.short	(.L_1740 - .L_1739)


	//   ....[0]....
.L_1739:
        /*00e4*/ 	.word	0x00000390


	//   ....[1]....
        /*00e8*/ 	.word	0x00000490


	//----- nvinfo : EIATTR_CRS_STACK_SIZE
	.align		4
.L_1740:
        /*00ec*/ 	.byte	0x04, 0x1e
        /*00ee*/ 	.short	(.L_1742 - .L_1741)
.L_1741:
        /*00f0*/ 	.word	0x00000000
.L_1742:


//--------------------- .nv.info._ZN17fastertransformer16generalLayerNormI6__halfLb0EEEvPKT_S4_S4_PS2_fiiPfS6_i --------------------------
	.section	.nv.info._ZN17fastertransformer16generalLayerNormI6__halfLb0EEEvPKT_S4_S4_PS2_fiiPfS6_i,"",@"SHT_CUDA_INFO"
	.sectionflags	@""
	.align	4


	//----- nvinfo : EIATTR_CUDA_API_VERSION
	.align		4
        /*0000*/ 	.byte	0x04, 0x37
        /*0002*/ 	.short	(.L_1744 - .L_1743)
.L_1743:
        /*0004*/ 	.word	0x00000082


	//----- nvinfo : EIATTR_SW2861232_WAR
	.align		4
.L_1744:
        /*0008*/ 	.byte	0x01, 0x35
	.zero		2


	//----- nvinfo : EIATTR_PARAM_CBANK
	.align		4
        /*000c*/ 	.byte	0x04, 0x0a
        /*000e*/ 	.short	(.L_1746 - .L_1745)
	.align		4
.L_1745:
        /*0010*/ 	.word	index@(.nv.constant0._ZN17fastertransformer16generalLayerNormI6__halfLb0EEEvPKT_S4_S4_PS2_fiiPfS6_i)
        /*0014*/ 	.short	0x0160
        /*0016*/ 	.short	0x0044


	//----- nvinfo : EIATTR_CBANK_PARAM_SIZE
	.align		4
.L_1746:
        /*0018*/ 	.byte	0x03, 0x19
        /*001a*/ 	.short	0x0044


	//----- nvinfo : EIATTR_KPARAM_INFO
	.align		4
        /*001c*/ 	.byte	0x04, 0x17
        /*001e*/ 	.short	(.L_1748 - .L_1747)
.L_1747:
        /*0020*/ 	.word	0x00000000
        /*0024*/ 	.short	0x0009
        /*0026*/ 	.short	0x0040
        /*0028*/ 	.byte	0x00, 0xf0, 0x11, 0x00


	//----- nvinfo : EIATTR_KPARAM_INFO
	.align		4
.L_1748:
        /*002c*/ 	.byte	0x04, 0x17
        /*002e*/ 	.short	(.L_1750 - .L_1749)
.L_1749:
        /*0030*/ 	.word	0x00000000
        /*0034*/ 	.short	0x0008
        /*0036*/ 	.short	0x0038
        /*0038*/ 	.byte	0x00, 0xf0, 0x21, 0x00


	//----- nvinfo : EIATTR_KPARAM_INFO
	.align		4
.L_1750:
        /*003c*/ 	.byte	0x04, 0x17
        /*003e*/ 	.short	(.L_1752 - .L_1751)
.L_1751:
        /*0040*/ 	.word	0x00000000
        /*0044*/ 	.short	0x0007
        /*0046*/ 	.short	0x0030
        /*0048*/ 	.byte	0x00, 0xf0, 0x21, 0x00


	//----- nvinfo : EIATTR_KPARAM_INFO
	.align		4
.L_1752:
        /*004c*/ 	.byte	0x04, 0x17
        /*004e*/ 	.short	(.L_1754 - .L_1753)
.L_1753:
        /*0050*/ 	.word	0x00000000
        /*0054*/ 	.short	0x0006
        /*0056*/ 	.short	0x0028
        /*0058*/ 	.byte	0x00, 0xf0, 0x11, 0x00


	//----- nvinfo : EIATTR_KPARAM_INFO
	.align		4
.L_1754:
        /*005c*/ 	.byte	0x04, 0x17
        /*005e*/ 	.short	(.L_1756 - .L_1755)
.L_1755:
        /*0060*/ 	.word	0x00000000
        /*0064*/ 	.short	0x0005
        /*0066*/ 	.short	0x0024
        /*0068*/ 	.byte	0x00, 0xf0, 0x11, 0x00


	//----- nvinfo : EIATTR_KPARAM_INFO
	.align		4
.L_1756:
        /*006c*/ 	.byte	0x04, 0x17
        /*006e*/ 	.short	(.L_1758 - .L_1757)
.L_1757:
        /*0070*/ 	.word	0x00000000
        /*0074*/ 	.short	0x0004
        /*0076*/ 	.short	0x0020
        /*0078*/ 	.byte	0x00, 0xf0, 0x11, 0x00


	//----- nvinfo : EIATTR_KPARAM_INFO
	.align		4
.L_1758:
        /*007c*/ 	.byte	0x04, 0x17
        /*007e*/ 	.short	(.L_1760 - .L_1759)
.L_1759:
        /*0080*/ 	.word	0x00000000
        /*0084*/ 	.short	0x0003
        /*0086*/ 	.short	0x0018
        /*0088*/ 	.byte	0x00, 0xf0, 0x21, 0x00


	//----- nvinfo : EIATTR_KPARAM_INFO
	.align		4
.L_1760:
        /*008c*/ 	.byte	0x04, 0x17
        /*008e*/ 	.short	(.L_1762 - .L_1761)
.L_1761:
        /*0090*/ 	.word	0x00000000
        /*0094*/ 	.short	0x0002
        /*0096*/ 	.short	0x0010
        /*0098*/ 	.byte	0x00, 0xf0, 0x21, 0x00


	//----- nvinfo : EIATTR_KPARAM_INFO
	.align		4
.L_1762:
        /*009c*/ 	.byte	0x04, 0x17
        /*009e*/ 	.short	(.L_1764 - .L_1763)
.L_1763:
        /*00a0*/ 	.word	0x00000000
        /*00a4*/ 	.short	0x0001
        /*00a6*/ 	.short	0x0008
        /*00a8*/ 	.byte	0x00, 0xf0, 0x21, 0x00


	//----- nvinfo : EIATTR_KPARAM_INFO
	.align		4
.L_1764:
        /*00ac*/ 	.byte	0x04, 0x17
        /*00ae*/ 	.short	(.L_1766 - .L_1765)
.L_1765:
        /*00b0*/ 	.word	0x00000000
        /*00b4*/ 	.short	0x0000
        /*00b6*/ 	.short	0x0000
        /*00b8*/ 	.byte	0x00, 0xf0, 0x21, 0x00


	//----- nvinfo : EIATTR_MAXREG_COUNT
	.align		4
.L_1766:
        /*00bc*/ 	.byte	0x03, 0x1b
        /*00be*/ 	.short	0x00ff


	//----- nvinfo : EIATTR_NUM_BARRIERS
	.align		4
        /*00c0*/ 	.byte	0x02, 0x4c
        /*00c2*/ 	.byte	0x01
	.zero		1


	//----- nvinfo : EIATTR_MERCURY_ISA_VERSION
	.align		4
        /*00c4*/ 	.byte	0x03, 0x5f
        /*00c6*/ 	.short	0x0000


	//----- nvinfo : EIATTR_COOP_GROUP_MASK_REGIDS
	.align		4
        /*00c8*/ 	.byte	0x04, 0x29
        /*00ca*/ 	.short	(.L_1768 - .L_1767)


	//   ....[0]....
.L_1767:
        /*00cc*/ 	.word	0xffffffff


	//   ....[1]....
        /*00d0*/ 	.word	0xffffffff


	//   ....[2]....
        /*00d4*/ 	.word	0xffffffff


	//   ....[3]....
        /*00d8*/ 	.word	0xffffffff


	//   ....[4]....
        /*00dc*/ 	.word	0xffffffff


	//   ....[5]....
        /*00e0*/ 	.word	0xffffffff


	//   ....[6]....
        /*00e4*/ 	.word	0xffffffff


	//   ....[7]....
        /*00e8*/ 	.word	0xffffffff


	//   ....[8]....
        /*00ec*/ 	.word	0xffffffff


	//   ....[9]....
        /*00f0*/ 	.word	0xffffffff


	//   ....[10]....
        /*00f4*/ 	.word	0xffffffff


	//   ....[11]....
        /*00f8*/ 	.word	0xffffffff


	//   ....[12]....
        /*00fc*/ 	.word	0xffffffff


	//   ....[13]....
        /*0100*/ 	.word	0xffffffff


	//   ....[14]....
        /*0104*/ 	.word	0xffffffff


	//   ....[15]....
        /*0108*/ 	.word	0xffffffff


	//   ....[16]....
        /*010c*/ 	.word	0xffffffff


	//   ....[17]....
        /*0110*/ 	.word	0xffffffff


	//   ....[18]....
        /*0114*/ 	.word	0xffffffff


	//   ....[19]....
        /*0118*/ 	.word	0xffffffff


	//----- nvinfo : EIATTR_COOP_GROUP_INSTR_OFFSETS
	.align		4
.L_1768:
        /*011c*/ 	.byte	0x04, 0x28
        /*011e*/ 	.short	(.L_1770 - .L_1769)


	//   ....[0]....
.L_1769:
        /*0120*/ 	.word	0x000001b0


	//   ....[1]....
        /*0124*/ 	.word	0x00000230


	//   ....[2]....
        /*0128*/ 	.word	0x00000270


	//   ....[3]....
        /*012c*/ 	.word	0x000002b0


	//   ....[4]....
        /*0130*/ 	.word	0x000002d0


	//   ....[5]....
        /*0134*/ 	.word	0x00000340


	//   ....[6]....
        /*0138*/ 	.word	0x00000370


	//   ....[7]....
        /*013c*/ 	.word	0x00000390


	//   ....[8]....
        /*0140*/ 	.word	0x000003b0


	//   ....[9]....
        /*0144*/ 	.word	0x000003d0


	//   ....[10]....
        /*0148*/ 	.word	0x00000530


	//   ....[11]....
        /*014c*/ 	.word	0x00000590


	//   ....[12]....
        /*0150*/ 	.word	0x000005d0


	//   ....[13]....
        /*0154*/ 	.word	0x000005f0


	//   ....[14]....
        /*0158*/ 	.word	0x00000610


	//   ....[15]....
        /*015c*/ 	.word	0x00000680


	//   ....[16]....
        /*0160*/ 	.word	0x000006a0


	//   ....[17]....
        /*0164*/ 	.word	0x000006c0


	//   ....[18]....
        /*0168*/ 	.word	0x000006e0


	//   ....[19]....
        /*016c*/ 	.word	0x00000700


	//----- nvinfo : EIATTR_EXIT_INSTR_OFFSETS
	.align		4
.L_1770:
        /*0170*/ 	.byte	0x04, 0x1c
        /*0172*/ 	.short	(.L_1772 - .L_1771)


	//   ....[0]....
.L_1771:
        /*0174*/ 	.word	0x00000760


	//   ....[1]....
        /*0178*/ 	.word	0x000009d0


	//----- nvinfo : EIATTR_CRS_STACK_SIZE
	.align		4
.L_1772:
        /*017c*/ 	.byte	0x04, 0x1e
        /*017e*/ 	.short	(.L_1774 - .L_1773)
.L_1773:
        /*0180*/ 	.word	0x00000000
.L_1774:


//--------------------- .nv.info._ZN17fastertransformer16generalLayerNormI6__halfLb1EEEvPKT_S4_S4_PS2_fiiPfS6_i --------------------------
	.section	.nv.info._ZN17fastertransformer16generalLayerNormI6__halfLb1EEEvPKT_S4_S4_PS2_fiiPfS6_i,"",@"SHT_CUDA_INFO"
	.sectionflags	@""
	.align	4


	//----- nvinfo : EIATTR_CUDA_API_VERSION
	.align		4
        /*0000*/ 	.byte	0x04, 0x37
        /*0002*/ 	.short	(.L_1776 - .L_1775)
.L_1775:
        /*0004*/ 	.word	0x00000082


	//----- nvinfo : EIATTR_SW2861232_WAR
	.align		4
.L_1776:
        /*0008*/ 	.byte	0x01, 0x35
	.zero		2


	//----- nvinfo : EIATTR_PARAM_CBANK
	.align		4
        /*000c*/ 	.byte	0x04, 0x0a
        /*000e*/ 	.short	(.L_1778 - .L_1777)
	.align		4
.L_1777:
        /*0010*/ 	.word	index@(.nv.constant0._ZN17fastertransformer16generalLayerNormI6__halfLb1EEEvPKT_S4_S4_PS2_fiiPfS6_i)
        /*0014*/ 	.short	0x0160
        /*0016*/ 	.short	0x0044


	//----- nvinfo : EIATTR_CBANK_PARAM_SIZE
	.align		4
.L_1778:
        /*0018*/ 	.byte	0x03, 0x19
        /*001a*/ 	.short	0x0044


	//----- nvinfo : EIATTR_KPARAM_INFO
	.align		4
        /*001c*/ 	.byte	0x04, 0x17
        /*001e*/ 	.short	(.L_1780 - .L_1779)
.L_1779:
        /*0020*/ 	.word	0x00000000
        /*0024*/ 	.short	0x0009
        /*0026*/ 	.short	0x0040
        /*0028*/ 	.byte	0x00, 0xf0, 0x11, 0x00


	//----- nvinfo : EIATTR_KPARAM_INFO
	.align		4
.L_1780:
        /*002c*/ 	.byte	0x04, 0x17
        /*002e*/ 	.short	(.L_1782 - .L_1781)
.L_1781:
        /*0030*/ 	.word	0x00000000
        /*0034*/ 	.short	0x0008
        /*0036*/ 	.short	0x0038
        /*0038*/ 	.byte	0x00, 0xf0, 0x21, 0x00


	//----- nvinfo : EIATTR_KPARAM_INFO
	.align		4
.L_1782:
        /*003c*/ 	.byte	0x04, 0x17
        /*003e*/ 	.short	(.L_1784 - .L_1783)
.L_1783:
        /*0040*/ 	.word	0x00000000
        /*0044*/ 	.short	0x0007
        /*0046*/ 	.short	0x0030
        /*0048*/ 	.byte	0x00, 0xf0, 0x21, 0x00


	//----- nvinfo : EIATTR_KPARAM_INFO
	.align		4
.L_1784:
        /*004c*/ 	.byte	0x04, 0x17
        /*004e*/ 	.short	(.L_1786 - .L_1785)
.L_1785:
        /*0050*/ 	.word	0x00000000
        /*0054*/ 	.short	0x0006
        /*0056*/ 	.short	0x0028
        /*0058*/ 	.byte	0x00, 0xf0, 0x11, 0x00


	//----- nvinfo : EIATTR_KPARAM_INFO
	.align		4
.L_1786:
        /*005c*/ 	.byte	0x04, 0x17
        /*005e*/ 	.short	(.L_1788 - .L_1787)
.L_1787:
        /*0060*/ 	.word	0x00000000
        /*0064*/ 	.short	0x0005
        /*0066*/ 	.short	0x0024
        /*0068*/ 	.byte	0x00, 0xf0, 0x11, 0x00


	//----- nvinfo : EIATTR_KPARAM_INFO
	.align		4
.L_1788:
        /*006c*/ 	.byte	0x04, 0x17
        /*006e*/ 	.short	(.L_1790 - .L_1789)
.L_1789:
        /*0070*/ 	.word	0x00000000
        /*0074*/ 	.short	0x0004
        /*0076*/ 	.short	0x0020
        /*0078*/ 	.byte	0x00, 0xf0, 0x11, 0x00


	//----- nvinfo : EIATTR_KPARAM_INFO
	.align		4
.L_1790:
        /*007c*/ 	.byte	0x04, 0x17
        /*007e*/ 	.short	(.L_1792 - .L_1791)
.L_1791:
        /*0080*/ 	.word	0x00000000
        /*0084*/ 	.short	0x0003
        /*0086*/ 	.short	0x0018
        /*0088*/ 	.byte	0x00, 0xf0, 0x21, 0x00


	//----- nvinfo : EIATTR_KPARAM_INFO
	.align		4
.L_1792:
        /*008c*/ 	.byte	0x04, 0x17
        /*008e*/ 	.short	(.L_1794 - .L_1793)
.L_1793:
        /*0090*/ 	.word	0x00000000
        /*0094*/ 	.short	0x0002
        /*0096*/ 	.short	0x0010
        /*0098*/ 	.byte	0x00, 0xf0, 0x21, 0x00


	//----- nvinfo : EIATTR_KPARAM_INFO
	.align		4
.L_1794:
        /*009c*/ 	.byte	0x04, 0x17
        /*009e*/ 	.short	(.L_1796 - .L_1795)
.L_1795:
        /*00a0*/ 	.word	0x00000000
        /*00a4*/ 	.short	0x0001
        /*00a6*/ 	.short	0x0008
        /*00a8*/ 	.byte	0x00, 0xf0, 0x21, 0x00


	//----- nvinfo : EIATTR_KPARAM_INFO
	.align		4
.L_1796:
        /*00ac*/ 	.byte	0x04, 0x17
        /*00ae*/ 	.short	(.L_1798 - .L_1797)
.L_1797:
        /*00b0*/ 	.word	0x00000000
        /*00b4*/ 	.short	0x0000
        /*00b6*/ 	.short	0x0000
        /*00b8*/ 	.byte	0x00, 0xf0, 0x21, 0x00


	//----- nvinfo : EIATTR_MAXREG_COUNT
	.align		4
.L_1798:
        /*00bc*/ 	.byte	0x03, 0x1b
        /*00be*/ 	.short	0x00ff


	//----- nvinfo : EIATTR_NUM_BARRIERS
	.align		4
        /*00c0*/ 	.byte	0x02, 0x4c
        /*00c2*/ 	.byte	0x01
	.zero		1


	//----- nvinfo : EIATTR_MERCURY_ISA_VERSION
	.align		4
        /*00c4*/ 	.byte	0x03, 0x5f
        /*00c6*/ 	.short	0x0000


	//----- nvinfo : EIATTR_COOP_GROUP_MASK_REGIDS
	.align		4
        /*00c8*/ 	.byte	0x04, 0x29
        /*00ca*/ 	.short	(.L_1800 - .L_1799)


	//   ....[0]....
.L_1799:
        /*00cc*/ 	.word	0xffffffff


	//   ....[1]....
        /*00d0*/ 	.word	0xffffffff


	//   ....[2]....
        /*00d4*/ 	.word	0xffffffff


	//   ....[3]....
        /*00d8*/ 	.word	0xffffffff


	//   ....[4]....
        /*00dc*/ 	.word	0xffffffff


	//   ....[5]....
        /*00e0*/ 	.word	0xffffffff


	//   ....[6]....
        /*00e4*/ 	.word	0xffffffff


	//   ....[7]....
        /*00e8*/ 	.word	0xffffffff


	//   ....[8]....
        /*00ec*/ 	.word	0xffffffff


	//   ....[9]....
        /*00f0*/ 	.word	0xffffffff


	//   ....[10]....
        /*00f4*/ 	.word	0xffffffff


	//   ....[11]....
        /*00f8*/ 	.word	0xffffffff


	//   ....[12]....
        /*00fc*/ 	.word	0xffffffff


	//   ....[13]....
        /*0100*/ 	.word	0xffffffff


	//   ....[14]....
        /*0104*/ 	.word	0xffffffff


	//   ....[15]....
        /*0108*/ 	.word	0xffffffff


	//   ....[16]....
        /*010c*/ 	.word	0xffffffff


	//   ....[17]....
        /*0110*/ 	.word	0xffffffff


	//   ....[18]....
        /*0114*/ 	.word	0xffffffff


	//   ....[19]....
        /*0118*/ 	.word	0xffffffff


	//   ....[20]....
        /*011c*/ 	.word	0xffffffff


	//   ....[21]....
        /*0120*/ 	.word	0xffffffff


	//   ....[22]....
        /*0124*/ 	.word	0xffffffff


	//   ....[23]....
        /*0128*/ 	.word	0xffffffff


	//   ....[24]....
        /*012c*/ 	.word	0xffffffff


	//   ....[25]....
        /*0130*/ 	.word	0xffffffff


	//   ....[26]....
        /*0134*/ 	.word	0xffffffff


	//   ....[27]....
        /*0138*/ 	.word	0xffffffff


	//   ....[28]....
        /*013c*/ 	.word	0xffffffff


	//   ....[29]....
        /*0140*/ 	.word	0xffffffff


	//----- nvinfo : EIATTR_COOP_GROUP_INSTR_OFFSETS
	.align		4
.L_1800:
        /*0144*/ 	.byte	0x04, 0x28
        /*0146*/ 	.short	(.L_1802 - .L_1801)


	//   ....[0]....
.L_1801:
        /*0148*/ 	.word	0x00000140


	//   ....[1]....
        /*014c*/ 	.word	0x000001b0


	//   ....[2]....
        /*0150*/ 	.word	0x000001e0


	//   ....[3]....
        /*0154*/ 	.word	0x00000220


	//   ....[4]....
        /*0158*/ 	.word	0x00000260


	//   ....[5]....
        /*015c*/ 	.word	0x000002d0


	//   ....[6]....
        /*0160*/ 	.word	0x00000300


	//   ....[7]....
        /*0164*/ 	.word	0x00000320


	//   ....[8]....
        /*0168*/ 	.word	0x00000340


	//   ....[9]....
        /*016c*/ 	.word	0x00000360


	//   ....[10]....
        /*0170*/ 	.word	0x000004c0


	//   ....[11]....
        /*0174*/ 	.word	0x00000510


	//   ....[12]....
        /*0178*/ 	.word	0x00000530


	//   ....[13]....
        /*017c*/ 	.word	0x00000550


	//   ....[14]....
        /*0180*/ 	.word	0x00000570


	//   ....[15]....
        /*0184*/ 	.word	0x000005d0


	//   ....[16]....
        /*0188*/ 	.word	0x000005f0


	//   ....[17]....
        /*018c*/ 	.word	0x00000610


	//   ....[18]....
        /*0190*/ 	.word	0x00000630


	//   ....[19]....
        /*0194*/ 	.word	0x00000650


	//   ....[20]....
        /*0198*/ 	.word	0x00000a70


	//   ....[21]....
        /*019c*/ 	.word	0x00000ab0


	//   ....[22]....
        /*01a0*/ 	.word	0x00000ae0


	//   ....[23]....
        /*01a4*/ 	.word	0x00000b00


	//   ....[24]....
        /*01a8*/ 	.word	0x00000b20


	//   ....[25]....
        /*01ac*/ 	.word	0x00000b70


	//   ....[26]....
        /*01b0*/ 	.word	0x00000b90


	//   ....[27]....
        /*01b4*/ 	.word	0x00000bb0


	//   ....[28]....
        /*01b8*/ 	.word	0x00000bd0


	//   ....[29]....
        /*01bc*/ 	.word	0x00000bf0


	//----- nvinfo : EIATTR_EXIT_INSTR_OFFSETS
	.align		4
.L_1802:
        /*01c0*/ 	.byte	0x04, 0x1c
        /*01c2*/ 	.short	(.L_1804 - .L_1803)


	//   ....[0]....
.L_1803:
        /*01c4*/ 	.word	0x00000e60


	//   ....[1]....
        /*01c8*/ 	.word	0x00000f00


	//----- nvinfo : EIATTR_CRS_STACK_SIZE
	.align		4
.L_1804:
        /*01cc*/ 	.byte	0x04, 0x1e
        /*01ce*/ 	.short	(.L_1806 - .L_1805)
.L_1805:
        /*01d0*/ 	.word	0x00000000
.L_1806:


//--------------------- .nv.info._ZN17fastertransformer16generalLayerNormIfLb0EEEvPKT_S3_S3_PS1_fiiPfS5_i --------------------------
	.section	.nv.info._ZN17fastertransformer16generalLayerNormIfLb0EEEvPKT_S3_S3_PS1_fiiPfS5_i,"",@"SHT_CUDA_INFO"
	.sectionflags	@""
	.align	4


	//----- nvinfo : EIATTR_CUDA_API_VERSION
	.align		4
        /*0000*/ 	.byte	0x04, 0x37
        /*0002*/ 	.short	(.L_1808 - .L_1807)
.L_1807:
        /*0004*/ 	.word	0x00000082


	//----- nvinfo : EIATTR_SW2861232_WAR
	.align		4
.L_1808:
        /*0008*/ 	.byte	0x01, 0x35
	.zero		2


	//----- nvinfo : EIATTR_PARAM_CBANK
	.align		4
        /*000c*/ 	.byte	0x04, 0x0a
        /*000e*/ 	.short	(.L_1810 - .L_1809)
	.align		4
.L_1809:
        /*0010*/ 	.word	index@(.nv.constant0._ZN17fastertransformer16generalLayerNormIfLb0EEEvPKT_S3_S3_PS1_fiiPfS5_i)
        /*0014*/ 	.short	0x0160
        /*0016*/ 	.short	0x0044


	//----- nvinfo : EIATTR_CBANK_PARAM_SIZE
	.align		4
.L_1810:
        /*0018*/ 	.byte	0x03, 0x19
        /*001a*/ 	.short	0x0044


	//----- nvinfo : EIATTR_KPARAM_INFO
	.align		4
        /*001c*/ 	.byte	0x04, 0x17
        /*001e*/ 	.short	(.L_1812 - .L_1811)
.L_1811:
        /*0020*/ 	.word	0x00000000
        /*0024*/ 	.short	0x0009
        /*0026*/ 	.short	0x0040
        /*0028*/ 	.byte	0x00, 0xf0, 0x11, 0x00


	//----- nvinfo : EIATTR_KPARAM_INFO
	.align		4
.L_1812:
        /*002c*/ 	.byte	0x04, 0x17
        /*002e*/ 	.short	(.L_1814 - .L_1813)
.L_1813:
        /*0030*/ 	.word	0x00000000
        /*0034*/ 	.short	0x0008
        /*0036*/ 	.short	0x0038
        /*0038*/ 	.byte	0x00, 0xf0, 0x21, 0x00


	//----- nvinfo : EIATTR_KPARAM_INFO
	.align		4
.L_1814:
        /*003c*/ 	.byte	0x04, 0x17
        /*003e*/ 	.short	(.L_1816 - .L_1815)
.L_1815:
        /*0040*/ 	.word	0x00000000
        /*0044*/ 	.short	0x0007
        /*0046*/ 	.short	0x0030
        /*0048*/ 	.byte	0x00, 0xf0, 0x21, 0x00


	//----- nvinfo : EIATTR_KPARAM_INFO
	.align		4
.L_1816:
        /*004c*/ 	.byte	0x04, 0x17
        /*004e*/ 	.short	(.L_1818 - .L_1817)
.L_1817:
        /*0050*/ 	.word	0x00000000
        /*0054*/ 	.short	0x0006
        /*0056*/ 	.short	0x0028
        /*0058*/ 	.byte	0x00, 0xf0, 0x11, 0x00


	//----- nvinfo : EIATTR_KPARAM_INFO
	.align		4
.L_1818:
        /*005c*/ 	.byte	0x04, 0x17
        /*005e*/ 	.short	(.L_1820 - .L_1819)
.L_1819:
        /*0060*/ 	.word	0x00000000
        /*0064*/ 	.short	0x0005
        /*0066*/ 	.short	0x0024
        /*0068*/ 	.byte	0x00, 0xf0, 0x11, 0x00


	//----- nvinfo : EIATTR_KPARAM_INFO
	.align		4
.L_1820:
        /*006c*/ 	.byte	0x04, 0x17
        /*006e*/ 	.short	(.L_1822 - .L_1821)
.L_1821:
        /*0070*/ 	.word	0x00000000
        /*0074*/ 	.short	0x0004
        /*0076*/ 	.short	0x0020
        /*0078*/ 	.byte	0x00, 0xf0, 0x11, 0x00


	//----- nvinfo : EIATTR_KPARAM_INFO
	.align		4
.L_1822:
        /*007c*/ 	.byte	0x04, 0x17
        /*007e*/ 	.short	(.L_1824 - .L_1823)
.L_1823:
        /*0080*/ 	.word	0x00000000
        /*0084*/ 	.short	0x0003
        /*0086*/ 	.short	0x0018
        /*0088*/ 	.byte	0x00, 0xf0, 0x21, 0x00


	//----- nvinfo : EIATTR_KPARAM_INFO
	.align		4
.L_1824:
        /*008c*/ 	.byte	0x04, 0x17
        /*008e*/ 	.short	(.L_1826 - .L_1825)
.L_1825:
        /*0090*/ 	.word	0x00000000
        /*0094*/ 	.short	0x0002
        /*0096*/ 	.short	0x0010
        /*0098*/ 	.byte	0x00, 0xf0, 0x21, 0x00


	//----- nvinfo : EIATTR_KPARAM_INFO
	.align		4
.L_1826:
        /*009c*/ 	.byte	0x04, 0x17
        /*009e*/ 	.short	(.L_1828 - .L_1827)
.L_1827:
        /*00a0*/ 	.word	0x00000000
        /*00a4*/ 	.short	0x0001
        /*00a6*/ 	.short	0x0008
        /*00a8*/ 	.byte	0x00, 0xf0, 0x21, 0x00


	//----- nvinfo : EIATTR_KPARAM_INFO
	.align		4
.L_1828:
        /*00ac*/ 	.byte	0x04, 0x17
        /*00ae*/ 	.short	(.L_1830 - .L_1829)
.L_1829:
        /*00b0*/ 	.word	0x00000000
        /*00b4*/ 	.short	0x0000
        /*00b6*/ 	.short	0x0000
        /*00b8*/ 	.byte	0x00, 0xf0, 0x21, 0x00


	//----- nvinfo : EIATTR_MAXREG_COUNT
	.align		4
.L_1830:
        /*00bc*/ 	.byte	0x03, 0x1b
        /*00be*/ 	.short	0x00ff


	//----- nvinfo : EIATTR_NUM_BARRIERS
	.align		4
        /*00c0*/ 	.byte	0x02, 0x4c
        /*00c2*/ 	.byte	0x01
	.zero		1


	//----- nvinfo : EIATTR_MERCURY_ISA_VERSION
	.align		4
        /*00c4*/ 	.byte	0x03, 0x5f
        /*00c6*/ 	.short	0x0000


	//----- nvinfo : EIATTR_COOP_GROUP_MASK_REGIDS
	.align		4
        /*00c8*/ 	.byte	0x04, 0x29
        /*00ca*/ 	.short	(.L_1832 - .L_1831)


	//   ....[0]....
.L_1831:
        /*00cc*/ 	.word	0xffffffff


	//   ....[1]....
        /*00d0*/ 	.word	0xffffffff


	//   ....[2]....
        /*00d4*/ 	.word	0xffffffff


	//   ....[3]....
        /*00d8*/ 	.word	0xffffffff


	//   ....[4]....
        /*00dc*/ 	.word	0xffffffff


	//   ....[5]....
        /*00e0*/ 	.word	0xffffffff


	//   ....[6]....
        /*00e4*/ 	.word	0xffffffff


	//   ....[7]....
        /*00e8*/ 	.word	0xffffffff


	//   ....[8]....
        /*00ec*/ 	.word	0xffffffff


	//   ....[9]....
        /*00f0*/ 	.word	0xffffffff


	//   ....[10]....
        /*00f4*/ 	.word	0xffffffff


	//   ....[11]....
        /*00f8*/ 	.word	0xffffffff


	//   ....[12]....
        /*00fc*/ 	.word	0xffffffff


	//   ....[13]....
        /*0100*/ 	.word	0xffffffff


	//   ....[14]....
        /*0104*/ 	.word	0xffffffff


	//   ....[15]....
        /*0108*/ 	.word	0xffffffff


	//   ....[16]....
        /*010c*/ 	.word	0xffffffff


	//   ....[17]....
        /*0110*/ 	.word	0xffffffff


	//   ....[18]....
        /*0114*/ 	.word	0xffffffff


	//   ....[19]....
        /*0118*/ 	.word	0xffffffff


	//----- nvinfo : EIATTR_COOP_GROUP_INSTR_OFFSETS
	.align		4
.L_1832:
        /*011c*/ 	.byte	0x04, 0x28
        /*011e*/ 	.short	(.L_1834 - .L_1833)


	//   ....[0]....
.L_1833:
        /*0120*/ 	.word	0x000001a0


	//   ....[1]....
        /*0124*/ 	.word	0x00000230


	//   ....[2]....
        /*0128*/ 	.word	0x00000260


	//   ....[3]....
        /*012c*/ 	.word	0x000002b0


	//   ....[4]....
        /*0130*/ 	.word	0x000002d0


	//   ....[5]....
        /*0134*/ 	.word	0x00000330


	//   ....[6]....
        /*0138*/ 	.word	0x00000360


	//   ....[7]....
        /*013c*/ 	.word	0x00000380


	//   ....[8]....
        /*0140*/ 	.word	0x000003a0


	//   ....[9]....
        /*0144*/ 	.word	0x000003c0


	//   ....[10]....
        /*0148*/ 	.word	0x00000510


	//   ....[11]....
        /*014c*/ 	.word	0x00000550


	//   ....[12]....
        /*0150*/ 	.word	0x00000570


	//   ....[13]....
        /*0154*/ 	.word	0x00000590


	//   ....[14]....
        /*0158*/ 	.word	0x000005b0


	//   ....[15]....
        /*015c*/ 	.word	0x00000630


	//   ....[16]....
        /*0160*/ 	.word	0x00000650


	//   ....[17]....
        /*0164*/ 	.word	0x00000670


	//   ....[18]....
        /*0168*/ 	.word	0x00000690


	//   ....[19]....
        /*016c*/ 	.word	0x000006b0


	//----- nvinfo : EIATTR_EXIT_INSTR_OFFSETS
	.align		4
.L_1834:
        /*0170*/ 	.byte	0x04, 0x1c
        /*0172*/ 	.short	(.L_1836 - .L_1835)


	//   ....[0]....
.L_1835:
        /*0174*/ 	.word	0x00000710


	//   ....[1]....
        /*0178*/ 	.word	0x00000930


	//----- nvinfo : EIATTR_CRS_STACK_SIZE
	.align		4
.L_1836:
        /*017c*/ 	.byte	0x04, 0x1e
        /*017e*/ 	.short	(.L_1838 - .L_1837)
.L_1837:
        /*0180*/ 	.word	0x00000000
.L_1838:


//--------------------- .nv.info._ZN17fastertransformer16generalLayerNormIfLb1EEEvPKT_S3_S3_PS1_fiiPfS5_i --------------------------
	.section	.nv.info._ZN17fastertransformer16generalLayerNormIfLb1EEEvPKT_S3_S3_PS1_fiiPfS5_i,"",@"SHT_CUDA_INFO"
	.sectionflags	@""
	.align	4


	//----- nvinfo : EIATTR_CUDA_API_VERSION
	.align		4
        /*0000*/ 	.byte	0x04, 0x37
        /*0002*/ 	.short	(.L_1840 - .L_1839)
.L_1839:
        /*0004*/ 	.word	0x00000082


	//----- nvinfo : EIATTR_SW2861232_WAR
	.align		4
.L_1840:
        /*0008*/ 	.byte	0x01, 0x35
	.zero		2


	//----- nvinfo : EIATTR_PARAM_CBANK
	.align		4
        /*000c*/ 	.byte	0x04, 0x0a
        /*000e*/ 	.short	(.L_1842 - .L_1841)
	.align		4
.L_1841:
        /*0010*/ 	.word	index@(.nv.constant0._ZN17fastertransformer16generalLayerNormIfLb1EEEvPKT_S3_S3_PS1_fiiPfS5_i)
        /*0014*/ 	.short	0x0160
        /*0016*/ 	.short	0x0044


	//----- nvinfo : EIATTR_CBANK_PARAM_SIZE
	.align		4
.L_1842:
        /*0018*/ 	.byte	0x03, 0x19
        /*001a*/ 	.short	0x0044


	//----- nvinfo : EIATTR_KPARAM_INFO
	.align		4
        /*001c*/ 	.byte	0x04, 0x17
        /*001e*/ 	.short	(.L_1844 - .L_1843)
.L_1843:
        /*0020*/ 	.word	0x00000000
        /*0024*/ 	.short	0x0009
        /*0026*/ 	.short	0x0040
        /*0028*/ 	.byte	0x00, 0xf0, 0x11, 0x00


	//----- nvinfo : EIATTR_KPARAM_INFO
	.align		4
.L_1844:
        /*002c*/ 	.byte	0x04, 0x17
        /*002e*/ 	.short	(.L_1846 - .L_1845)
.L_1845:
        /*0030*/ 	.word	0x00000000
        /*0034*/ 	.short	0x0008
        /*0036*/ 	.short	0x0038
        /*0038*/ 	.byte	0x00, 0xf0, 0x21, 0x00


	//----- nvinfo : EIATTR_KPARAM_INFO
	.align		4
.L_1846:
        /*003c*/ 	.byte	0x04, 0x17
        /*003e*/ 	.short	(.L_1848 - .L_1847)
.L_1847:
        /*0040*/ 	.word	0x00000000
        /*0044*/ 	.short	0x0007
        /*0046*/ 	.short	0x0030
        /*0048*/ 	.byte	0x00, 0xf0, 0x21, 0x00


	//----- nvinfo : EIATTR_KPARAM_INFO
	.align		4
.L_1848:
        /*004c*/ 	.byte	0x04, 0x17
        /*004e*/ 	.short	(.L_1850 - .L_1849)
.L_1849:
        /*0050*/ 	.word	0x00000000
        /*0054*/ 	.short	0x0006
        /*0056*/ 	.short	0x0028
        /*0058*/ 	.byte	0x00, 0xf0, 0x11, 0x00


	//----- nvinfo : EIATTR_KPARAM_INFO
	.align		4
.L_1850:
        /*005c*/ 	.byte	0x04, 0x17
        /*005e*/ 	.short	(.L_1852 - .L_1851)
.L_1851:
        /*0060*/ 	.word	0x00000000
        /*0064*/ 	.short	0x0005
        /*0066*/ 	.short	0x0024
        /*0068*/ 	.byte	0x00, 0xf0, 0x11, 0x00


	//----- nvinfo : EIATTR_KPARAM_INFO
	.align		4
.L_1852:
        /*006c*/ 	.byte	0x04, 0x17
        /*006e*/ 	.short	(.L_1854 - .L_1853)
.L_1853:
        /*0070*/ 	.word	0x00000000
        /*0074*/ 	.short	0x0004
        /*0076*/ 	.short	0x0020
        /*0078*/ 	.byte	0x00, 0xf0, 0x11, 0x00


	//----- nvinfo : EIATTR_KPARAM_INFO
	.align		4
.L_1854:
        /*007c*/ 	.byte	0x04, 0x17
        /*007e*/ 	.short	(.L_1856 - .L_1855)
.L_1855:
        /*0080*/ 	.word	0x00000000
        /*0084*/ 	.short	0x0003
        /*0086*/ 	.short	0x0018
        /*0088*/ 	.byte	0x00, 0xf0, 0x21, 0x00


	//----- nvinfo : EIATTR_KPARAM_INFO
	.align		4
.L_1856:
        /*008c*/ 	.byte	0x04, 0x17
        /*008e*/ 	.short	(.L_1858 - .L_1857)
.L_1857:
        /*0090*/ 	.word	0x00000000
        /*0094*/ 	.short	0x0002
        /*0096*/ 	.short	0x0010
        /*0098*/ 	.byte	0x00, 0xf0, 0x21, 0x00


	//----- nvinfo : EIATTR_KPARAM_INFO
	.align		4
.L_1858:
        /*009c*/ 	.byte	0x04, 0x17
        /*009e*/ 	.short	(.L_1860 - .L_1859)
.L_1859:
        /*00a0*/ 	.word	0x00000000
        /*00a4*/ 	.short	0x0001
        /*00a6*/ 	.short	0x0008
        /*00a8*/ 	.byte	0x00, 0xf0, 0x21, 0x00


	//----- nvinfo : EIATTR_KPARAM_INFO
	.align		4
.L_1860:
        /*00ac*/ 	.byte	0x04, 0x17
        /*00ae*/ 	.short	(.L_1862 - .L_1861)
.L_1861:
        /*00b0*/ 	.word	0x00000000
        /*00b4*/ 	.short	0x0000
        /*00b6*/ 	.short	0x0000
        /*00b8*/ 	.byte	0x00, 0xf0, 0x21, 0x00


	//----- nvinfo : EIATTR_MAXREG_COUNT
	.align		4
.L_1862:
        /*00bc*/ 	.byte	0x03, 0x1b
        /*00be*/ 	.short	0x00ff


	//----- nvinfo : EIATTR_NUM_BARRIERS
	.align		4
        /*00c0*/ 	.byte	0x02, 0x4c
        /*00c2*/ 	.byte	0x01
	.zero		1


	//----- nvinfo : EIATTR_MERCURY_ISA_VERSION
	.align		4
        /*00c4*/ 	.byte	0x03, 0x5f
        /*00c6*/ 	.short	0x0000


	//----- nvinfo : EIATTR_COOP_GROUP_MASK_REGIDS
	.align		4
        /*00c8*/ 	.byte	0x04, 0x29
        /*00ca*/ 	.short	(.L_1864 - .L_1863)


	//   ....[0]....
.L_1863:
        /*00cc*/ 	.word	0xffffffff


	//   ....[1]....
        /*00d0*/ 	.word	0xffffffff


	//   ....[2]....
        /*00d4*/ 	.word	0xffffffff


	//   ....[3]....
        /*00d8*/ 	.word	0xffffffff


	//   ....[4]....
        /*00dc*/ 	.word	0xffffffff


	//   ....[5]....
        /*00e0*/ 	.word	0xffffffff


	//   ....[6]....
        /*00e4*/ 	.word	0xffffffff


	//   ....[7]....
        /*00e8*/ 	.word	0xffffffff


	//   ....[8]....
        /*00ec*/ 	.word	0xffffffff


	//   ....[9]....
        /*00f0*/ 	.word	0xffffffff


	//   ....[10]....
        /*00f4*/ 	.word	0xffffffff


	//   ....[11]....
        /*00f8*/ 	.word	0xffffffff


	//   ....[12]....
        /*00fc*/ 	.word	0xffffffff


	//   ....[13]....
        /*0100*/ 	.word	0xffffffff


	//   ....[14]....
        /*0104*/ 	.word	0xffffffff


	//   ....[15]....
        /*0108*/ 	.word	0xffffffff


	//   ....[16]....
        /*010c*/ 	.word	0xffffffff


	//   ....[17]....
        /*0110*/ 	.word	0xffffffff


	//   ....[18]....
        /*0114*/ 	.word	0xffffffff


	//   ....[19]....
        /*0118*/ 	.word	0xffffffff


	//   ....[20]....
        /*011c*/ 	.word	0xffffffff


	//   ....[21]....
        /*0120*/ 	.word	0xffffffff


	//   ....[22]....
        /*0124*/ 	.word	0xffffffff


	//   ....[23]....
        /*0128*/ 	.word	0xffffffff


	//   ....[24]....
        /*012c*/ 	.word	0xffffffff


	//   ....[25]....
        /*0130*/ 	.word	0xffffffff


	//   ....[26]....
        /*0134*/ 	.word	0xffffffff


	//   ....[27]....
        /*0138*/ 	.word	0xffffffff


	//   ....[28]....
        /*013c*/ 	.word	0xffffffff


	//   ....[29]....
        /*0140*/ 	.word	0xffffffff


	//----- nvinfo : EIATTR_COOP_GROUP_INSTR_OFFSETS
	.align		4
.L_1864:
        /*0144*/ 	.byte	0x04, 0x28
        /*0146*/ 	.short	(.L_1866 - .L_1865)


	//   ....[0]....
.L_1865:
        /*0148*/ 	.word	0x00000130


	//   ....[1]....
        /*014c*/ 	.word	0x00000180


	//   ....[2]....
        /*0150*/ 	.word	0x000001b0


	//   ....[3]....
        /*0154*/ 	.word	0x00000200


	//   ....[4]....
        /*0158*/ 	.word	0x00000250


	//   ....[5]....
        /*015c*/ 	.word	0x000002c0


	//   ....[6]....
        /*0160*/ 	.word	0x000002f0


	//   ....[7]....
        /*0164*/ 	.word	0x00000310


	//   ....[8]....
        /*0168*/ 	.word	0x00000330


	//   ....[9]....
        /*016c*/ 	.word	0x00000350


	//   ....[10]....
        /*0170*/ 	.word	0x000004a0


	//   ....[11]....
        /*0174*/ 	.word	0x000004e0


	//   ....[12]....
        /*0178*/ 	.word	0x00000500


	//   ....[13]....
        /*017c*/ 	.word	0x00000520


	//   ....[14]....
        /*0180*/ 	.word	0x00000540


	//   ....[15]....
        /*0184*/ 	.word	0x000005b0


	//   ....[16]....
        /*0188*/ 	.word	0x000005d0


	//   ....[17]....
        /*018c*/ 	.word	0x000005f0


	//   ....[18]....
        /*0190*/ 	.word	0x00000610


	//   ....[19]....
        /*0194*/ 	.word	0x00000630


	//   ....[20]....
        /*0198*/ 	.word	0x00000840


	//   ....[21]....
        /*019c*/ 	.word	0x000008a0


	//   ....[22]....
        /*01a0*/ 	.word	0x000008c0


	//   ....[23]....
        /*01a4*/ 	.word	0x000008e0


	//   ....[24]....
        /*01a8*/ 	.word	0x00000900


	//   ....[25]....
        /*01ac*/ 	.word	0x00000950


	//   ....[26]....
        /*01b0*/ 	.word	0x00000970


	//   ....[27]....
        /*01b4*/ 	.word	0x00000990


	//   ....[28]....
        /*01b8*/ 	.word	0x000009b0


	//   ....[29]....
        /*01bc*/ 	.word	0x000009d0


	//----- nvinfo : EIATTR_EXIT_INSTR_OFFSETS
	.align		4
.L_1866:
        /*01c0*/ 	.byte	0x04, 0x1c
        /*01c2*/ 	.short	(.L_1868 - .L_1867)


	//   ....[0]....
.L_1867:
        /*01c4*/ 	.word	0x00000c40


	//   ....[1]....
        /*01c8*/ 	.word	0x00000ce0


	//----- nvinfo : EIATTR_CRS_STACK_SIZE
	.align		4
.L_1868:
        /*01cc*/ 	.byte	0x04, 0x1e
        /*01ce*/ 	.short	(.L_1870 - .L_1869)
.L_1869:
        /*01d0*/ 	.word	0x00000000
.L_1870:


//--------------------- .nv.info._ZN17fastertransformer29generalAddResidualT5LayerNormI6__halfEEvPKT_S4_PS2_S5_fii --------------------------
	.section	.nv.info._ZN17fastertransformer29generalAddResidualT5LayerNormI6__halfEEvPKT_S4_PS2_S5_fii,"",@"SHT_CUDA_INFO"
	.sectionflags	@""
	.align	4


	//----- nvinfo : EIATTR_CUDA_API_VERSION
	.align		4
        /*0000*/ 	.byte	0x04, 0x37
        /*0002*/ 	.short	(.L_1872 - .L_1871)
.L_1871:
        /*0004*/ 	.word	0x00000082


	//----- nvinfo : EIATTR_SW2861232_WAR
	.align		4
.L_1872:
        /*0008*/ 	.byte	0x01, 0x35
	.zero		2


	//----- nvinfo : EIATTR_PARAM_CBANK
	.align		4
        /*000c*/ 	.byte	0x04, 0x0a
        /*000e*/ 	.short	(.L_1874 - .L_1873)
	.align		4
.L_1873:
        /*0010*/ 	.word	index@(.nv.constant0._ZN17fastertransformer29generalAddResidualT5LayerNormI6__halfEEvPKT_S4_PS2_S5_fii)
        /*0014*/ 	.short	0x0160
        /*0016*/ 	.short	0x002c


	//----- nvinfo : EIATTR_CBANK_PARAM_SIZE
	.align		4
.L_1874:
        /*0018*/ 	.byte	0x03, 0x19
        /*001a*/ 	.short	0x002c


	//----- nvinfo : EIATTR_KPARAM_INFO
	.align		4
        /*001c*/ 	.byte	0x04, 0x17
        /*001e*/ 	.short	(.L_1876 - .L_1875)
.L_1875:
        /*0020*/ 	.word	0x00000000
        /*0024*/ 	.short	0x0006
        /*0026*/ 	.short	0x0028
        /*0028*/ 	.byte	0x00, 0xf0, 0x11, 0x00


	//----- nvinfo : EIATTR_KPARAM_INFO
	.align		4
.L_1876:
        /*002c*/ 	.byte	0x04, 0x17
        /*002e*/ 	.short	(.L_1878 - .L_1877)
.L_1877:
        /*0030*/ 	.word	0x00000000
        /*0034*/ 	.short	0x0005
        /*0036*/ 	.short	0x0024
        /*0038*/ 	.byte	0x00, 0xf0, 0x11, 0x00


	//----- nvinfo : EIATTR_KPARAM_INFO
	.align		4
.L_1878:
        /*003c*/ 	.byte	0x04, 0x17
        /*003e*/ 	.short	(.L_1880 - .L_1879)
.L_1879:
        /*0040*/ 	.word	0x00000000
        /*0044*/ 	.short	0x0004
        /*0046*/ 	.short	0x0020
        /*0048*/ 	.byte	0x00, 0xf0, 0x11, 0x00


	//----- nvinfo : EIATTR_KPARAM_INFO
	.align		4
.L_1880:
        /*004c*/ 	.byte	0x04, 0x17
        /*004e*/ 	.short	(.L_1882 - .L_1881)
.L_1881:
        /*0050*/ 	.word	0x00000000
        /*0054*/ 	.short	0x0003
        /*0056*/ 	.short	0x0018
        /*0058*/ 	.byte	0x00, 0xf0, 0x21, 0x00


	//----- nvinfo : EIATTR_KPARAM_INFO
	.align		4
.L_1882:
        /*005c*/ 	.byte	0x04, 0x17
        /*005e*/ 	.short	(.L_1884 - .L_1883)
.L_1883:
        /*0060*/ 	.word	0x00000000
        /*0064*/ 	.short	0x0002
        /*0066*/ 	.short	0x0010
        /*0068*/ 	.byte	0x00, 0xf0, 0x21, 0x00


	//----- nvinfo : EIATTR_KPARAM_INFO
	.align		4
.L_1884:
        /*006c*/ 	.byte	0x04, 0x17
        /*006e*/ 	.short	(.L_1886 - .L_1885)
.L_1885:
        /*0070*/ 	.word	0x00000000
        /*0074*/ 	.short	0x0001
        /*0076*/ 	.short	0x0008
        /*0078*/ 	.byte	0x00, 0xf0, 0x21, 0x00


	//----- nvinfo : EIATTR_KPARAM_INFO
	.align		4
.L_1886:
        /*007c*/ 	.byte	0x04, 0x17
        /*007e*/ 	.short	(.L_1888 - .L_1887)
.L_1887:
        /*0080*/ 	.word	0x00000000
        /*0084*/ 	.short	0x0000
        /*0086*/ 	.short	0x0000
        /*0088*/ 	.byte	0x00, 0xf0, 0x21, 0x00


	//----- nvinfo : EIATTR_MAXREG_COUNT
	.align		4
.L_1888:
        /*008c*/ 	.byte	0x03, 0x1b
        /*008e*/ 	.short	0x00ff


	//----- nvinfo : EIATTR_NUM_BARRIERS
	.align		4
        /*0090*/ 	.byte	0x02, 0x4c
        /*0092*/ 	.byte	0x01
	.zero		1


	//----- nvinfo : EIATTR_MERCURY_ISA_VERSION
	.align		4
        /*0094*/ 	.byte	0x03, 0x5f
        /*0096*/ 	.short	0x0000


	//----- nvinfo : EIATTR_COOP_GROUP_MASK_REGIDS
	.align		4
        /*0098*/ 	.byte	0x04, 0x29
        /*009a*/ 	.short	(.L_1890 - .L_1889)


	//   ....[0]....
.L_1889:
        /*009c*/ 	.word	0xffffffff


	//   ....[1]....
        /*00a0*/ 	.word	0xffffffff


	//   ....[2]....
        /*00a4*/ 	.word	0xffffffff


	//   ....[3]....
        /*00a8*/ 	.word	0xffffffff


	//   ....[4]....
        /*00ac*/ 	.word	0xffffffff


	//   ....[5]....
        /*00b0*/ 	.word	0xffffffff


	//   ....[6]....
        /*00b4*/ 	.word	0xffffffff


	//   ....[7]....
        /*00b8*/ 	.word	0xffffffff


	//   ....[8]....
        /*00bc*/ 	.word	0xffffffff


	//   ....[9]....
        /*00c0*/ 	.word	0xffffffff


	//----- nvinfo : EIATTR_COOP_GROUP_INSTR_OFFSETS
	.align		4
.L_1890:
        /*00c4*/ 	.byte	0x04, 0x28
        /*00c6*/ 	.short	(.L_1892 - .L_1891)


	//   ....[0]....
.L_1891:
        /*00c8*/ 	.word	0x00000200


	//   ....[1]....
        /*00cc*/ 	.word	0x00000270


	//   ....[2]....
        /*00d0*/ 	.word	0x000002a0


	//   ....[3]....
        /*00d4*/ 	.word	0x000002e0


	//   ....[4]....
        /*00d8*/ 	.word	0x00000300


	//   ....[5]....
        /*00dc*/ 	.word	0x00000370


	//   ....[6]....
        /*00e0*/ 	.word	0x000003a0


	//   ....[7]....
        /*00e4*/ 	.word	0x000003c0


	//   ....[8]....
        /*00e8*/ 	.word	0x000003e0


	//   ....[9]....
        /*00ec*/ 	.word	0x00000400


	//----- nvinfo : EIATTR_EXIT_INSTR_OFFSETS
	.align		4
.L_1892:
        /*00f0*/ 	.byte	0x04, 0x1c
        /*00f2*/ 	.short	(.L_1894 - .L_1893)


	//   ....[0]....
.L_1893:
        /*00f4*/ 	.word	0x00000460


	//   ....[1]....
        /*00f8*/ 	.word	0x000005e0


	//----- nvinfo : EIATTR_CRS_STACK_SIZE
	.align		4
.L_1894:
        /*00fc*/ 	.byte	0x04, 0x1e
        /*00fe*/ 	.short	(.L_1896 - .L_1895)
.L_1895:
        /*0100*/ 	.word	0x00000000
.L_1896:


//--------------------- .nv.info._ZN17fastertransformer29generalAddResidualT5LayerNormIfEEvPKT_S3_PS1_S4_fii --------------------------
	.section	.nv.info._ZN17fastertransformer29generalAddResidualT5LayerNormIfEEvPKT_S3_PS1_S4_fii,"",@"SHT_CUDA_INFO"
	.sectionflags	@""
	.align	4


	//----- nvinfo : EIATTR_CUDA_API_VERSION
	.align		4
        /*0000*/ 	.byte	0x04, 0x37
        /*0002*/ 	.short	(.L_1898 - .L_1897)
.L_1897:
        /*0004*/ 	.word	0x00000082


	//----- nvinfo : EIATTR_SW2861232_WAR
	.align		4
.L_1898:
        /*0008*/ 	.byte	0x01, 0x35
	.zero		2


	//----- nvinfo : EIATTR_PARAM_CBANK
	.align		4
        /*000c*/ 	.byte	0x04, 0x0a
        /*000e*/ 	.short	(.L_1900 - .L_1899)
	.align		4
.L_1899:
        /*0010*/ 	.word	index@(.nv.constant0._ZN17fastertransformer29generalAddResidualT5LayerNormIfEEvPKT_S3_PS1_S4_fii)
        /*0014*/ 	.short	0x0160
        /*0016*/ 	.short	0x002c


	//----- nvinfo : EIATTR_CBANK_PARAM_SIZE
	.align		4
.L_1900:
        /*0018*/ 	.byte	0x03, 0x19
        /*001a*/ 	.short	0x002c


	//----- nvinfo : EIATTR_KPARAM_INFO
	.align		4
        /*001c*/ 	.byte	0x04, 0x17
        /*001e*/ 	.short	(.L_1902 - .L_1901)
.L_1901:
        /*0020*/ 	.word	0x00000000
        /*0024*/ 	.short	0x0006
        /*0026*/ 	.short	0x0028
        /*0028*/ 	.byte	0x00, 0xf0, 0x11, 0x00


	//----- nvinfo : EIATTR_KPARAM_INFO
	.align		4
.L_1902:
        /*002c*/ 	.byte	0x04, 0x17
        /*002e*/ 	.short	(.L_1904 - .L_1903)
.L_1903:
        /*0030*/ 	.word	0x00000000
        /*0034*/ 	.short	0x0005
        /*0036*/ 	.short	0x0024
        /*0038*/ 	.byte	0x00, 0xf0, 0x11, 0x00


	//----- nvinfo : EIATTR_KPARAM_INFO
	.align		4
.L_1904:
        /*003c*/ 	.byte	0x04, 0x17
        /*003e*/ 	.short	(.L_1906 - .L_1905)
.L_1905:
        /*0040*/ 	.word	0x00000000
        /*0044*/ 	.short	0x0004
        /*0046*/ 	.short	0x0020
        /*0048*/ 	.byte	0x00, 0xf0, 0x11, 0x00


	//----- nvinfo : EIATTR_KPARAM_INFO
	.align		4
.L_1906:
        /*004c*/ 	.byte	0x04, 0x17
        /*004e*/ 	.short	(.L_1908 - .L_1907)
.L_1907:
        /*0050*/ 	.word	0x00000000
        /*0054*/ 	.short	0x0003
        /*0056*/ 	.short	0x0018
        /*0058*/ 	.byte	0x00, 0xf0, 0x21, 0x00


	//----- nvinfo : EIATTR_KPARAM_INFO
	.align		4
.L_1908:
        /*005c*/ 	.byte	0x04, 0x17
        /*005e*/ 	.short	(.L_1910 - .L_1909)
.L_1909:
        /*0060*/ 	.word	0x00000000
        /*0064*/ 	.short	0x0002
        /*0066*/ 	.short	0x0010
        /*0068*/ 	.byte	0x00, 0xf0, 0x21, 0x00


	//----- nvinfo : EIATTR_KPARAM_INFO
	.align		4
.L_1910:
        /*006c*/ 	.byte	0x04, 0x17
        /*006e*/ 	.short	(.L_1912 - .L_1911)
.L_1911:
        /*0070*/ 	.word	0x00000000
        /*0074*/ 	.short	0x0001
        /*0076*/ 	.short	0x0008
        /*0078*/ 	.byte	0x00, 0xf0, 0x21, 0x00


	//----- nvinfo : EIATTR_KPARAM_INFO
	.align		4
.L_1912:
        /*007c*/ 	.byte	0x04, 0x17
        /*007e*/ 	.short	(.L_1914 - .L_1913)
.L_1913:
        /*0080*/ 	.word	0x00000000
        /*0084*/ 	.short	0x0000
        /*0086*/ 	.short	0x0000
        /*0088*/ 	.byte	0x00, 0xf0, 0x21, 0x00


	//----- nvinfo : EIATTR_MAXREG_COUNT
	.align		4
.L_1914:
        /*008c*/ 	.byte	0x03, 0x1b
        /*008e*/ 	.short	0x00ff


	//----- nvinfo : EIATTR_NUM_BARRIERS
	.align		4
        /*0090*/ 	.byte	0x02, 0x4c
        /*0092*/ 	.byte	0x01
	.zero		1


	//----- nvinfo : EIATTR_MERCURY_ISA_VERSION
	.align		4
        /*0094*/ 	.byte	0x03, 0x5f
        /*0096*/ 	.short	0x0000


	//----- nvinfo : EIATTR_COOP_GROUP_MASK_REGIDS
	.align		4
        /*0098*/ 	.byte	0x04, 0x29
        /*009a*/ 	.short	(.L_1916 - .L_1915)


	//   ....[0]....
.L_1915:
        /*009c*/ 	.word	0xffffffff


	//   ....[1]....
        /*00a0*/ 	.word	0xffffffff


	//   ....[2]....
        /*00a4*/ 	.word	0xffffffff


	//   ....[3]....
        /*00a8*/ 	.word	0xffffffff


	//   ....[4]....
        /*00ac*/ 	.word	0xffffffff


	//   ....[5]....
        /*00b0*/ 	.word	0xffffffff


	//   ....[6]....
        /*00b4*/ 	.word	0xffffffff


	//   ....[7]....
        /*00b8*/ 	.word	0xffffffff


	//   ....[8]....
        /*00bc*/ 	.word	0xffffffff


	//   ....[9]....
        /*00c0*/ 	.word	0xffffffff


	//----- nvinfo : EIATTR_COOP_GROUP_INSTR_OFFSETS
	.align		4
.L_1916:
        /*00c4*/ 	.byte	0x04, 0x28
        /*00c6*/ 	.short	(.L_1918 - .L_1917)


	//   ....[0]....
.L_1917:
        /*00c8*/ 	.word	0x00000170


	//   ....[1]....
        /*00cc*/ 	.word	0x000001e0


	//   ....[2]....
        /*00d0*/ 	.word	0x00000210


	//   ....[3]....
        /*00d4*/ 	.word	0x00000250


	//   ....[4]....
        /*00d8*/ 	.word	0x00000270


	//   ....[5]....
        /*00dc*/ 	.word	0x000002e0


	//   ....[6]....
        /*00e0*/ 	.word	0x00000310


	//   ....[7]....
        /*00e4*/ 	.word	0x00000330


	//   ....[8]....
        /*00e8*/ 	.word	0x00000350


	//   ....[9]....
        /*00ec*/ 	.word	0x00000370


	//----- nvinfo : EIATTR_EXIT_INSTR_OFFSETS
	.align		4
.L_1918:
        /*00f0*/ 	.byte	0x04, 0x1c
        /*00f2*/ 	.short	(.L_1920 - .L_1919)


	//   ....[0]....
.L_1919:
        /*00f4*/ 	.word	0x000003d0


	//   ....[1]....
        /*00f8*/ 	.word	0x000004d0


	//----- nvinfo : EIATTR_CRS_STACK_SIZE
	.align		4
.L_1920:
        /*00fc*/ 	.byte	0x04, 0x1e
        /*00fe*/ 	.short	(.L_1922 - .L_1921)
.L_1921:
        /*0100*/ 	.word	0x00000000
.L_1922:


//--------------------- .nv.info._ZN17fastertransformer31generalAddBiasResidualLayerNormI6__halfLi2EEEvPKT_S4_S4_S4_S4_S4_PS2_S5_fiiPKfS7_S7_Pfi --------------------------
	.section	.nv.info._ZN17fastertransformer31generalAddBiasResidualLayerNormI6__halfLi2EEEvPKT_S4_S4_S4_S4_S4_PS2_S5_fiiPKfS7_S7_Pfi,"",@"SHT_CUDA_INFO"
	.sectionflags	@""
	.align	4


	//----- nvinfo : EIATTR_CUDA_API_VERSION
	.align		4
        /*0000*/ 	.byte	0x04, 0x37
        /*0002*/ 	.short	(.L_1924 - .L_1923)
.L_1923:
        /*0004*/ 	.word	0x00000082


	//----- nvinfo : EIATTR_SW2861232_WAR
	.align		4
.L_1924:
        /*0008*/ 	.byte	0x01, 0x35
	.zero		2


	//----- nvinfo : EIATTR_PARAM_CBANK
	.align		4
        /*000c*/ 	.byte	0x04, 0x0a
        /*000e*/ 	.short	(.L_1926 - .L_1925)
	.align		4
.L_1925:
        /*0010*/ 	.word	index@(.nv.constant0._ZN17fastertransformer31generalAddBiasResidualLayerNormI6__halfLi2EEEvPKT_S4_S4_S4_S4_S4_PS2_S5_fiiPKfS7_S7_Pfi)
        /*0014*/ 	.short	0x0160
        /*0016*/ 	.short	0x0074


	//----- nvinfo : EIATTR_CBANK_PARAM_SIZE
	.align		4
.L_1926:
        /*0018*/ 	.byte	0x03, 0x19
        /*001a*/ 	.short	0x0074


	//----- nvinfo : EIATTR_KPARAM_INFO
	.align		4
        /*001c*/ 	.byte	0x04, 0x17
        /*001e*/ 	.short	(.L_1928 - .L_1927)
.L_1927:
        /*0020*/ 	.word	0x00000000
        /*0024*/ 	.short	0x000f
        /*0026*/ 	.short	0x0070
        /*0028*/ 	.byte	0x00, 0xf0, 0x11, 0x00


	//----- nvinfo : EIATTR_KPARAM_INFO
	.align		4
.L_1928:
        /*002c*/ 	.byte	0x04, 0x17
        /*002e*/ 	.short	(.L_1930 - .L_1929)
.L_1929:
        /*0030*/ 	.word	0x00000000
        /*0034*/ 	.short	0x000e
        /*0036*/ 	.short	0x0068
        /*0038*/ 	.byte	0x00, 0xf0, 0x21, 0x00


	//----- nvinfo : EIATTR_KPARAM_INFO
	.align		4
.L_1930:
        /*003c*/ 	.byte	0x04, 0x17
        /*003e*/ 	.short	(.L_1932 - .L_1931)
.L_1931:
        /*0040*/ 	.word	0x00000000
        /*0044*/ 	.short	0x000d
        /*0046*/ 	.short	0x0060
        /*0048*/ 	.byte	0x00, 0xf0, 0x21, 0x00


	//----- nvinfo : EIATTR_KPARAM_INFO
	.align		4
.L_1932:
        /*004c*/ 	.byte	0x04, 0x17
        /*004e*/ 	.short	(.L_1934 - .L_1933)
.L_1933:
        /*0050*/ 	.word	0x00000000
        /*0054*/ 	.short	0x000c
        /*0056*/ 	.short	0x0058
        /*0058*/ 	.byte	0x00, 0xf0, 0x21, 0x00


	//----- nvinfo : EIATTR_KPARAM_INFO
	.align		4
.L_1934:
        /*005c*/ 	.byte	0x04, 0x17
        /*005e*/ 	.short	(.L_1936 - .L_1935)
.L_1935:
        /*0060*/ 	.word	0x00000000
        /*0064*/ 	.short	0x000b
        /*0066*/ 	.short	0x0050
        /*0068*/ 	.byte	0x00, 0xf0, 0x21, 0x00


	//----- nvinfo : EIATTR_KPARAM_INFO
	.align		4
.L_1936:
        /*006c*/ 	.byte	0x04, 0x17
        /*006e*/ 	.short	(.L_1938 - .L_1937)
.L_1937:
        /*0070*/ 	.word	0x00000000
        /*0074*/ 	.short	0x000a
        /*0076*/ 	.short	0x0048
        /*0078*/ 	.byte	0x00, 0xf0, 0x11, 0x00


	//----- nvinfo : EIATTR_KPARAM_INFO
	.align		4
.L_1938:
        /*007c*/ 	.byte	0x04, 0x17
        /*007e*/ 	.short	(.L_1940 - .L_1939)
.L_1939:
        /*0080*/ 	.word	0x00000000
        /*0084*/ 	.short	0x0009
        /*0086*/ 	.short	0x0044
        /*0088*/ 	.byte	0x00, 0xf0, 0x11, 0x00


	//----- nvinfo : EIATTR_KPARAM_INFO
	.align		4
.L_1940:
        /*008c*/ 	.byte	0x04, 0x17
        /*008e*/ 	.short	(.L_1942 - .L_1941)
.L_1941:
        /*0090*/ 	.word	0x00000000
        /*0094*/ 	.short	0x0008
        /*0096*/ 	.short	0x0040
        /*0098*/ 	.byte	0x00, 0xf0, 0x11, 0x00


	//----- nvinfo : EIATTR_KPARAM_INFO
	.align		4
.L_1942:
        /*009c*/ 	.byte	0x04, 0x17
        /*009e*/ 	.short	(.L_1944 - .L_1943)
.L_1943:
        /*00a0*/ 	.word	0x00000000
        /*00a4*/ 	.short	0x0007
        /*00a6*/ 	.short	0x0038
        /*00a8*/ 	.byte	0x00, 0xf0, 0x21, 0x00


	//----- nvinfo : EIATTR_KPARAM_INFO
	.align		4
.L_1944:
        /*00ac*/ 	.byte	0x04, 0x17
        /*00ae*/ 	.short	(.L_1946 - .L_1945)
.L_1945:
        /*00b0*/ 	.word	0x00000000
        /*00b4*/ 	.short	0x0006
        /*00b6*/ 	.short	0x0030
        /*00b8*/ 	.byte	0x00, 0xf0, 0x21, 0x00


	//----- nvinfo : EIATTR_KPARAM_INFO
	.align		4
.L_1946:
        /*00bc*/ 	.byte	0x04, 0x17
        /*00be*/ 	.short	(.L_1948 - .L_1947)
.L_1947:
        /*00c0*/ 	.word	0x00000000
        /*00c4*/ 	.short	0x0005
        /*00c6*/ 	.short	0x0028
        /*00c8*/ 	.byte	0x00, 0xf0, 0x21, 0x00


	//----- nvinfo : EIATTR_KPARAM_INFO
	.align		4
.L_1948:
        /*00cc*/ 	.byte	0x04, 0x17
        /*00ce*/ 	.short	(.L_1950 - .L_1949)
.L_1949:
        /*00d0*/ 	.word	0x00000000
        /*00d4*/ 	.short	0x0004
        /*00d6*/ 	.short	0x0020
        /*00d8*/ 	.byte	0x00, 0xf0, 0x21, 0x00


	//----- nvinfo : EIATTR_KPARAM_INFO
	.align		4
.L_1950:
        /*00dc*/ 	.byte	0x04, 0x17
        /*00de*/ 	.short	(.L_1952 - .L_1951)
.L_1951:
        /*00e0*/ 	.word	0x00000000
        /*00e4*/ 	.short	0x0003
        /*00e6*/ 	.short	0x0018
        /*00e8*/ 	.byte	0x00, 0xf0, 0x21, 0x00


	//----- nvinfo : EIATTR_KPARAM_INFO
	.align		4
.L_1952:
        /*00ec*/ 	.byte	0x04, 0x17
        /*00ee*/ 	.short	(.L_1954 - .L_1953)
.L_1953:
        /*00f0*/ 	.word	0x00000000
        /*00f4*/ 	.short	0x0002
        /*00f6*/ 	.short	0x0010
        /*00f8*/ 	.byte	0x00, 0xf0, 0x21, 0x00


	//----- nvinfo : EIATTR_KPARAM_INFO
	.align		4
.L_1954:
        /*00fc*/ 	.byte	0x04, 0x17
        /*00fe*/ 	.short	(.L_1956 - .L_1955)
.L_1955:
        /*0100*/ 	.word	0x00000000
        /*0104*/ 	.short	0x0001
        /*0106*/ 	.short	0x0008
        /*0108*/ 	.byte	0x00, 0xf0, 0x21, 0x00


	//----- nvinfo : EIATTR_KPARAM_INFO
	.align		4
.L_1956:
        /*010c*/ 	.byte	0x04, 0x17
        /*010e*/ 	.short	(.L_1958 - .L_1957)
.L_1957:
        /*0110*/ 	.word	0x00000000
        /*0114*/ 	.short	0x0000
        /*0116*/ 	.short	0x0000
        /*0118*/ 	.byte	0x00, 0xf0, 0x21, 0x00


	//----- nvinfo : EIATTR_MAXREG_COUNT
	.align		4
.L_1958:
        /*011c*/ 	.byte	0x03, 0x1b
        /*011e*/ 	.short	0x00ff


	//----- nvinfo : EIATTR_NUM_BARRIERS
	.align		4
        /*0120*/ 	.byte	0x02, 0x4c
        /*0122*/ 	.byte	0x01
	.zero		1


	//----- nvinfo : EIATTR_MERCURY_ISA_VERSION
	.align		4
        /*0124*/ 	.byte	0x03, 0x5f
        /*0126*/ 	.short	0x0000


	//----- nvinfo : EIATTR_COOP_GROUP_MASK_REGIDS
	.align		4
        /*0128*/ 	.byte	0x04, 0x29
        /*012a*/ 	.short	(.L_1960 - .L_1959)


	//   ....[0]....
.L_1959:
        /*012c*/ 	.word	0xffffffff


	//   ....[1]....
        /*0130*/ 	.word	0xffffffff


	//   ....[2]....
        /*0134*/ 	.word	0xffffffff


	//   ....[3]....
        /*0138*/ 	.word	0xffffffff


	//   ....[4]....
        /*013c*/ 	.word	0xffffffff


	//   ....[5]....
        /*0140*/ 	.word	0xffffffff


	//   ....[6]....
        /*0144*/ 	.word	0xffffffff


	//   ....[7]....
        /*0148*/ 	.word	0xffffffff


	//   ....[8]....
        /*014c*/ 	.word	0xffffffff


	//   ....[9]....
        /*0150*/ 	.word	0xffffffff


	//   ....[10]....
        /*0154*/ 	.word	0xffffffff


	//   ....[11]....
        /*0158*/ 	.word	0xffffffff


	//   ....[12]....
        /*015c*/ 	.word	0xffffffff


	//   ....[13]....
        /*0160*/ 	.word	0xffffffff


	//   ....[14]....
        /*0164*/ 	.word	0xffffffff


	//   ....[15]....
        /*0168*/ 	.word	0xffffffff


	//   ....[16]....
        /*016c*/ 	.word	0xffffffff


	//   ....[17]....
        /*0170*/ 	.word	0xffffffff


	//   ....[18]....
        /*0174*/ 	.word	0xffffffff


	//   ....[19]....
        /*0178*/ 	.word	0xffffffff


	//   ....[20]....
        /*017c*/ 	.word	0xffffffff


	//   ....[21]....
        /*0180*/ 	.word	0xffffffff


	//   ....[22]....
        /*0184*/ 	.word	0xffffffff


	//   ....[23]....
        /*0188*/ 	.word	0xffffffff


	//   ....[24]....
        /*018c*/ 	.word	0xffffffff


	//   ....[25]....
        /*0190*/ 	.word	0xffffffff


	//   ....[26]....
        /*0194*/ 	.word	0xffffffff


	//   ....[27]....
        /*0198*/ 	.word	0xffffffff


	//   ....[28]....
        /*019c*/ 	.word	0xffffffff


	//   ....[29]....
        /*01a0*/ 	.word	0xffffffff


	//----- nvinfo : EIATTR_COOP_GROUP_INSTR_OFFSETS
	.align		4
.L_1960:
        /*01a4*/ 	.byte	0x04, 0x28
        /*01a6*/ 	.short	(.L_1962 - .L_1961)


	//   ....[0]....
.L_1961:
        /*01a8*/ 	.word	0x000008c0


	//   ....[1]....
        /*01ac*/ 	.word	0x00000930


	//   ....[2]....
        /*01b0*/ 	.word	0x00000950


	//   ....[3]....
        /*01b4*/ 	.word	0x000009a0


	//   ....[4]....
        /*01b8*/ 	.word	0x000009e0


	//   ....[5]....
        /*01bc*/ 	.word	0x00000a50


	//   ....[6]....
        /*01c0*/ 	.word	0x00000a80


	//   ....[7]....
        /*01c4*/ 	.word	0x00000aa0


	//   ....[8]....
        /*01c8*/ 	.word	0x00000ac0


	//   ....[9]....
        /*01cc*/ 	.word	0x00000ae0


	//   ....[10]....
        /*01d0*/ 	.word	0x00000c40


	//   ....[11]....
        /*01d4*/ 	.word	0x00000c80


	//   ....[12]....
        /*01d8*/ 	.word	0x00000ca0


	//   ....[13]....
        /*01dc*/ 	.word	0x00000cc0


	//   ....[14]....
        /*01e0*/ 	.word	0x00000ce0


	//   ....[15]....
        /*01e4*/ 	.word	0x00000d40


	//   ....[16]....
        /*01e8*/ 	.word	0x00000d70


	//   ....[17]....
        /*01ec*/ 	.word	0x00000dc0


	//   ....[18]....
        /*01f0*/ 	.word	0x00000df0


	//   ....[19]....
        /*01f4*/ 	.word	0x00000e20


	//   ....[20]....
        /*01f8*/ 	.word	0x00001210


	//   ....[21]....
        /*01fc*/ 	.word	0x00001250


	//   ....[22]....
        /*0200*/ 	.word	0x00001270


	//   ....[23]....
        /*0204*/ 	.word	0x00001290


	//   ....[24]....
        /*0208*/ 	.word	0x000012b0


	//   ....[25]....
        /*020c*/ 	.word	0x00001300


	//   ....[26]....
        /*0210*/ 	.word	0x00001320


	//   ....[27]....
        /*0214*/ 	.word	0x00001340


	//   ....[28]....
        /*0218*/ 	.word	0x00001360


	//   ....[29]....
        /*021c*/ 	.word	0x00001380


	//----- nvinfo : EIATTR_EXIT_INSTR_OFFSETS
	.align		4
.L_1962:
        /*0220*/ 	.byte	0x04, 0x1c
        /*0222*/ 	.short	(.L_1964 - .L_1963)


	//   ....[0]....
.L_1963:
        /*0224*/ 	.word	0x000011d0


	//   ....[1]....
        /*0228*/ 	.word	0x00001610


	//   ....[2]....
        /*022c*/ 	.word	0x00001690


	//----- nvinfo : EIATTR_CRS_STACK_SIZE
	.align		4
.L_1964:
        /*0230*/ 	.byte	0x04, 0x1e
        /*0232*/ 	.short	(.L_1966 - .L_1965)
.L_1965:
        /*0234*/ 	.word	0x00000000
.L_1966:


//--------------------- .nv.info._ZN17fastertransformer31generalAddBiasResidualLayerNormI6__halfLi1EEEvPKT_S4_S4_S4_S4_S4_PS2_S5_fiiPKfS7_S7_Pfi --------------------------
	.section	.nv.info._ZN17fastertransformer31generalAddBiasResidualLayerNormI6__halfLi1EEEvPKT_S4_S4_S4_S4_S4_PS2_S5_fiiPKfS7_S7_Pfi,"",@"SHT_CUDA_INFO"
	.sectionflags	@""
	.align	4


	//----- nvinfo : EIATTR_CUDA_API_VERSION
	.align		4
        /*0000*/ 	.byte	0x04, 0x37
        /*0002*/ 	.short	(.L_1968 - .L_1967)
.L_1967:
        /*0004*/ 	.word	0x00000082


	//----- nvinfo : EIATTR_SW2861232_WAR
	.align		4
.L_1968:
        /*0008*/ 	.byte	0x01, 0x35
	.zero		2


	//----- nvinfo : EIATTR_PARAM_CBANK
	.align		4
        /*000c*/ 	.byte	0x04, 0x0a
        /*000e*/ 	.short	(.L_1970 - .L_1969)
	.align		4
.L_1969:
        /*0010*/ 	.word	index@(.nv.constant0._ZN17fastertransformer31generalAddBiasResidualLayerNormI6__halfLi1EEEvPKT_S4_S4_S4_S4_S4_PS2_S5_fiiPKfS7_S7_Pfi)
        /*0014*/ 	.short	0x0160
        /*0016*/ 	.short	0x0074


	//----- nvinfo : EIATTR_CBANK_PARAM_SIZE
	.align		4
.L_1970:
        /*0018*/ 	.byte	0x03, 0x19
        /*001a*/ 	.short	0x0074


	//----- nvinfo : EIATTR_KPARAM_INFO
	.align		4
        /*001c*/ 	.byte	0x04, 0x17
        /*001e*/ 	.short	(.L_1972 - .L_1971)
.L_1971:
        /*0020*/ 	.word	0x00000000
        /*0024*/ 	.short	0x000f
        /*0026*/ 	.short	0x0070
        /*0028*/ 	.byte	0x00, 0xf0, 0x11, 0x00


	//----- nvinfo : EIATTR_KPARAM_INFO
	.align		4
.L_1972:
        /*002c*/ 	.byte	0x04, 0x17
        /*002e*/ 	.short	(.L_1974 - .L_1973)
.L_1973:
        /*0030*/ 	.word	0x00000000
        /*0034*/ 	.short	0x000e
        /*0036*/ 	.short	0x0068
        /*0038*/ 	.byte	0x00, 0xf0, 0x21, 0x00


	//----- nvinfo : EIATTR_KPARAM_INFO
	.align		4
.L_1974:
        /*003c*/ 	.byte	0x04, 0x17
        /*003e*/ 	.short	(.L_1976 - .L_1975)
.L_1975:
        /*0040*/ 	.word	0x00000000
        /*0044*/ 	.short	0x000d
        /*0046*/ 	.short	0x0060
        /*0048*/ 	.byte	0x00, 0xf0, 0x21, 0x00


	//----- nvinfo : EIATTR_KPARAM_INFO
	.align		4
.L_1976:
        /*004c*/ 	.byte	0x04, 0x17
        /*004e*/ 	.short	(.L_1978 - .L_1977)
.L_1977:
        /*0050*/ 	.word	0x00000000
        /*0054*/ 	.short	0x000c
        /*0056*/ 	.short	0x0058
        /*0058*/ 	.byte	0x00, 0xf0, 0x21, 0x00


	//----- nvinfo : EIATTR_KPARAM_INFO
	.align		4
.L_1978:
        /*005c*/ 	.byte	0x04, 0x17
        /*005e*/ 	.short	(.L_1980 - .L_1979)
.L_1979:
        /*0060*/ 	.word	0x00000000
        /*0064*/ 	.short	0x000b
        /*0066*/ 	.short	0x0050
        /*0068*/ 	.byte	0x00, 0xf0, 0x21, 0x00


	//----- nvinfo : EIATTR_KPARAM_INFO
	.align		4
.L_1980:
        /*006c*/ 	.byte	0x04, 0x17
        /*006e*/ 	.short	(.L_1982 - .L_1981)
.L_1981:
        /*0070*/ 	.word	0x00000000
        /*0074*/ 	.short	0x000a
        /*0076*/ 	.short	0x0048
        /*0078*/ 	.byte	0x00, 0xf0, 0x11, 0x00


	//----- nvinfo : EIATTR_KPARAM_INFO
	.align		4
.L_1982:
        /*007c*/ 	.byte	0x04, 0x17
        /*007e*/ 	.short	(.L_1984 - .L_1983)
.L_1983:
        /*0080*/ 	.word	0x00000000
        /*0084*/ 	.short	0x0009
        /*0086*/ 	.short	0x0044
        /*0088*/ 	.byte	0x00, 0xf0, 0x11, 0x00


	//----- nvinfo : EIATTR_KPARAM_INFO
	.align		4
.L_1984:
        /*008c*/ 	.byte	0x04, 0x17
        /*008e*/ 	.short	(.L_1986 - .L_1985)
.L_1985:
        /*0090*/ 	.word	0x00000000
        /*0094*/ 	.short	0x0008
        /*0096*/ 	.short	0x0040
        /*0098*/ 	.byte	0x00, 0xf0, 0x11, 0x00


	//----- nvinfo : EIATTR_KPARAM_INFO
	.align		4
.L_1986:
        /*009c*/ 	.byte	0x04, 0x17
        /*009e*/ 	.short	(.L_1988 - .L_1987)
.L_1987:
        /*00a0*/ 	.word	0x00000000
        /*00a4*/ 	.short	0x0007
        /*00a6*/ 	.short	0x0038
        /*00a8*/ 	.byte	0x00, 0xf0, 0x21, 0x00


	//----- nvinfo : EIATTR_KPARAM_INFO
	.align		4
.L_1988:
        /*00ac*/ 	.byte	0x04, 0x17
        /*00ae*/ 	.short	(.L_1990 - .L_1989)
.L_1989:
        /*00b0*/ 	.word	0x00000000
        /*00b4*/ 	.short	0x0006
        /*00b6*/ 	.short	0x0030
        /*00b8*/ 	.byte	0x00, 0xf0, 0x21, 0x00


	//----- nvinfo : EIATTR_KPARAM_INFO
	.align		4
.L_1990:
        /*00bc*/ 	.byte	0x04, 0x17
        /*00be*/ 	.short	(.L_1992 - .L_1991)
.L_1991:
        /*00c0*/ 	.word	0x00000000
        /*00c4*/ 	.short	0x0005
        /*00c6*/ 	.short	0x0028
        /*00c8*/ 	.byte	0x00, 0xf0, 0x21, 0x00


	//----- nvinfo : EIATTR_KPARAM_INFO
	.align		4
.L_1992:
        /*00cc*/ 	.byte	0x04, 0x17
        /*00ce*/ 	.short	(.L_1994 - .L_1993)
.L_1993:
        /*00d0*/ 	.word	0x00000000
        /*00d4*/ 	.short	0x0004
        /*00d6*/ 	.short	0x0020
        /*00d8*/ 	.byte	0x00, 0xf0, 0x21, 0x00


	//----- nvinfo : EIATTR_KPARAM_INFO
	.align		4
.L_1994:
        /*00dc*/ 	.byte	0x04, 0x17
        /*00de*/ 	.short	(.L_1996 - .L_1995)
.L_1995:
        /*00e0*/ 	.word	0x00000000
        /*00e4*/ 	.short	0x0003
        /*00e6*/ 	.short	0x0018
        /*00e8*/ 	.byte	0x00, 0xf0, 0x21, 0x00


	//----- nvinfo : EIATTR_KPARAM_INFO
	.align		4
.L_1996:
        /*00ec*/ 	.byte	0x04, 0x17
        /*00ee*/ 	.short	(.L_1998 - .L_1997)
.L_1997:
        /*00f0*/ 	.word	0x00000000
        /*00f4*/ 	.short	0x0002
        /*00f6*/ 	.short	0x0010
        /*00f8*/ 	.byte	0x00, 0xf0, 0x21, 0x00


	//----- nvinfo : EIATTR_KPARAM_INFO
	.align		4
.L_1998:
        /*00fc*/ 	.byte	0x04, 0x17
        /*00fe*/ 	.short	(.L_2000 - .L_1999)
.L_1999:
        /*0100*/ 	.word	0x00000000
        /*0104*/ 	.short	0x0001
        /*0106*/ 	.short	0x0008
        /*0108*/ 	.byte	0x00, 0xf0, 0x21, 0x00


	//----- nvinfo : EIATTR_KPARAM_INFO
	.align		4
.L_2000:
        /*010c*/ 	.byte	0x04, 0x17
        /*010e*/ 	.short	(.L_2002 - .L_2001)
.L_2001:
        /*0110*/ 	.word	0x00000000
        /*0114*/ 	.short	0x0000
        /*0116*/ 	.short	0x0000
        /*0118*/ 	.byte	0x00, 0xf0, 0x21, 0x00


	//----- nvinfo : EIATTR_MAXREG_COUNT
	.align		4
.L_2002:
        /*011c*/ 	.byte	0x03, 0x1b
        /*011e*/ 	.short	0x00ff


	//----- nvinfo : EIATTR_NUM_BARRIERS
	.align		4
        /*0120*/ 	.byte	0x02, 0x4c
        /*0122*/ 	.byte	0x01
	.zero		1


	//----- nvinfo : EIATTR_MERCURY_ISA_VERSION
	.align		4
        /*0124*/ 	.byte	0x03, 0x5f
        /*0126*/ 	.short	0x0000


	//----- nvinfo : EIATTR_COOP_GROUP_MASK_REGIDS
	.align		4
        /*0128*/ 	.byte	0x04, 0x29
        /*012a*/ 	.short	(.L_2004 - .L_2003)


	//   ....[0]....
.L_2003:
        /*012c*/ 	.word	0xffffffff


	//   ....[1]....
        /*0130*/ 	.word	0xffffffff


	//   ....[2]....
        /*0134*/ 	.word	0xffffffff


	//   ....[3]....
        /*0138*/ 	.word	0xffffffff


	//   ....[4]....
        /*013c*/ 	.word	0xffffffff


	//   ....[5]....
        /*0140*/ 	.word	0xffffffff


	//   ....[6]....
        /*0144*/ 	.word	0xffffffff


	//   ....[7]....
        /*0148*/ 	.word	0xffffffff


	//   ....[8]....
        /*014c*/ 	.word	0xffffffff


	//   ....[9]....
        /*0150*/ 	.word	0xffffffff


	//   ....[10]....
        /*0154*/ 	.word	0xffffffff


	//   ....[11]....
        /*0158*/ 	.word	0xffffffff


	//   ....[12]....
        /*015c*/ 	.word	0xffffffff


	//   ....[13]....
        /*0160*/ 	.word	0xffffffff


	//   ....[14]....
        /*0164*/ 	.word	0xffffffff


	//   ....[15]....
        /*0168*/ 	.word	0xffffffff


	//   ....[16]....
        /*016c*/ 	.word	0xffffffff


	//   ....[17]....
        /*0170*/ 	.word	0xffffffff


	//   ....[18]....
        /*0174*/ 	.word	0xffffffff


	//   ....[19]....
        /*0178*/ 	.word	0xffffffff


	//   ....[20]....
        /*017c*/ 	.word	0xffffffff


	//   ....[21]....
        /*0180*/ 	.word	0xffffffff


	//   ....[22]....
        /*0184*/ 	.word	0xffffffff


	//   ....[23]....
        /*0188*/ 	.word	0xffffffff


	//   ....[24]....
        /*018c*/ 	.word	0xffffffff


	//   ....[25]....
        /*0190*/ 	.word	0xffffffff


	//   ....[26]....
        /*0194*/ 	.word	0xffffffff


	//   ....[27]....
        /*0198*/ 	.word	0xffffffff


	//   ....[28]....
        /*019c*/ 	.word	0xffffffff


	//   ....[29]....
        /*01a0*/ 	.word	0xffffffff


	//----- nvinfo : EIATTR_COOP_GROUP_INSTR_OFFSETS
	.align		4
.L_2004:
        /*01a4*/ 	.byte	0x04, 0x28
        /*01a6*/ 	.short	(.L_2006 - .L_2005)


	//   ....[0]....
.L_2005:
        /*01a8*/ 	.word	0x000007c0


	//   ....[1]....
        /*01ac*/ 	.word	0x00000830


	//   ....[2]....
        /*01b0*/ 	.word	0x00000850


	//   ....[3]....
        /*01b4*/ 	.word	0x000008a0


	//   ....[4]....
        /*01b8*/ 	.word	0x000008e0


	//   ....[5]....
        /*01bc*/ 	.word	0x00000950


	//   ....[6]....
        /*01c0*/ 	.word	0x00000980


	//   ....[7]....
        /*01c4*/ 	.word	0x000009a0


	//   ....[8]....
        /*01c8*/ 	.word	0x000009c0


	//   ....[9]....
        /*01cc*/ 	.word	0x000009e0


	//   ....[10]....
        /*01d0*/ 	.word	0x00000b40


	//   ....[11]....
        /*01d4*/ 	.word	0x00000b80


	//   ....[12]....
        /*01d8*/ 	.word	0x00000ba0


	//   ....[13]....
        /*01dc*/ 	.word	0x00000bc0


	//   ....[14]....
        /*01e0*/ 	.word	0x00000be0


	//   ....[15]....
        /*01e4*/ 	.word	0x00000c40


	//   ....[16]....
        /*01e8*/ 	.word	0x00000c70


	//   ....[17]....
        /*01ec*/ 	.word	0x00000cc0


	//   ....[18]....
        /*01f0*/ 	.word	0x00000cf0


	//   ....[19]....
        /*01f4*/ 	.word	0x00000d20


	//   ....[20]....
        /*01f8*/ 	.word	0x00001110


	//   ....[21]....
        /*01fc*/ 	.word	0x00001150


	//   ....[22]....
        /*0200*/ 	.word	0x00001170


	//   ....[23]....
        /*0204*/ 	.word	0x00001190


	//   ....[24]....
        /*0208*/ 	.word	0x000011b0


	//   ....[25]....
        /*020c*/ 	.word	0x00001200


	//   ....[26]....
        /*0210*/ 	.word	0x00001220


	//   ....[27]....
        /*0214*/ 	.word	0x00001240


	//   ....[28]....
        /*0218*/ 	.word	0x00001260


	//   ....[29]....
        /*021c*/ 	.word	0x00001280


	//----- nvinfo : EIATTR_EXIT_INSTR_OFFSETS
	.align		4
.L_2006:
        /*0220*/ 	.byte	0x04, 0x1c
        /*0222*/ 	.short	(.L_2008 - .L_2007)


	//   ....[0]....
.L_2007:
        /*0224*/ 	.word	0x000010d0


	//   ....[1]....
        /*0228*/ 	.word	0x00001510


	//   ....[2]....
        /*022c*/ 	.word	0x00001590


	//----- nvinfo : EIATTR_CRS_STACK_SIZE
	.align		4
.L_2008:
        /*0230*/ 	.byte	0x04, 0x1e
        /*0232*/ 	.short	(.L_2010 - .L_2009)
.L_2009:
        /*0234*/ 	.word	0x00000000
.L_2010:


//--------------------- .nv.info._ZN17fastertransformer31generalAddBiasResidualLayerNormIfLi2EEEvPKT_S3_S3_S3_S3_S3_PS1_S4_fiiPKfS6_S6_Pfi --------------------------
	.section	.nv.info._ZN17fastertransformer31generalAddBiasResidualLayerNormIfLi2EEEvPKT_S3_S3_S3_S3_S3_PS1_S4_fiiPKfS6_S6_Pfi,"",@"SHT_CUDA_INFO"
	.sectionflags	@""
	.align	4


	//----- nvinfo : EIATTR_CUDA_API_VERSION
	.align		4
        /*0000*/ 	.byte	0x04, 0x37
        /*0002*/ 	.short	(.L_2012 - .L_2011)
.L_2011:
        /*0004*/ 	.word	0x00000082


	//----- nvinfo : EIATTR_SW2861232_WAR
	.align		4
.L_2012:
        /*0008*/ 	.byte	0x01, 0x35
	.zero		2


	//----- nvinfo : EIATTR_PARAM_CBANK
	.align		4
        /*000c*/ 	.byte	0x04, 0x0a
        /*000e*/ 	.short	(.L_2014 - .L_2013)
	.align		4
.L_2013:
        /*0010*/ 	.word	index@(.nv.constant0._ZN17fastertransformer31generalAddBiasResidualLayerNormIfLi2EEEvPKT_S3_S3_S3_S3_S3_PS1_S4_fiiPKfS6_S6_Pfi)
        /*0014*/ 	.short	0x0160
        /*0016*/ 	.short	0x0074


	//----- nvinfo : EIATTR_CBANK_PARAM_SIZE
	.align		4
.L_2014:
        /*0018*/ 	.byte	0x03, 0x19
        /*001a*/ 	.short	0x0074


	//----- nvinfo : EIATTR_KPARAM_INFO
	.align		4
        /*001c*/ 	.byte	0x04, 0x17
        /*001e*/ 	.short	(.L_2016 - .L_2015)
.L_2015:
        /*0020*/ 	.word	0x00000000
        /*0024*/ 	.short	0x000f
        /*0026*/ 	.short	0x0070
        /*0028*/ 	.byte	0x00, 0xf0, 0x11, 0x00


	//----- nvinfo : EIATTR_KPARAM_INFO
	.align		4
.L_2016:
        /*002c*/ 	.byte	0x04, 0x17
        /*002e*/ 	.short	(.L_2018 - .L_2017)
.L_2017:
        /*0030*/ 	.word	0x00000000
        /*0034*/ 	.short	0x000e
        /*0036*/ 	.short	0x0068
        /*0038*/ 	.byte	0x00, 0xf0, 0x21, 0x00


	//----- nvinfo : EIATTR_KPARAM_INFO
	.align		4
.L_2018:
        /*003c*/ 	.byte	0x04, 0x17
        /*003e*/ 	.short	(.L_2020 - .L_2019)
.L_2019:
        /*0040*/ 	.word	0x00000000
        /*0044*/ 	.short	0x000d
        /*0046*/ 	.short	0x0060
        /*0048*/ 	.byte	0x00, 0xf0, 0x21, 0x00


	//----- nvinfo : EIATTR_KPARAM_INFO
	.align		4
.L_2020:
        /*004c*/ 	.byte	0x04, 0x17
        /*004e*/ 	.short	(.L_2022 - .L_2021)
.L_2021:
        /*0050*/ 	.word	0x00000000
        /*0054*/ 	.short	0x000c
        /*0056*/ 	.short	0x0058
        /*0058*/ 	.byte	0x00, 0xf0, 0x21, 0x00


	//----- nvinfo : EIATTR_KPARAM_INFO
	.align		4
.L_2022:
        /*005c*/ 	.byte	0x04, 0x17
        /*005e*/ 	.short	(.L_2024 - .L_2023)
.L_2023:
        /*0060*/ 	.word	0x00000000
        /*0064*/ 	.short	0x000b
        /*0066*/ 	.short	0x0050
        /*0068*/ 	.byte	0x00, 0xf0, 0x21, 0x00


	//----- nvinfo : EIATTR_KPARAM_INFO
	.align		4
.L_2024:
        /*006c*/ 	.byte	0x04, 0x17
        /*006e*/ 	.short	(.L_2026 - .L_2025)
.L_2025:
        /*0070*/ 	.word	0x00000000
        /*0074*/ 	.short	0x000a
        /*0076*/ 	.short	0x0048
        /*0078*/ 	.byte	0x00, 0xf0, 0x11, 0x00


	//----- nvinfo : EIATTR_KPARAM_INFO
	.align		4
.L_2026:
        /*007c*/ 	.byte	0x04, 0x17
        /*007e*/ 	.short	(.L_2028 - .L_2027)
.L_2027:
        /*0080*/ 	.word	0x00000000
        /*0084*/ 	.short	0x0009
        /*0086*/ 	.short	0x0044
        /*0088*/ 	.byte	0x00, 0xf0, 0x11, 0x00


	//----- nvinfo : EIATTR_KPARAM_INFO
	.align		4
.L_2028:
        /*008c*/ 	.byte	0x04, 0x17
        /*008e*/ 	.short	(.L_2030 - .L_2029)
.L_2029:
        /*0090*/ 	.word	0x00000000
        /*0094*/ 	.short	0x0008
        /*0096*/ 	.short	0x0040
        /*0098*/ 	.byte	0x00, 0xf0, 0x11, 0x00


	//----- nvinfo : EIATTR_KPARAM_INFO
	.align		4
.L_2030:
        /*009c*/ 	.byte	0x04, 0x17
        /*009e*/ 	.short	(.L_2032 - .L_2031)
.L_2031:
        /*00a0*/ 	.word	0x00000000
        /*00a4*/ 	.short	0x0007
        /*00a6*/ 	.short	0x0038
        /*00a8*/ 	.byte	0x00, 0xf0, 0x21, 0x00


	//----- nvinfo : EIATTR_KPARAM_INFO
	.align		4
.L_2032:
        /*00ac*/ 	.byte	0x04, 0x17
        /*00ae*/ 	.short	(.L_2034 - .L_2033)
.L_2033:
        /*00b0*/ 	.word	0x00000000
        /*00b4*/ 	.short	0x0006
        /*00b6*/ 	.short	0x0030
        /*00b8*/ 	.byte	0x00, 0xf0, 0x21, 0x00


	//----- nvinfo : EIATTR_KPARAM_INFO
	.align		4
.L_2034:
        /*00bc*/ 	.byte	0x04, 0x17
        /*00be*/ 	.short	(.L_2036 - .L_2035)
.L_2035:
        /*00c0*/ 	.word	0x00000000
        /*00c4*/ 	.short	0x0005
        /*00c6*/ 	.short	0x0028
        /*00c8*/ 	.byte	0x00, 0xf0, 0x21, 0x00


	//----- nvinfo : EIATTR_KPARAM_INFO
	.align		4
.L_2036:
        /*00cc*/ 	.byte	0x04, 0x17
        /*00ce*/ 	.short	(.L_2038 - .L_2037)
.L_2037:
        /*00d0*/ 	.word	0x00000000
        /*00d4*/ 	.short	0x0004
        /*00d6*/ 	.short	0x0020
        /*00d8*/ 	.byte	0x00, 0xf0, 0x21, 0x00


	//----- nvinfo : EIATTR_KPARAM_INFO
	.align		4
.L_2038:
        /*00dc*/ 	.byte	0x04, 0x17
        /*00de*/ 	.short	(.L_2040 - .L_2039)
.L_2039:
        /*00e0*/ 	.word	0x00000000
        /*00e4*/ 	.short	0x0003
        /*00e6*/ 	.short	0x0018
        /*00e8*/ 	.byte	0x00, 0xf0, 0x21, 0x00


	//----- nvinfo : EIATTR_KPARAM_INFO
	.align		4
.L_2040:
        /*00ec*/ 	.byte	0x04, 0x17
        /*00ee*/ 	.short	(.L_2042 - .L_2041)
.L_2041:
        /*00f0*/ 	.word	0x00000000
        /*00f4*/ 	.short	0x0002
        /*00f6*/ 	.short	0x0010
        /*00f8*/ 	.byte	0x00, 0xf0, 0x21, 0x00


	//----- nvinfo : EIATTR_KPARAM_INFO
	.align		4
.L_2042:
        /*00fc*/ 	.byte	0x04, 0x17
        /*00fe*/ 	.short	(.L_2044 - .L_2043)
.L_2043:
        /*0100*/ 	.word	0x00000000
        /*0104*/ 	.short	0x0001
        /*0106*/ 	.short	0x0008
        /*0108*/ 	.byte	0x00, 0xf0, 0x21, 0x00


	//----- nvinfo : EIATTR_KPARAM_INFO
	.align		4
.L_2044:
        /*010c*/ 	.byte	0x04, 0x17
        /*010e*/ 	.short	(.L_2046 - .L_2045)
.L_2045:
        /*0110*/ 	.word	0x00000000
        /*0114*/ 	.short	0x0000
        /*0116*/ 	.short	0x0000
        /*0118*/ 	.byte	0x00, 0xf0, 0x21, 0x00


	//----- nvinfo : EIATTR_MAXREG_COUNT
	.align		4
.L_2046:
        /*011c*/ 	.byte	0x03, 0x1b
        /*011e*/ 	.short	0x00ff


	//----- nvinfo : EIATTR_NUM_BARRIERS
	.align		4
        /*0120*/ 	.byte	0x02, 0x4c
        /*0122*/ 	.byte	0x01
	.zero		1


	//----- nvinfo : EIATTR_MERCURY_ISA_VERSION
	.align		4
        /*0124*/ 	.byte	0x03, 0x5f
        /*0126*/ 	.short	0x0000


	//----- nvinfo : EIATTR_COOP_GROUP_MASK_REGIDS
	.align		4
        /*0128*/ 	.byte	0x04, 0x29
        /*012a*/ 	.short	(.L_2048 - .L_2047)


	//   ....[0]....
.L_2047:
        /*012c*/ 	.word	0xffffffff


	//   ....[1]....
        /*0130*/ 	.word	0xffffffff


	//   ....[2]....
        /*0134*/ 	.word	0xffffffff


	//   ....[3]....
        /*0138*/ 	.word	0xffffffff


	//   ....[4]....
        /*013c*/ 	.word	0xffffffff


	//   ....[5]....
        /*0140*/ 	.word	0xffffffff


	//   ....[6]....
        /*0144*/ 	.word	0xffffffff


	//   ....[7]....
        /*0148*/ 	.word	0xffffffff


	//   ....[8]....
        /*014c*/ 	.word	0xffffffff


	//   ....[9]....
        /*0150*/ 	.word	0xffffffff


	//   ....[10]....
        /*0154*/ 	.word	0xffffffff


	//   ....[11]....
        /*0158*/ 	.word	0xffffffff


	//   ....[12]....
        /*015c*/ 	.word	0xffffffff


	//   ....[13]....
        /*0160*/ 	.word	0xffffffff


	//   ....[14]....
        /*0164*/ 	.word	0xffffffff


	//   ....[15]....
        /*0168*/ 	.word	0xffffffff


	//   ....[16]....
        /*016c*/ 	.word	0xffffffff


	//   ....[17]....
        /*0170*/ 	.word	0xffffffff


	//   ....[18]....
        /*0174*/ 	.word	0xffffffff


	//   ....[19]....
        /*0178*/ 	.word	0xffffffff


	//   ....[20]....
        /*017c*/ 	.word	0xffffffff


	//   ....[21]....
        /*0180*/ 	.word	0xffffffff


	//   ....[22]....
        /*0184*/ 	.word	0xffffffff


	//   ....[23]....
        /*0188*/ 	.word	0xffffffff


	//   ....[24]....
        /*018c*/ 	.word	0xffffffff


	//   ....[25]....
        /*0190*/ 	.word	0xffffffff


	//   ....[26]....
        /*0194*/ 	.word	0xffffffff


	//   ....[27]....
        /*0198*/ 	.word	0xffffffff


	//   ....[28]....
        /*019c*/ 	.word	0xffffffff


	//   ....[29]....
        /*01a0*/ 	.word	0xffffffff


	//----- nvinfo : EIATTR_COOP_GROUP_INSTR_OFFSETS
	.align		4
.L_2048:
        /*01a4*/ 	.byte	0x04, 0x28
        /*01a6*/ 	.short	(.L_2050 - .L_2049)


	//   ....[0]....
.L_2049:
        /*01a8*/ 	.word	0x00000320


	//   ....[1]....
        /*01ac*/ 	.word	0x000003a0


	//   ....[2]....
        /*01b0*/ 	.word	0x000003c0


	//   ....[3]....
        /*01b4*/ 	.word	0x00000400


	//   ....[4]....
        /*01b8*/ 	.word	0x00000440


	//   ....[5]....
        /*01bc*/ 	.word	0x000004b0


	//   ....[6]....
        /*01c0*/ 	.word	0x000004e0


	//   ....[7]....
        /*01c4*/ 	.word	0x00000500


	//   ....[8]....
        /*01c8*/ 	.word	0x00000520


	//   ....[9]....
        /*01cc*/ 	.word	0x00000540


	//   ....[10]....
        /*01d0*/ 	.word	0x00000690


	//   ....[11]....
        /*01d4*/ 	.word	0x000006d0


	//   ....[12]....
        /*01d8*/ 	.word	0x000006f0


	//   ....[13]....
        /*01dc*/ 	.word	0x00000710


	//   ....[14]....
        /*01e0*/ 	.word	0x00000730


	//   ....[15]....
        /*01e4*/ 	.word	0x00000790


	//   ....[16]....
        /*01e8*/ 	.word	0x000007c0


	//   ....[17]....
        /*01ec*/ 	.word	0x00000800


	//   ....[18]....
        /*01f0*/ 	.word	0x00000830


	//   ....[19]....
        /*01f4*/ 	.word	0x00000860


	//   ....[20]....
        /*01f8*/ 	.word	0x00000bc0


	//   ....[21]....
        /*01fc*/ 	.word	0x00000c20


	//   ....[22]....
        /*0200*/ 	.word	0x00000c40


	//   ....[23]....
        /*0204*/ 	.word	0x00000c60


	//   ....[24]....
        /*0208*/ 	.word	0x00000c80


	//   ....[25]....
        /*020c*/ 	.word	0x00000cd0


	//   ....[26]....
        /*0210*/ 	.word	0x00000cf0


	//   ....[27]....
        /*0214*/ 	.word	0x00000d10


	//   ....[28]....
        /*0218*/ 	.word	0x00000d30


	//   ....[29]....
        /*021c*/ 	.word	0x00000d50


	//----- nvinfo : EIATTR_EXIT_INSTR_OFFSETS
	.align		4
.L_2050:
        /*0220*/ 	.byte	0x04, 0x1c
        /*0222*/ 	.short	(.L_2052 - .L_2051)


	//   ....[0]....
.L_2051:
        /*0224*/ 	.word	0x00000bb0


	//   ....[1]....
        /*0228*/ 	.word	0x00000fc0


	//   ....[2]....
        /*022c*/ 	.word	0x00001040


	//----- nvinfo : EIATTR_CRS_STACK_SIZE
	.align		4
.L_2052:
        /*0230*/ 	.byte	0x04, 0x1e
        /*0232*/ 	.short	(.L_2054 - .L_2053)
.L_2053:
        /*0234*/ 	.word	0x00000000
.L_2054:


//--------------------- .nv.info._ZN17fastertransformer31generalAddBiasResidualLayerNormIfLi1EEEvPKT_S3_S3_S3_S3_S3_PS1_S4_fiiPKfS6_S6_Pfi --------------------------
	.section	.nv.info._ZN17fastertransformer31generalAddBiasResidualLayerNormIfLi1EEEvPKT_S3_S3_S3_S3_S3_PS1_S4_fiiPKfS6_S6_Pfi,"",@"SHT_CUDA_INFO"
	.sectionflags	@""
	.align	4


	//----- nvinfo : EIATTR_CUDA_API_VERSION
	.align		4
        /*0000*/ 	.byte	0x04, 0x37
        /*0002*/ 	.short	(.L_2056 - .L_2055)
.L_2055:
        /*0004*/ 	.word	0x00000082


	//----- nvinfo : EIATTR_SW2861232_WAR
	.align		4
.L_2056:
        /*0008*/ 	.byte	0x01, 0x35
	.zero		2


	//----- nvinfo : EIATTR_PARAM_CBANK
	.align		4
        /*000c*/ 	.byte	0x04, 0x0a
        /*000e*/ 	.short	(.L_2058 - .L_2057)
	.align		4
.L_2057:
        /*0010*/ 	.word	index@(.nv.constant0._ZN17fastertransformer31generalAddBiasResidualLayerNormIfLi1EEEvPKT_S3_S3_S3_S3_S3_PS1_S4_fiiPKfS6_S6_Pfi)
        /*0014*/ 	.short	0x0160
        /*0016*/ 	.short	0x0074


	//----- nvinfo : EIATTR_CBANK_PARAM_SIZE
	.align		4
.L_2058:
        /*0018*/ 	.byte	0x03, 0x19
        /*001a*/ 	.short	0x0074


	//----- nvinfo : EIATTR_KPARAM_INFO
	.align		4
        /*001c*/ 	.byte	0x04, 0x17
        /*001e*/ 	.short	(.L_2060 - .L_2059)
.L_2059:
        /*0020*/ 	.word	0x00000000
        /*0024*/ 	.short	0x000f
        /*0026*/ 	.short	0x0070
        /*0028*/ 	.byte	0x00, 0xf0, 0x11, 0x00


	//----- nvinfo : EIATTR_KPARAM_INFO
	.align		4
.L_2060:
        /*002c*/ 	.byte	0x04, 0x17
        /*002e*/ 	.short	(.L_2062 - .L_2061)
.L_2061:
        /*0030*/ 	.word	0x00000000
        /*0034*/ 	.short	0x000e
        /*0036*/ 	.short	0x0068
        /*0038*/ 	.byte	0x00, 0xf0, 0x21, 0x00


	//----- nvinfo : EIATTR_KPARAM_INFO
	.align		4
.L_2062:
        /*003c*/ 	.byte	0x04, 0x17
        /*003e*/ 	.short	(.L_2064 - .L_2063)
.L_2063:
        /*0040*/ 	.word	0x00000000
        /*0044*/ 	.short	0x000d
        /*0046*/ 	.short	0x0060
        /*0048*/ 	.byte	0x00, 0xf0, 0x21, 0x00


	//----- nvinfo : EIATTR_KPARAM_INFO
	.align		4
.L_2064:
        /*004c*/ 	.byte	0x04, 0x17
        /*004e*/ 	.short	(.L_2066 - .L_2065)
.L_2065:
        /*0050*/ 	.word	0x00000000
        /*0054*/ 	.short	0x000c
        /*0056*/ 	.short	0x0058
        /*0058*/ 	.byte	0x00, 0xf0, 0x21, 0x00


	//----- nvinfo : EIATTR_KPARAM_INFO
	.align		4
.L_2066:
        /*005c*/ 	.byte	0x04, 0x17
        /*005e*/ 	.short	(.L_2068 - .L_2067)
.L_2067:
        /*0060*/ 	.word	0x00000000
        /*0064*/ 	.short	0x000b
        /*0066*/ 	.short	0x0050
        /*0068*/ 	.byte	0x00, 0xf0, 0x21, 0x00


	//----- nvinfo : EIATTR_KPARAM_INFO
	.align		4
.L_2068:
        /*006c*/ 	.byte	0x04, 0x17
        /*006e*/ 	.short	(.L_2070 - .L_2069)
.L_2069:
        /*0070*/ 	.word	0x00000000
        /*0074*/ 	.short	0x000a
        /*0076*/ 	.short	0x0048
        /*0078*/ 	.byte	0x00, 0xf0, 0x11, 0x00


	//----- nvinfo : EIATTR_KPARAM_INFO
	.align		4
.L_2070:
        /*007c*/ 	.byte	0x04, 0x17
        /*007e*/ 	.short	(.L_2072 - .L_2071)
.L_2071:
        /*0080*/ 	.word	0x00000000
        /*0084*/ 	.short	0x0009
        /*0086*/ 	.short	0x0044
        /*0088*/ 	.byte	0x00, 0xf0, 0x11, 0x00


	//----- nvinfo : EIATTR_KPARAM_INFO
	.align		4
.L_2072:
        /*008c*/ 	.byte	0x04, 0x17
        /*008e*/ 	.short	(.L_2074 - .L_2073)
.L_2073:
        /*0090*/ 	.word	0x00000000
        /*0094*/ 	.short	0x0008
        /*0096*/ 	.short	0x0040
        /*0098*/ 	.byte	0x00, 0xf0, 0x11, 0x00


	//----- nvinfo : EIATTR_KPARAM_INFO
	.align		4
.L_2074:
        /*009c*/ 	.byte	0x04, 0x17
        /*009e*/ 	.short	(.L_2076 - .L_2075)
.L_2075:
        /*00a0*/ 	.word	0x00000000
        /*00a4*/ 	.short	0x0007
        /*00a6*/ 	.short	0x0038
        /*00a8*/ 	.byte	0x00, 0xf0, 0x21, 0x00


	//----- nvinfo : EIATTR_KPARAM_INFO
	.align		4
.L_2076:
        /*00ac*/ 	.byte	0x04, 0x17
        /*00ae*/ 	.short	(.L_2078 - .L_2077)
.L_2077:
        /*00b0*/ 	.word	0x00000000
        /*00b4*/ 	.short	0x0006
        /*00b6*/ 	.short	0x0030
        /*00b8*/ 	.byte	0x00, 0xf0, 0x21, 0x00


	//----- nvinfo : EIATTR_KPARAM_INFO
	.align		4
.L_2078:
        /*00bc*/ 	.byte	0x04, 0x17
        /*00be*/ 	.short	(.L_2080 - .L_2079)
.L_2079:
        /*00c0*/ 	.word	0x00000000
        /*00c4*/ 	.short	0x0005
        /*00c6*/ 	.short	0x0028
        /*00c8*/ 	.byte	0x00, 0xf0, 0x21, 0x00


	//----- nvinfo : EIATTR_KPARAM_INFO
	.align		4
.L_2080:
        /*00cc*/ 	.byte	0x04, 0x17
        /*00ce*/ 	.short	(.L_2082 - .L_2081)
.L_2081:
        /*00d0*/ 	.word	0x00000000
        /*00d4*/ 	.short	0x0004
        /*00d6*/ 	.short	0x0020
        /*00d8*/ 	.byte	0x00, 0xf0, 0x21, 0x00


	//----- nvinfo : EIATTR_KPARAM_INFO
	.align		4
.L_2082:
        /*00dc*/ 	.byte	0x04, 0x17
        /*00de*/ 	.short	(.L_2084 - .L_2083)
.L_2083:
        /*00e0*/ 	.word	0x00000000
        /*00e4*/ 	.short	0x0003
        /*00e6*/ 	.short	0x0018
        /*00e8*/ 	.byte	0x00, 0xf0, 0x21, 0x00


	//----- nvinfo : EIATTR_KPARAM_INFO
	.align		4
.L_2084:
        /*00ec*/ 	.byte	0x04, 0x17
        /*00ee*/ 	.short	(.L_2086 - .L_2085)
.L_2085:
        /*00f0*/ 	.word	0x00000000
        /*00f4*/ 	.short	0x0002
        /*00f6*/ 	.short	0x0010
        /*00f8*/ 	.byte	0x00, 0xf0, 0x21, 0x00


	//----- nvinfo : EIATTR_KPARAM_INFO
	.align		4
.L_2086:
        /*00fc*/ 	.byte	0x04, 0x17
        /*00fe*/ 	.short	(.L_2088 - .L_2087)
.L_2087:
        /*0100*/ 	.word	0x00000000
        /*0104*/ 	.short	0x0001
        /*0106*/ 	.short	0x0008
        /*0108*/ 	.byte	0x00, 0xf0, 0x21, 0x00


	//----- nvinfo : EIATTR_KPARAM_INFO
	.align		4
.L_2088:
        /*010c*/ 	.byte	0x04, 0x17
        /*010e*/ 	.short	(.L_2090 - .L_2089)
.L_2089:
        /*0110*/ 	.word	0x00000000
        /*0114*/ 	.short	0x0000
        /*0116*/ 	.short	0x0000
        /*0118*/ 	.byte	0x00, 0xf0, 0x21, 0x00


	//----- nvinfo : EIATTR_MAXREG_COUNT
	.align		4
.L_2090:
        /*011c*/ 	.byte	0x03, 0x1b
        /*011e*/ 	.short	0x00ff


	//----- nvinfo : EIATTR_NUM_BARRIERS
	.align		4
        /*0120*/ 	.byte	0x02, 0x4c
        /*0122*/ 	.byte	0x01
	.zero		1


	//----- nvinfo : EIATTR_MERCURY_ISA_VERSION
	.align		4
        /*0124*/ 	.byte	0x03, 0x5f
        /*0126*/ 	.short	0x0000


	//----- nvinfo : EIATTR_COOP_GROUP_MASK_REGIDS
	.align		4
        /*0128*/ 	.byte	0x04, 0x29
        /*012a*/ 	.short	(.L_2092 - .L_2091)


	//   ....[0]....
.L_2091:
        /*012c*/ 	.word	0xffffffff


	//   ....[1]....
        /*0130*/ 	.word	0xffffffff


	//   ....[2]....
        /*0134*/ 	.word	0xffffffff


	//   ....[3]....
        /*0138*/ 	.word	0xffffffff


	//   ....[4]....
        /*013c*/ 	.word	0xffffffff


	//   ....[5]....
        /*0140*/ 	.word	0xffffffff


	//   ....[6]....
        /*0144*/ 	.word	0xffffffff


	//   ....[7]....
        /*0148*/ 	.word	0xffffffff


	//   ....[8]....
        /*014c*/ 	.word	0xffffffff


	//   ....[9]....
        /*0150*/ 	.word	0xffffffff


	//   ....[10]....
        /*0154*/ 	.word	0xffffffff


	//   ....[11]....
        /*0158*/ 	.word	0xffffffff


	//   ....[12]....
        /*015c*/ 	.word	0xffffffff


	//   ....[13]....
        /*0160*/ 	.word	0xffffffff


	//   ....[14]....
        /*0164*/ 	.word	0xffffffff


	//   ....[15]....
        /*0168*/ 	.word	0xffffffff


	//   ....[16]....
        /*016c*/ 	.word	0xffffffff


	//   ....[17]....
        /*0170*/ 	.word	0xffffffff


	//   ....[18]....
        /*0174*/ 	.word	0xffffffff


	//   ....[19]....
        /*0178*/ 	.word	0xffffffff


	//   ....[20]....
        /*017c*/ 	.word	0xffffffff


	//   ....[21]....
        /*0180*/ 	.word	0xffffffff


	//   ....[22]....
        /*0184*/ 	.word	0xffffffff


	//   ....[23]....
        /*0188*/ 	.word	0xffffffff


	//   ....[24]....
        /*018c*/ 	.word	0xffffffff


	//   ....[25]....
        /*0190*/ 	.word	0xffffffff


	//   ....[26]....
        /*0194*/ 	.word	0xffffffff


	//   ....[27]....
        /*0198*/ 	.word	0xffffffff


	//   ....[28]....
        /*019c*/ 	.word	0xffffffff


	//   ....[29]....
        /*01a0*/ 	.word	0xffffffff


	//----- nvinfo : EIATTR_COOP_GROUP_INSTR_OFFSETS
	.align		4
.L_2092:
        /*01a4*/ 	.byte	0x04, 0x28
        /*01a6*/ 	.short	(.L_2094 - .L_2093)


	//   ....[0]....
.L_2093:
        /*01a8*/ 	.word	0x000002e0


	//   ....[1]....
        /*01ac*/ 	.word	0x00000360


	//   ....[2]....
        /*01b0*/ 	.word	0x00000380


	//   ....[3]....
        /*01b4*/ 	.word	0x000003c0


	//   ....[4]....
        /*01b8*/ 	.word	0x00000400


	//   ....[5]....
        /*01bc*/ 	.word	0x00000470


	//   ....[6]....
        /*01c0*/ 	.word	0x000004a0


	//   ....[7]....
        /*01c4*/ 	.word	0x000004c0


	//   ....[8]....
        /*01c8*/ 	.word	0x000004e0


	//   ....[9]....
        /*01cc*/ 	.word	0x00000500


	//   ....[10]....
        /*01d0*/ 	.word	0x00000650


	//   ....[11]....
        /*01d4*/ 	.word	0x00000690


	//   ....[12]....
        /*01d8*/ 	.word	0x000006b0


	//   ....[13]....
        /*01dc*/ 	.word	0x000006d0


	//   ....[14]....
        /*01e0*/ 	.word	0x000006f0


	//   ....[15]....
        /*01e4*/ 	.word	0x00000750


	//   ....[16]....
        /*01e8*/ 	.word	0x00000780


	//   ....[17]....
        /*01ec*/ 	.word	0x000007c0


	//   ....[18]....
        /*01f0*/ 	.word	0x000007f0


	//   ....[19]....
        /*01f4*/ 	.word	0x00000820


	//   ....[20]....
        /*01f8*/ 	.word	0x00000b80


	//   ....[21]....
        /*01fc*/ 	.word	0x00000be0


	//   ....[22]....
        /*0200*/ 	.word	0x00000c00


	//   ....[23]....
        /*0204*/ 	.word	0x00000c20


	//   ....[24]....
        /*0208*/ 	.word	0x00000c40


	//   ....[25]....
        /*020c*/ 	.word	0x00000c90


	//   ....[26]....
        /*0210*/ 	.word	0x00000cb0


	//   ....[27]....
        /*0214*/ 	.word	0x00000cd0


	//   ....[28]....
        /*0218*/ 	.word	0x00000cf0


	//   ....[29]....
        /*021c*/ 	.word	0x00000d10


	//----- nvinfo : EIATTR_EXIT_INSTR_OFFSETS
	.align		4
.L_2094:
        /*0220*/ 	.byte	0x04, 0x1c
        /*0222*/ 	.short	(.L_2096 - .L_2095)


	//   ....[0]....
.L_2095:
        /*0224*/ 	.word	0x00000b70


	//   ....[1]....
        /*0228*/ 	.word	0x00000f80


	//   ....[2]....
        /*022c*/ 	.word	0x00001000


	//----- nvinfo : EIATTR_CRS_STACK_SIZE
	.align		4
.L_2096:
        /*0230*/ 	.byte	0x04, 0x1e
        /*0232*/ 	.short	(.L_2098 - .L_2097)
.L_2097:
        /*0234*/ 	.word	0x00000000
.L_2098:


//--------------------- .nv.info._ZN17fastertransformer35generalAddBiasResidualLayerNormOpt2I7__half2Lb0ELb0ELi2ELb1ELi8EEEvPT_S3_PKS2_S5_S5_S5_S5_S5_fiiPKfS7_S7_Pfi --------------------------
	.section	.nv.info._ZN17fastertransformer35generalAddBiasResidualLayerNormOpt2I7__half2Lb0ELb0ELi2ELb1ELi8EEEvPT_S3_PKS2_S5_S5_S5_S5_S5_fiiPKfS7_S7_Pfi,"",@"SHT_CUDA_INFO"
	.sectionflags	@""
	.align	4


	//----- nvinfo : EIATTR_CUDA_API_VERSION
	.align		4
        /*0000*/ 	.byte	0x04, 0x37
        /*0002*/ 	.short	(.L_2100 - .L_2099)
.L_2099:
        /*0004*/ 	.word	0x00000082


	//----- nvinfo : EIATTR_SW2861232_WAR
	.align		4
.L_2100:
        /*0008*/ 	.byte	0x01, 0x35
	.zero		2


	//----- nvinfo : EIATTR_PARAM_CBANK
	.align		4
        /*000c*/ 	.byte	0x04, 0x0a
        /*000e*/ 	.short	(.L_2102 - .L_2101)
	.align		4
.L_2101:
        /*0010*/ 	.word	index@(.nv.constant0._ZN17fastertransformer35generalAddBiasResidualLayerNormOpt2I7__half2Lb0ELb0ELi2ELb1ELi8EEEvPT_S3_PKS2_S5_S5_S5_S5_S5_fiiPKfS7_S7_Pfi)
        /*0014*/ 	.short	0x0160
        /*0016*/ 	.short	0x0074


	//----- nvinfo : EIATTR_CBANK_PARAM_SIZE
	.align		4
.L_2102:
        /*0018*/ 	.byte	0x03, 0x19
        /*001a*/ 	.short	0x0074


	//----- nvinfo : EIATTR_KPARAM_INFO
	.align		4
        /*001c*/ 	.byte	0x04, 0x17
        /*001e*/ 	.short	(.L_2104 - .L_2103)
.L_2103:
        /*0020*/ 	.word	0x00000000
        /*0024*/ 	.short	0x000f
        /*0026*/ 	.short	0x0070
        /*0028*/ 	.byte	0x00, 0xf0, 0x11, 0x00


	//----- nvinfo : EIATTR_KPARAM_INFO
	.align		4
.L_2104:
        /*002c*/ 	.byte	0x04, 0x17
        /*002e*/ 	.short	(.L_2106 - .L_2105)
.L_2105:
        /*0030*/ 	.word	0x00000000
        /*0034*/ 	.short	0x000e
        /*0036*/ 	.short	0x0068
        /*0038*/ 	.byte	0x00, 0xf0, 0x21, 0x00


	//----- nvinfo : EIATTR_KPARAM_INFO
	.align		4
.L_2106:
        /*003c*/ 	.byte	0x04, 0x17
        /*003e*/ 	.short	(.L_2108 - .L_2107)
.L_2107:
        /*0040*/ 	.word	0x00000000
        /*0044*/ 	.short	0x000d
        /*0046*/ 	.short	0x0060
        /*0048*/ 	.byte	0x00, 0xf0, 0x21, 0x00


	//----- nvinfo : EIATTR_KPARAM_INFO
	.align		4
.L_2108:
        /*004c*/ 	.byte	0x04, 0x17
        /*004e*/ 	.short	(.L_2110 - .L_2109)
.L_2109:
        /*0050*/ 	.word	0x00000000
        /*0054*/ 	.short	0x000c
        /*0056*/ 	.short	0x0058
        /*0058*/ 	.byte	0x00, 0xf0, 0x21, 0x00


	//----- nvinfo : EIATTR_KPARAM_INFO
	.align		4
.L_2110:
        /*005c*/ 	.byte	0x04, 0x17
        /*005e*/ 	.short	(.L_2112 - .L_2111)
.L_2111:
        /*0060*/ 	.word	0x00000000
        /*0064*/ 	.short	0x000b
        /*0066*/ 	.short	0x0050
        /*0068*/ 	.byte	0x00, 0xf0, 0x21, 0x00


	//----- nvinfo : EIATTR_KPARAM_INFO
	.align		4
.L_2112:
        /*006c*/ 	.byte	0x04, 0x17
        /*006e*/ 	.short	(.L_2114 - .L_2113)
.L_2113:
        /*0070*/ 	.word	0x00000000
        /*0074*/ 	.short	0x000a
        /*0076*/ 	.short	0x0048
        /*0078*/ 	.byte	0x00, 0xf0, 0x11, 0x00


	//----- nvinfo : EIATTR_KPARAM_INFO
	.align		4
.L_2114:
        /*007c*/ 	.byte	0x04, 0x17
        /*007e*/ 	.short	(.L_2116 - .L_2115)
.L_2115:
        /*0080*/ 	.word	0x00000000
        /*0084*/ 	.short	0x0009
        /*0086*/ 	.short	0x0044
        /*0088*/ 	.byte	0x00, 0xf0, 0x11, 0x00


	//----- nvinfo : EIATTR_KPARAM_INFO
	.align		4
.L_2116:
        /*008c*/ 	.byte	0x04, 0x17
        /*008e*/ 	.short	(.L_2118 - .L_2117)
.L_2117:
        /*0090*/ 	.word	0x00000000
        /*0094*/ 	.short	0x0008
        /*0096*/ 	.short	0x0040
        /*0098*/ 	.byte	0x00, 0xf0, 0x11, 0x00


	//----- nvinfo : EIATTR_KPARAM_INFO
	.align		4
.L_2118:
        /*009c*/ 	.byte	0x04, 0x17
        /*009e*/ 	.short	(.L_2120 - .L_2119)
.L_2119:
        /*00a0*/ 	.word	0x00000000
        /*00a4*/ 	.short	0x0007
        /*00a6*/ 	.short	0x0038
        /*00a8*/ 	.byte	0x00, 0xf0, 0x21, 0x00


	//----- nvinfo : EIATTR_KPARAM_INFO
	.align		4
.L_2120:
        /*00ac*/ 	.byte	0x04, 0x17
        /*00ae*/ 	.short	(.L_2122 - .L_2121)
.L_2121:
        /*00b0*/ 	.word	0x00000000
        /*00b4*/ 	.short	0x0006
        /*00b6*/ 	.short	0x0030
        /*00b8*/ 	.byte	0x00, 0xf0, 0x21, 0x00


	//----- nvinfo : EIATTR_KPARAM_INFO
	.align		4
.L_2122:
        /*00bc*/ 	.byte	0x04, 0x17
        /*00be*/ 	.short	(.L_2124 - .L_2123)
.L_2123:
        /*00c0*/ 	.word	0x00000000
        /*00c4*/ 	.short	0x0005
        /*00c6*/ 	.short	0x0028
        /*00c8*/ 	.byte	0x00, 0xf0, 0x21, 0x00


	//----- nvinfo : EIATTR_KPARAM_INFO
	.align		4
.L_2124:
        /*00cc*/ 	.byte	0x04, 0x17
        /*00ce*/ 	.short	(.L_2126 - .L_2125)
.L_2125:
        /*00d0*/ 	.word	0x00000000
        /*00d4*/ 	.short	0x0004
        /*00d6*/ 	.short	0x0020
        /*00d8*/ 	.byte	0x00, 0xf0, 0x21, 0x00


	//----- nvinfo : EIATTR_KPARAM_INFO
	.align		4
.L_2126:
        /*00dc*/ 	.byte	0x04, 0x17
        /*00de*/ 	.short	(.L_2128 - .L_2127)
.L_2127:
        /*00e0*/ 	.word	0x00000000
        /*00e4*/ 	.short	0x0003
        /*00e6*/ 	.short	0x0018
        /*00e8*/ 	.byte	0x00, 0xf0, 0x21, 0x00


	//----- nvinfo : EIATTR_KPARAM_INFO
	.align		4
.L_2128:
        /*00ec*/ 	.byte	0x04, 0x17
        /*00ee*/ 	.short	(.L_2130 - .L_2129)
.L_2129:
        /*00f0*/ 	.word	0x00000000
        /*00f4*/ 	.short	0x0002
        /*00f6*/ 	.short	0x0010
        /*00f8*/ 	.byte	0x00, 0xf0, 0x21, 0x00


	//----- nvinfo : EIATTR_KPARAM_INFO
	.align		4
.L_2130:
        /*00fc*/ 	.byte	0x04, 0x17
        /*00fe*/ 	.short	(.L_2132 - .L_2131)
.L_2131:
        /*0100*/ 	.word	0x00000000
        /*0104*/ 	.short	0x0001
        /*0106*/ 	.short	0x0008
        /*0108*/ 	.byte	0x00, 0xf0, 0x21, 0x00


	//----- nvinfo : EIATTR_KPARAM_INFO
	.align		4
.L_2132:
        /*010c*/ 	.byte	0x04, 0x17
        /*010e*/ 	.short	(.L_2134 - .L_2133)
.L_2133:
        /*0110*/ 	.word	0x00000000
        /*0114*/ 	.short	0x0000
        /*0116*/ 	.short	0x0000
        /*0118*/ 	.byte	0x00, 0xf0, 0x21, 0x00


	//----- nvinfo : EIATTR_MAXREG_COUNT
	.align		4
.L_2134:
        /*011c*/ 	.byte	0x03, 0x1b
        /*011e*/ 	.short	0x00ff


	//----- nvinfo : EIATTR_NUM_BARRIERS
	.align		4
        /*0120*/ 	.byte	0x02, 0x4c
        /*0122*/ 	.byte	0x01
	.zero		1


	//----- nvinfo : EIATTR_MERCURY_ISA_VERSION
	.align		4
        /*0124*/ 	.byte	0x03, 0x5f
        /*0126*/ 	.short	0x0000


	//----- nvinfo : EIATTR_COOP_GROUP_MASK_REGIDS
	.align		4
        /*0128*/ 	.byte	0x04, 0x29
        /*012a*/ 	.short	(.L_2136 - .L_2135)


	//   ....[0]....
.L_2135:
        /*012c*/ 	.word	0xffffffff


	//   ....[1]....
        /*0130*/ 	.word	0xffffffff


	//   ....[2]....
        /*0134*/ 	.word	0xffffffff


	//   ....[3]....
        /*0138*/ 	.word	0xffffffff


	//   ....[4]....
        /*013c*/ 	.word	0xffffffff


	//   ....[5]....
        /*0140*/ 	.word	0xffffffff


	//   ....[6]....
        /*0144*/ 	.word	0xffffffff


	//   ....[7]....
        /*0148*/ 	.word	0xffffffff


	//   ....[8]....
        /*014c*/ 	.word	0xffffffff


	//   ....[9]....
        /*0150*/ 	.word	0xffffffff


	//   ....[10]....
        /*0154*/ 	.word	0xffffffff


	//   ....[11]....
        /*0158*/ 	.word	0xffffffff


	//   ....[12]....
        /*015c*/ 	.word	0xffffffff


	//   ....[13]....
        /*0160*/ 	.word	0xffffffff


	//   ....[14]....
        /*0164*/ 	.word	0xffffffff


	//   ....[15]....
        /*0168*/ 	.word	0xffffffff


	//   ....[16]....
        /*016c*/ 	.word	0xffffffff


	//   ....[17]....
        /*0170*/ 	.word	0xffffffff


	//   ....[18]....
        /*0174*/ 	.word	0xffffffff


	//   ....[19]....
        /*0178*/ 	.word	0xffffffff


	//   ....[20]....
        /*017c*/ 	.word	0xffffffff


	//   ....[21]....
        /*0180*/ 	.word	0xffffffff


	//   ....[22]....
        /*0184*/ 	.word	0xffffffff


	//   ....[23]....
        /*0188*/ 	.word	0xffffffff


	//   ....[24]....
        /*018c*/ 	.word	0xffffffff


	//   ....[25]....
        /*0190*/ 	.word	0xffffffff


	//   ....[26]....
        /*0194*/ 	.word	0xffffffff


	//   ....[27]....
        /*0198*/ 	.word	0xffffffff


	//   ....[28]....
        /*019c*/ 	.word	0xffffffff


	//   ....[29]....
        /*01a0*/ 	.word	0xffffffff


	//----- nvinfo : EIATTR_COOP_GROUP_INSTR_OFFSETS
	.align		4
.L_2136:
        /*01a4*/ 	.byte	0x04, 0x28
        /*01a6*/ 	.short	(.L_2138 - .L_2137)


	//   ....[0]....
.L_2137:
        /*01a8*/ 	.word	0x000010d0


	//   ....[1]....
        /*01ac*/ 	.word	0x00001110


	//   ....[2]....
        /*01b0*/ 	.word	0x00001160


	//   ....[3]....
        /*01b4*/ 	.word	0x00001170


	//   ....[4]....
        /*01b8*/ 	.word	0x000011a0


	//   ....[5]....
        /*01bc*/ 	.word	0x000011b0


	//   ....[6]....
        /*01c0*/ 	.word	0x000011f0


	//   ....[7]....
        /*01c4*/ 	.word	0x00001200


	//   ....[8]....
        /*01c8*/ 	.word	0x00001250


	//   ....[9]....
        /*01cc*/ 	.word	0x00001280


	//   ....[10]....
        /*01d0*/ 	.word	0x00001310


	//   ....[11]....
        /*01d4*/ 	.word	0x00001320


	//   ....[12]....
        /*01d8*/ 	.word	0x00001350


	//   ....[13]....
        /*01dc*/ 	.word	0x00001360


	//   ....[14]....
        /*01e0*/ 	.word	0x00001390


	//   ....[15]....
        /*01e4*/ 	.word	0x000013a0


	//   ....[16]....
        /*01e8*/ 	.word	0x000013d0


	//   ....[17]....
        /*01ec*/ 	.word	0x000013e0


	//   ....[18]....
        /*01f0*/ 	.word	0x00001410


	//   ....[19]....
        /*01f4*/ 	.word	0x00001420


	//   ....[20]....
        /*01f8*/ 	.word	0x00002bd0


	//   ....[21]....
        /*01fc*/ 	.word	0x00002c00


	//   ....[22]....
        /*0200*/ 	.word	0x00002c20


	//   ....[23]....
        /*0204*/ 	.word	0x00002c40


	//   ....[24]....
        /*0208*/ 	.word	0x00002c60


	//   ....[25]....
        /*020c*/ 	.word	0x00002cb0


	//   ....[26]....
        /*0210*/ 	.word	0x00002cd0


	//   ....[27]....
        /*0214*/ 	.word	0x00002cf0


	//   ....[28]....
        /*0218*/ 	.word	0x00002d10


	//   ....[29]....
        /*021c*/ 	.word	0x00002d30


	//----- nvinfo : EIATTR_EXIT_INSTR_OFFSETS
	.align		4
.L_2138:
        /*0220*/ 	.byte	0x04, 0x1c
        /*0222*/ 	.short	(.L_2140 - .L_2139)


	//   ....[0]....
.L_2139:
        /*0224*/ 	.word	0x00002b80


	//   ....[1]....
        /*0228*/ 	.word	0x00002fe0


	//   ....[2]....
        /*022c*/ 	.word	0x00003050


	//----- nvinfo : EIATTR_CRS_STACK_SIZE
	.align		4
.L_2140:
        /*0230*/ 	.byte	0x04, 0x1e
        /*0232*/ 	.short	(.L_2142 - .L_2141)
.L_2141:
        /*0234*/ 	.word	0x00000000
.L_2142:


//--------------------- .nv.info._ZN17fastertransformer34generalAddBiasResidualLayerNormOptI7__half2Lb0ELb0ELi2ELb1ELi8EEEvPT_S3_PKS2_S5_S5_S5_S5_S5_fiiPKfS7_S7_Pfi --------------------------
	.section	.nv.info._ZN17fastertransformer34generalAddBiasResidualLayerNormOptI7__half2Lb0ELb0ELi2ELb1ELi8EEEvPT_S3_PKS2_S5_S5_S5_S5_S5_fiiPKfS7_S7_Pfi,"",@"SHT_CUDA_INFO"
	.sectionflags	@""
	.align	4


	//----- nvinfo : EIATTR_CUDA_API_VERSION
	.align		4
        /*0000*/ 	.byte	0x04, 0x37
        /*0002*/ 	.short	(.L_2144 - .L_2143)
.L_2143:
        /*0004*/ 	.word	0x00000082


	//----- nvinfo : EIATTR_SW2861232_WAR
	.align		4
.L_2144:
        /*0008*/ 	.byte	0x01, 0x35
	.zero		2


	//----- nvinfo : EIATTR_PARAM_CBANK
	.align		4
        /*000c*/ 	.byte	0x04, 0x0a
        /*000e*/ 	.short	(.L_2146 - .L_2145)
	.align		4
.L_2145:
        /*0010*/ 	.word	index@(.nv.constant0._ZN17fastertransformer34generalAddBiasResidualLayerNormOptI7__half2Lb0ELb0ELi2ELb1ELi8EEEvPT_S3_PKS2_S5_S5_S5_S5_S5_fiiPKfS7_S7_Pfi)
        /*0014*/ 	.short	0x0160
        /*0016*/ 	.short	0x0074


	//----- nvinfo : EIATTR_CBANK_PARAM_SIZE
	.align		4
.L_2146:
        /*0018*/ 	.byte	0x03, 0x19
        /*001a*/ 	.short	0x0074


	//----- nvinfo : EIATTR_KPARAM_INFO
	.align		4
        /*001c*/ 	.byte	0x04, 0x17
        /*001e*/ 	.short	(.L_2148 - .L_2147)
.L_2147:
        /*0020*/ 	.word	0x00000000
        /*0024*/ 	.short	0x000f
        /*0026*/ 	.short	0x0070
        /*0028*/ 	.byte	0x00, 0xf0, 0x11, 0x00


	//----- nvinfo : EIATTR_KPARAM_INFO
	.align		4
.L_2148:
        /*002c*/ 	.byte	0x04, 0x17
        /*002e*/ 	.short	(.L_2150 - .L_2149)
.L_2149:
        /*0030*/ 	.word	0x00000000
        /*0034*/ 	.short	0x000e
        /*0036*/ 	.short	0x0068
        /*0038*/ 	.byte	0x00, 0xf0, 0x21, 0x00


	//----- nvinfo : EIATTR_KPARAM_INFO
	.align		4
.L_2150:
        /*003c*/ 	.byte	0x04, 0x17
        /*003e*/ 	.short	(.L_2152 - .L_2151)
.L_2151:
        /*0040*/ 	.word	0x00000000
        /*0044*/ 	.short	0x000d
        /*0046*/ 	.short	0x0060
        /*0048*/ 	.byte	0x00, 0xf0, 0x21, 0x00


	//----- nvinfo : EIATTR_KPARAM_INFO
	.align		4
.L_2152:
        /*004c*/ 	.byte	0x04, 0x17
        /*004e*/ 	.short	(.L_2154 - .L_2153)
.L_2153:
        /*0050*/ 	.word	0x00000000
        /*0054*/ 	.short	0x000c
        /*0056*/ 	.short	0x0058
        /*0058*/ 	.byte	0x00, 0xf0, 0x21, 0x00


	//----- nvinfo : EIATTR_KPARAM_INFO
	.align		4
.L_2154:
        /*005c*/ 	.byte	0x04, 0x17
        /*005e*/ 	.short	(.L_2156 - .L_2155)
.L_2155:
        /*0060*/ 	.word	0x00000000
        /*0064*/ 	.short	0x000b
        /*0066*/ 	.short	0x0050
        /*0068*/ 	.byte	0x00, 0xf0, 0x21, 0x00


	//----- nvinfo : EIATTR_KPARAM_INFO
	.align		4
.L_2156:
        /*006c*/ 	.byte	0x04, 0x17
        /*006e*/ 	.short	(.L_2158 - .L_2157)
.L_2157:
        /*0070*/ 	.word	0x00000000
        /*0074*/ 	.short	0x000a
        /*0076*/ 	.short	0x0048
        /*0078*/ 	.byte	0x00, 0xf0, 0x11, 0x00


	//----- nvinfo : EIATTR_KPARAM_INFO
	.align		4
.L_2158:
        /*007c*/ 	.byte	0x04, 0x17
        /*007e*/ 	.short	(.L_2160 - .L_2159)
.L_2159:
        /*0080*/ 	.word	0x00000000
        /*0084*/ 	.short	0x0009
        /*0086*/ 	.short	0x0044
        /*0088*/ 	.byte	0x00, 0xf0, 0x11, 0x00


	//----- nvinfo : EIATTR_KPARAM_INFO
	.align		4
.L_2160:
        /*008c*/ 	.byte	0x04, 0x17
        /*008e*/ 	.short	(.L_2162 - .L_2161)
.L_2161:
        /*0090*/ 	.word	0x00000000
        /*0094*/ 	.short	0x0008
        /*0096*/ 	.short	0x0040
        /*0098*/ 	.byte	0x00, 0xf0, 0x11, 0x00


	//----- nvinfo : EIATTR_KPARAM_INFO
	.align		4
.L_2162:
        /*009c*/ 	.byte	0x04, 0x17
        /*009e*/ 	.short	(.L_2164 - .L_2163)
.L_2163:
        /*00a0*/ 	.word	0x00000000
        /*00a4*/ 	.short	0x0007
        /*00a6*/ 	.short	0x0038
        /*00a8*/ 	.byte	0x00, 0xf0, 0x21, 0x00


	//----- nvinfo : EIATTR_KPARAM_INFO
	.align		4
.L_2164:
        /*00ac*/ 	.byte	0x04, 0x17
        /*00ae*/ 	.short	(.L_2166 - .L_2165)
.L_2165:
        /*00b0*/ 	.word	0x00000000
        /*00b4*/ 	.short	0x0006
        /*00b6*/ 	.short	0x0030
        /*00b8*/ 	.byte	0x00, 0xf0, 0x21, 0x00


	//----- nvinfo : EIATTR_KPARAM_INFO
	.align		4
.L_2166:
        /*00bc*/ 	.byte	0x04, 0x17
        /*00be*/ 	.short	(.L_2168 - .L_2167)
.L_2167:
        /*00c0*/ 	.word	0x00000000
        /*00c4*/ 	.short	0x0005
        /*00c6*/ 	.short	0x0028
        /*00c8*/ 	.byte	0x00, 0xf0, 0x21, 0x00


	//----- nvinfo : EIATTR_KPARAM_INFO
	.align		4
.L_2168:
        /*00cc*/ 	.byte	0x04, 0x17
        /*00ce*/ 	.short	(.L_2170 - .L_2169)
.L_2169:
        /*00d0*/ 	.word	0x00000000
        /*00d4*/ 	.short	0x0004
        /*00d6*/ 	.short	0x0020
        /*00d8*/ 	.byte	0x00, 0xf0, 0x21, 0x00


	//----- nvinfo : EIATTR_KPARAM_INFO
	.align		4
.L_2170:
        /*00dc*/ 	.byte	0x04, 0x17
        /*00de*/ 	.short	(.L_2172 - .L_2171)
.L_2171:
        /*00e0*/ 	.word	0x00000000
        /*00e4*/ 	.short	0x0003
        /*00e6*/ 	.short	0x0018
        /*00e8*/ 	.byte	0x00, 0xf0, 0x21, 0x00


	//----- nvinfo : EIATTR_KPARAM_INFO
	.align		4
.L_2172:
        /*00ec*/ 	.byte	0x04, 0x17
        /*00ee*/ 	.short	(.L_2174 - .L_2173)
.L_2173:
        /*00f0*/ 	.word	0x00000000
        /*00f4*/ 	.short	0x0002
        /*00f6*/ 	.short	0x0010
        /*00f8*/ 	.byte	0x00, 0xf0, 0x21, 0x00


	//----- nvinfo : EIATTR_KPARAM_INFO
	.align		4
.L_2174:
        /*00fc*/ 	.byte	0x04, 0x17
        /*00fe*/ 	.short	(.L_2176 - .L_2175)
.L_2175:
        /*0100*/ 	.word	0x00000000
        /*0104*/ 	.short	0x0001
        /*0106*/ 	.short	0x0008
        /*0108*/ 	.byte	0x00, 0xf0, 0x21, 0x00


	//----- nvinfo : EIATTR_KPARAM_INFO
	.align		4
.L_2176:
        /*010c*/ 	.byte	0x04, 0x17
        /*010e*/ 	.short	(.L_2178 - .L_2177)
.L_2177:
        /*0110*/ 	.word	0x00000000
        /*0114*/ 	.short	0x0000
        /*0116*/ 	.short	0x0000
        /*0118*/ 	.byte	0x00, 0xf0, 0x21, 0x00


	//----- nvinfo : EIATTR_MAXREG_COUNT
	.align		4
.L_2178:
        /*011c*/ 	.byte	0x03, 0x1b
        /*011e*/ 	.short	0x00ff


	//----- nvinfo : EIATTR_NUM_BARRIERS
	.align		4
        /*0120*/ 	.byte	0x02, 0x4c
        /*0122*/ 	.byte	0x01
	.zero		1


	//----- nvinfo : EIATTR_MERCURY_ISA_VERSION
	.align		4
        /*0124*/ 	.byte	0x03, 0x5f
        /*0126*/ 	.short	0x0000


	//----- nvinfo : EIATTR_COOP_GROUP_MASK_REGIDS
	.align		4
        /*0128*/ 	.byte	0x04, 0x29
        /*012a*/ 	.short	(.L_2180 - .L_2179)


	//   ....[0]....
.L_2179:
        /*012c*/ 	.word	0xffffffff


	//   ....[1]....
        /*0130*/ 	.word	0xffffffff


	//   ....[2]....
        /*0134*/ 	.word	0xffffffff


	//   ....[3]....
        /*0138*/ 	.word	0xffffffff


	//   ....[4]....
        /*013c*/ 	.word	0xffffffff


	//   ....[5]....
        /*0140*/ 	.word	0xffffffff


	//   ....[6]....
        /*0144*/ 	.word	0xffffffff


	//   ....[7]....
        /*0148*/ 	.word	0xffffffff


	//   ....[8]....
        /*014c*/ 	.word	0xffffffff


	//   ....[9]....
        /*0150*/ 	.word	0xffffffff


	//   ....[10]....
        /*0154*/ 	.word	0xffffffff


	//   ....[11]....
        /*0158*/ 	.word	0xffffffff


	//   ....[12]....
        /*015c*/ 	.word	0xffffffff


	//   ....[13]....
        /*0160*/ 	.word	0xffffffff


	//   ....[14]....
        /*0164*/ 	.word	0xffffffff


	//   ....[15]....
        /*0168*/ 	.word	0xffffffff


	//   ....[16]....
        /*016c*/ 	.word	0xffffffff


	//   ....[17]....
        /*0170*/ 	.word	0xffffffff


	//   ....[18]....
        /*0174*/ 	.word	0xffffffff


	//   ....[19]....
        /*0178*/ 	.word	0xffffffff


	//   ....[20]....
        /*017c*/ 	.word	0xffffffff


	//   ....[21]....
        /*0180*/ 	.word	0xffffffff


	//   ....[22]....
        /*0184*/ 	.word	0xffffffff


	//   ....[23]....
        /*0188*/ 	.word	0xffffffff


	//   ....[24]....
        /*018c*/ 	.word	0xffffffff


	//   ....[25]....
        /*0190*/ 	.word	0xffffffff


	//   ....[26]....
        /*0194*/ 	.word	0xffffffff


	//   ....[27]....
        /*0198*/ 	.word	0xffffffff


	//   ....[28]....
        /*019c*/ 	.word	0xffffffff


	//   ....[29]....
        /*01a0*/ 	.word	0xffffffff


	//----- nvinfo : EIATTR_COOP_GROUP_INSTR_OFFSETS
	.align		4
.L_2180:
        /*01a4*/ 	.byte	0x04, 0x28
        /*01a6*/ 	.short	(.L_2182 - .L_2181)


	//   ....[0]....
.L_2181:
        /*01a8*/ 	.word	0x00000290


	//   ....[1]....
        /*01ac*/ 	.word	0x000002e0


	//   ....[2]....
        /*01b0*/ 	.word	0x00000300


	//   ....[3]....
        /*01b4*/ 	.word	0x00000320


	//   ....[4]....
        /*01b8*/ 	.word	0x00000340


	//   ....[5]....
        /*01bc*/ 	.word	0x000003a0


	//   ....[6]....
        /*01c0*/ 	.word	0x000003d0


	//   ....[7]....
        /*01c4*/ 	.word	0x00000400


	//   ....[8]....
        /*01c8*/ 	.word	0x00000420


	//   ....[9]....
        /*01cc*/ 	.word	0x00000440


	//   ....[10]....
        /*01d0*/ 	.word	0x00000b80


	//   ....[11]....
        /*01d4*/ 	.word	0x00000bb0


	//   ....[12]....
        /*01d8*/ 	.word	0x00000bd0


	//   ....[13]....
        /*01dc*/ 	.word	0x00000bf0


	//   ....[14]....
        /*01e0*/ 	.word	0x00000c10


	//   ....[15]....
        /*01e4*/ 	.word	0x00000c90


	//   ....[16]....
        /*01e8*/ 	.word	0x00000cc0


	//   ....[17]....
        /*01ec*/ 	.word	0x00000ce0


	//   ....[18]....
        /*01f0*/ 	.word	0x00000d00


	//   ....[19]....
        /*01f4*/ 	.word	0x00000d20


	//   ....[20]....
        /*01f8*/ 	.word	0x00002440


	//   ....[21]....
        /*01fc*/ 	.word	0x00002470


	//   ....[22]....
        /*0200*/ 	.word	0x00002490


	//   ....[23]....
        /*0204*/ 	.word	0x000024b0


	//   ....[24]....
        /*0208*/ 	.word	0x000024d0


	//   ....[25]....
        /*020c*/ 	.word	0x00002530


	//   ....[26]....
        /*0210*/ 	.word	0x00002550


	//   ....[27]....
        /*0214*/ 	.word	0x00002570


	//   ....[28]....
        /*0218*/ 	.word	0x00002590


	//   ....[29]....
        /*021c*/ 	.word	0x000025b0


	//----- nvinfo : EIATTR_EXIT_INSTR_OFFSETS
	.align		4
.L_2182:
        /*0220*/ 	.byte	0x04, 0x1c
        /*0222*/ 	.short	(.L_2184 - .L_2183)


	//   ....[0]....
.L_2183:
        /*0224*/ 	.word	0x00002400


	//   ....[1]....
        /*0228*/ 	.word	0x00002870


	//   ....[2]....
        /*022c*/ 	.word	0x000028f0


	//----- nvinfo : EIATTR_CRS_STACK_SIZE
	.align		4
.L_2184:
        /*0230*/ 	.byte	0x04, 0x1e
        /*0232*/ 	.short	(.L_2186 - .L_2185)
.L_2185:
        /*0234*/ 	.word	0x00000000
.L_2186:


//--------------------- .nv.info._ZN17fastertransformer35generalAddBiasResidualLayerNormOpt2I7__half2Lb1ELb0ELi2ELb1ELi8EEEvPT_S3_PKS2_S5_S5_S5_S5_S5_fiiPKfS7_S7_Pfi --------------------------
	.section	.nv.info._ZN17fastertransformer35generalAddBiasResidualLayerNormOpt2I7__half2Lb1ELb0ELi2ELb1ELi8EEEvPT_S3_PKS2_S5_S5_S5_S5_S5_fiiPKfS7_S7_Pfi,"",@"SHT_CUDA_INFO"
	.sectionflags	@""
	.align	4


	//----- nvinfo : EIATTR_CUDA_API_VERSION
	.align		4
        /*0000*/ 	.byte	0x04, 0x37
        /*0002*/ 	.short	(.L_2188 - .L_2187)
.L_2187:
        /*0004*/ 	.word	0x00000082


	//----- nvinfo : EIATTR_SW2861232_WAR
	.align		4
.L_2188:
        /*0008*/ 	.byte	0x01, 0x35
	.zero		2


	//----- nvinfo : EIATTR_PARAM_CBANK
	.align		4
        /*000c*/ 	.byte	0x04, 0x0a
        /*000e*/ 	.short	(.L_2190 - .L_2189)
	.align		4
.L_2189:
        /*0010*/ 	.word	index@(.nv.constant0._ZN17fastertransformer35generalAddBiasResidualLayerNormOpt2I7__half2Lb1ELb0ELi2ELb1ELi8EEEvPT_S3_PKS2_S5_S5_S5_S5_S5_fiiPKfS7_S7_Pfi)
        /*0014*/ 	.short	0x0160
        /*0016*/ 	.short	0x0074


	//----- nvinfo : EIATTR_CBANK_PARAM_SIZE
	.align		4
.L_2190:
        /*0018*/ 	.byte	0x03, 0x19
        /*001a*/ 	.short	0x0074


	//----- nvinfo : EIATTR_KPARAM_INFO
	.align		4
        /*001c*/ 	.byte	0x04, 0x17
        /*001e*/ 	.short	(.L_2192 - .L_2191)
.L_2191:
        /*0020*/ 	.word	0x00000000
        /*0024*/ 	.short	0x000f
        /*0026*/ 	.short	0x0070
        /*0028*/ 	.byte	0x00, 0xf0, 0x11, 0x00


	//----- nvinfo : EIATTR_KPARAM_INFO
	.align		4
.L_2192:
        /*002c*/ 	.byte	0x04, 0x17
        /*002e*/ 	.short	(.L_2194 - .L_2193)
.L_2193:
        /*0030*/ 	.word	0x00000000
        /*0034*/ 	.short	0x000e
        /*0036*/ 	.short	0x0068
        /*0038*/ 	.byte	0x00, 0xf0, 0x21, 0x00


	//----- nvinfo : EIATTR_KPARAM_INFO
	.align		4
.L_2194:
        /*003c*/ 	.byte	0x04, 0x17
        /*003e*/ 	.short	(.L_2196 - .L_2195)
.L_2195:
        /*0040*/ 	.word	0x00000000
        /*0044*/ 	.short	0x000d
        /*0046*/ 	.short	0x0060
        /*0048*/ 	.byte	0x00, 0xf0, 0x21, 0x00


	//----- nvinfo : EIATTR_KPARAM_INFO
	.align		4
.L_2196:
        /*004c*/ 	.byte	0x04, 0x17
        /*004e*/ 	.short	(.L_2198 - .L_2197)
.L_2197:
        /*0050*/ 	.word	0x00000000
        /*0054*/ 	.short	0x000c
        /*0056*/ 	.short	0x0058
        /*0058*/ 	.byte	0x00, 0xf0, 0x21, 0x00


	//----- nvinfo : EIATTR_KPARAM_INFO
	.align		4
.L_2198:
        /*005c*/ 	.byte	0x04, 0x17
        /*005e*/ 	.short	(.L_2200 - .L_2199)
.L_2199:
        /*0060*/ 	.word	0x00000000
        /*0064*/ 	.short	0x000b
        /*0066*/ 	.short	0x0050
        /*0068*/ 	.byte	0x00, 0xf0, 0x21, 0x00


	//----- nvinfo : EIATTR_KPARAM_INFO
	.align		4
.L_2200:
        /*006c*/ 	.byte	0x04, 0x17
        /*006e*/ 	.short	(.L_2202 - .L_2201)
.L_2201:
        /*0070*/ 	.word	0x00000000
        /*0074*/ 	.short	0x000a
        /*0076*/ 	.short	0x0048
        /*0078*/ 	.byte	0x00, 0xf0, 0x11, 0x00


	//----- nvinfo : EIATTR_KPARAM_INFO
	.align		4
.L_2202:
        /*007c*/ 	.byte	0x04, 0x17
        /*007e*/ 	.short	(.L_2204 - .L_2203)
.L_2203:
        /*0080*/ 	.word	0x00000000
        /*0084*/ 	.short	0x0009
        /*0086*/ 	.short	0x0044
        /*0088*/ 	.byte	0x00, 0xf0, 0x11, 0x00


	//----- nvinfo : EIATTR_KPARAM_INFO
	.align		4
.L_2204:
        /*008c*/ 	.byte	0x04, 0x17
        /*008e*/ 	.short	(.L_2206 - .L_2205)
.L_2205:
        /*0090*/ 	.word	0x00000000
        /*0094*/ 	.short	0x0008
        /*0096*/ 	.short	0x0040
        /*0098*/ 	.byte	0x00, 0xf0, 0x11, 0x00


	//----- nvinfo : EIATTR_KPARAM_INFO
	.align		4
.L_2206:
        /*009c*/ 	.byte	0x04, 0x17
        /*009e*/ 	.short	(.L_2208 - .L_2207)
.L_2207:
        /*00a0*/ 	.word	0x00000000
        /*00a4*/ 	.short	0x0007
        /*00a6*/ 	.short	0x0038
        /*00a8*/ 	.byte	0x00, 0xf0, 0x21, 0x00


	//----- nvinfo : EIATTR_KPARAM_INFO
	.align		4
.L_2208:
        /*00ac*/ 	.byte	0x04, 0x17
        /*00ae*/ 	.short	(.L_2210 - .L_2209)
.L_2209:
        /*00b0*/ 	.word	0x00000000
        /*00b4*/ 	.short	0x0006
        /*00b6*/ 	.short	0x0030
        /*00b8*/ 	.byte	0x00, 0xf0, 0x21, 0x00


	//----- nvinfo : EIATTR_KPARAM_INFO
	.align		4
.L_2210:
        /*00bc*/ 	.byte	0x04, 0x17
        /*00be*/ 	.short	(.L_2212 - .L_2211)
.L_2211:
        /*00c0*/ 	.word	0x00000000
        /*00c4*/ 	.short	0x0005
        /*00c6*/ 	.short	0x0028
        /*00c8*/ 	.byte	0x00, 0xf0, 0x21, 0x00


	//----- nvinfo : EIATTR_KPARAM_INFO
	.align		4
.L_2212:
        /*00cc*/ 	.byte	0x04, 0x17
        /*00ce*/ 	.short	(.L_2214 - .L_2213)
.L_2213:
        /*00d0*/ 	.word	0x00000000
        /*00d4*/ 	.short	0x0004
        /*00d6*/ 	.short	0x0020
        /*00d8*/ 	.byte	0x00, 0xf0, 0x21, 0x00


	//----- nvinfo : EIATTR_KPARAM_INFO
	.align		4
.L_2214:
        /*00dc*/ 	.byte	0x04, 0x17
        /*00de*/ 	.short	(.L_2216 - .L_2215)
.L_2215:
        /*00e0*/ 	.word	0x00000000
        /*00e4*/ 	.short	0x0003
        /*00e6*/ 	.short	0x0018
        /*00e8*/ 	.byte	0x00, 0xf0, 0x21, 0x00


	//----- nvinfo : EIATTR_KPARAM_INFO
	.align		4
.L_2216:
        /*00ec*/ 	.byte	0x04, 0x17
        /*00ee*/ 	.short	(.L_2218 - .L_2217)
.L_2217:
        /*00f0*/ 	.word	0x00000000
        /*00f4*/ 	.short	0x0002
        /*00f6*/ 	.short	0x0010
        /*00f8*/ 	.byte	0x00, 0xf0, 0x21, 0x00


	//----- nvinfo : EIATTR_KPARAM_INFO
	.align		4
.L_2218:
        /*00fc*/ 	.byte	0x04, 0x17
        /*00fe*/ 	.short	(.L_2220 - .L_2219)
.L_2219:
        /*0100*/ 	.word	0x00000000
        /*0104*/ 	.short	0x0001
        /*0106*/ 	.short	0x0008
        /*0108*/ 	.byte	0x00, 0xf0, 0x21, 0x00


	//----- nvinfo : EIATTR_KPARAM_INFO
	.align		4
.L_2220:
        /*010c*/ 	.byte	0x04, 0x17
        /*010e*/ 	.short	(.L_2222 - .L_2221)
.L_2221:
        /*0110*/ 	.word	0x00000000
        /*0114*/ 	.short	0x0000
        /*0116*/ 	.short	0x0000
        /*0118*/ 	.byte	0x00, 0xf0, 0x21, 0x00


	//----- nvinfo : EIATTR_MAXREG_COUNT
	.align		4
.L_2222:
        /*011c*/ 	.byte	0x03, 0x1b
        /*011e*/ 	.short	0x00ff


	//----- nvinfo : EIATTR_NUM_BARRIERS
	.align		4
        /*0120*/ 	.byte	0x02, 0x4c
        /*0122*/ 	.byte	0x01
	.zero		1


	//----- nvinfo : EIATTR_MERCURY_ISA_VERSION
	.align		4
        /*0124*/ 	.byte	0x03, 0x5f
        /*0126*/ 	.short	0x0000


	//----- nvinfo : EIATTR_COOP_GROUP_MASK_REGIDS
	.align		4
        /*0128*/ 	.byte	0x04, 0x29
        /*012a*/ 	.short	(.L_2224 - .L_2223)


	//   ....[0]....
.L_2223:
        /*012c*/ 	.word	0xffffffff


	//   ....[1]....
        /*0130*/ 	.word	0xffffffff


	//   ....[2]....
        /*0134*/ 	.word	0xffffffff


	//   ....[3]....
        /*0138*/ 	.word	0xffffffff


	//   ....[4]....
        /*013c*/ 	.word	0xffffffff


	//   ....[5]....
        /*0140*/ 	.word	0xffffffff


	//   ....[6]....
        /*0144*/ 	.word	0xffffffff


	//   ....[7]....
        /*0148*/ 	.word	0xffffffff


	//   ....[8]....
        /*014c*/ 	.word	0xffffffff


	//   ....[9]....
        /*0150*/ 	.word	0xffffffff


	//   ....[10]....
        /*0154*/ 	.word	0xffffffff


	//   ....[11]....
        /*0158*/ 	.word	0xffffffff


	//   ....[12]....
        /*015c*/ 	.word	0xffffffff


	//   ....[13]....
        /*0160*/ 	.word	0xffffffff


	//   ....[14]....
        /*0164*/ 	.word	0xffffffff


	//   ....[15]....
        /*0168*/ 	.word	0xffffffff


	//   ....[16]....
        /*016c*/ 	.word	0xffffffff


	//   ....[17]....
        /*0170*/ 	.word	0xffffffff


	//   ....[18]....
        /*0174*/ 	.word	0xffffffff


	//   ....[19]....
        /*0178*/ 	.word	0xffffffff


	//   ....[20]....
        /*017c*/ 	.word	0xffffffff


	//   ....[21]....
        /*0180*/ 	.word	0xffffffff


	//   ....[22]....
        /*0184*/ 	.word	0xffffffff


	//   ....[23]....
        /*0188*/ 	.word	0xffffffff


	//   ....[24]....
        /*018c*/ 	.word	0xffffffff


	//   ....[25]....
        /*0190*/ 	.word	0xffffffff


	//   ....[26]....
        /*0194*/ 	.word	0xffffffff


	//   ....[27]....
        /*0198*/ 	.word	0xffffffff


	//   ....[28]....
        /*019c*/ 	.word	0xffffffff


	//   ....[29]....
        /*01a0*/ 	.word	0xffffffff


	//----- nvinfo : EIATTR_COOP_GROUP_INSTR_OFFSETS
	.align		4
.L_2224:
        /*01a4*/ 	.byte	0x04, 0x28
        /*01a6*/ 	.short	(.L_2226 - .L_2225)


	//   ....[0]....
.L_2225:
        /*01a8*/ 	.word	0x00002aa0


	//   ....[1]....
        /*01ac*/ 	.word	0x00002ae0


	//   ....[2]....
        /*01b0*/ 	.word	0x00002b60


	//   ....[3]....
        /*01b4*/ 	.word	0x00002b70


	//   ....[4]....
        /*01b8*/ 	.word	0x00002ba0


	//   ....[5]....
        /*01bc*/ 	.word	0x00002bb0


	//   ....[6]....
        /*01c0*/ 	.word	0x00002bf0


	//   ....[7]....
        /*01c4*/ 	.word	0x00002c00


	//   ....[8]....
        /*01c8*/ 	.word	0x00002c40


	//   ....[9]....
        /*01cc*/ 	.word	0x00002c50


	//   ....[10]....
        /*01d0*/ 	.word	0x00002ce0


	//   ....[11]....
        /*01d4*/ 	.word	0x00002cf0


	//   ....[12]....
        /*01d8*/ 	.word	0x00002d20


	//   ....[13]....
        /*01dc*/ 	.word	0x00002d30


	//   ....[14]....
        /*01e0*/ 	.word	0x00002d60


	//   ....[15]....
        /*01e4*/ 	.word	0x00002d70


	//   ....[16]....
        /*01e8*/ 	.word	0x00002da0


	//   ....[17]....
        /*01ec*/ 	.word	0x00002db0


	//   ....[18]....
        /*01f0*/ 	.word	0x00002de0


	//   ....[19]....
        /*01f4*/ 	.word	0x00002df0


	//   ....[20]....
        /*01f8*/ 	.word	0x000044a0


	//   ....[21]....
        /*01fc*/ 	.word	0x000044d0


	//   ....[22]....
        /*0200*/ 	.word	0x000044f0


	//   ....[23]....
        /*0204*/ 	.word	0x00004510


	//   ....[24]....
        /*0208*/ 	.word	0x00004530


	//   ....[25]....
        /*020c*/ 	.word	0x00004580


	//   ....[26]....
        /*0210*/ 	.word	0x000045a0


	//   ....[27]....
        /*0214*/ 	.word	0x000045c0


	//   ....[28]....
        /*0218*/ 	.word	0x000045e0


	//   ....[29]....
        /*021c*/ 	.word	0x00004600


	//----- nvinfo : EIATTR_EXIT_INSTR_OFFSETS
	.align		4
.L_2226:
        /*0220*/ 	.byte	0x04, 0x1c
        /*0222*/ 	.short	(.L_2228 - .L_2227)


	//   ....[0]....
.L_2227:
        /*0224*/ 	.word	0x00004450


	//   ....[1]....
        /*0228*/ 	.word	0x000048b0


	//   ....[2]....
        /*022c*/ 	.word	0x00004920


	//----- nvinfo : EIATTR_CRS_STACK_SIZE
	.align		4
.L_2228:
        /*0230*/ 	.byte	0x04, 0x1e
        /*0232*/ 	.short	(.L_2230 - .L_2229)
.L_2229:
        /*0234*/ 	.word	0x00000000
.L_2230:


//--------------------- .nv.info._ZN17fastertransformer34generalAddBiasResidualLayerNormOptI7__half2Lb1ELb0ELi2ELb1ELi8EEEvPT_S3_PKS2_S5_S5_S5_S5_S5_fiiPKfS7_S7_Pfi --------------------------
	.section	.nv.info._ZN17fastertransformer34generalAddBiasResidualLayerNormOptI7__half2Lb1ELb0ELi2ELb1ELi8EEEvPT_S3_PKS2_S5_S5_S5_S5_S5_fiiPKfS7_S7_Pfi,"",@"SHT_CUDA_INFO"
	.sectionflags	@""
	.align	4


	//----- nvinfo : EIATTR_CUDA_API_VERSION
	.align		4
        /*0000*/ 	.byte	0x04, 0x37
        /*0002*/ 	.short	(.L_2232 - .L_2231)
.L_2231:
        /*0004*/ 	.word	0x00000082


	//----- nvinfo : EIATTR_SW2861232_WAR
	.align		4
.L_2232:
        /*0008*/ 	.byte	0x01, 0x35
	.zero		2


	//----- nvinfo : EIATTR_PARAM_CBANK
	.align		4
        /*000c*/ 	.byte	0x04, 0x0a
        /*000e*/ 	.short	(.L_2234 - .L_2233)
	.align		4
.L_2233:
        /*0010*/ 	.word	index@(.nv.constant0._ZN17fastertransformer34generalAddBiasResidualLayerNormOptI7__half2Lb1ELb0ELi2ELb1ELi8EEEvPT_S3_PKS2_S5_S5_S5_S5_S5_fiiPKfS7_S7_Pfi)
        /*0014*/ 	.short	0x0160
        /*0016*/ 	.short	0x0074


	//----- nvinfo : EIATTR_CBANK_PARAM_SIZE
	.align		4
.L_2234:
        /*0018*/ 	.byte	0x03, 0x19
        /*001a*/ 	.short	0x0074


	//----- nvinfo : EIATTR_KPARAM_INFO
	.align		4
        /*001c*/ 	.byte	0x04, 0x17
        /*001e*/ 	.short	(.L_2236 - .L_2235)
.L_2235:
        /*0020*/ 	.word	0x00000000
        /*0024*/ 	.short	0x000f
        /*0026*/ 	.short	0x0070
        /*0028*/ 	.byte	0x00, 0xf0, 0x11, 0x00


	//----- nvinfo : EIATTR_KPARAM_INFO
	.align		4
.L_2236:
        /*002c*/ 	.byte	0x04, 0x17
        /*002e*/ 	.short	(.L_2238 - .L_2237)
.L_2237:
        /*0030*/ 	.word	0x00000000
        /*0034*/ 	.short	0x000e
        /*0036*/ 	.short	0x0068
        /*0038*/ 	.byte	0x00, 0xf0, 0x21, 0x00


	//----- nvinfo : EIATTR_KPARAM_INFO
	.align		4
.L_2238:
        /*003c*/ 	.byte	0x04, 0x17
        /*003e*/ 	.short	(.L_2240 - .L_2239)
.L_2239:
        /*0040*/ 	.word	0x00000000
        /*0044*/ 	.short	0x000d
        /*0046*/ 	.short	0x0060
        /*0048*/ 	.byte	0x00, 0xf0, 0x21, 0x00


	//----- nvinfo : EIATTR_KPARAM_INFO
	.align		4
.L_2240:
        /*004c*/ 	.byte	0x04, 0x17
        /*004e*/ 	.short	(.L_2242 - .L_2241)
.L_2241:
        /*0050*/ 	.word	0x00000000
        /*0054*/ 	.short	0x000c
        /*0056*/ 	.short	0x0058
        /*0058*/ 	.byte	0x00, 0xf0, 0x21, 0x00


	//----- nvinfo : EIATTR_KPARAM_INFO
	.align		4
.L_2242:
        /*005c*/ 	.byte	0x04, 0x17
        /*005e*/ 	.short	(.L_2244 - .L_2243)
.L_2243:
        /*0060*/ 	.word	0x00000000
        /*0064*/ 	.short	0x000b
        /*0066*/ 	.short	0x0050
        /*0068*/ 	.byte	0x00, 0xf0, 0x21, 0x00


	//----- nvinfo : EIATTR_KPARAM_INFO
	.align		4
.L_2244:
        /*006c*/ 	.byte	0x04, 0x17
        /*006e*/ 	.short	(.L_2246 - .L_2245)
.L_2245:
        /*0070*/ 	.word	0x00000000
        /*0074*/ 	.short	0x000a
        /*0076*/ 	.short	0x0048
        /*0078*/ 	.byte	0x00, 0xf0, 0x11, 0x00


	//----- nvinfo : EIATTR_KPARAM_INFO
	.align		4
.L_2246:
        /*007c*/ 	.byte	0x04, 0x17
        /*007e*/ 	.short	(.L_2248 - .L_2247)
.L_2247:
        /*0080*/ 	.word	0x00000000
        /*0084*/ 	.short	0x0009
        /*0086*/ 	.short	0x0044
        /*0088*/ 	.byte	0x00, 0xf0, 0x11, 0x00


	//----- nvinfo : EIATTR_KPARAM_INFO
	.align		4
.L_2248:
        /*008c*/ 	.byte	0x04, 0x17
        /*008e*/ 	.short	(.L_2250 - .L_2249)
.L_2249:
        /*0090*/ 	.word	0x00000000
        /*0094*/ 	.short	0x0008
        /*0096*/ 	.short	0x0040
        /*0098*/ 	.byte	0x00, 0xf0, 0x11, 0x00


	//----- nvinfo : EIATTR_KPARAM_INFO
	.align		4
.L_2250:
        /*009c*/ 	.byte	0x04, 0x17
        /*009e*/ 	.short	(.L_2252 - .L_2251)
.L_2251:
        /*00a0*/ 	.word	0x00000000
        /*00a4*/ 	.short	0x0007
        /*00a6*/ 	.short	0x0038
        /*00a8*/ 	.byte	0x00, 0xf0, 0x21, 0x00


	//----- nvinfo : EIATTR_KPARAM_INFO
	.align		4
.L_2252:
        /*00ac*/ 	.byte	0x04, 0x17
        /*00ae*/ 	.short	(.L_2254 - .L_2253)
.L_2253:
        /*00b0*/ 	.word	0x00000000
        /*00b4*/ 	.short	0x0006
        /*00b6*/ 	.short	0x0030
        /*00b8*/ 	.byte	0x00, 0xf0, 0x21, 0x00


	//----- nvinfo : EIATTR_KPARAM_INFO
	.align		4
.L_2254:
        /*00bc*/ 	.byte	0x04, 0x17
        /*00be*/ 	.short	(.L_2256 - .L_2255)
.L_2255:
        /*00c0*/ 	.word	0x00000000
        /*00c4*/ 	.short	0x0005
        /*00c6*/ 	.short	0x0028
        /*00c8*/ 	.byte	0x00, 0xf0, 0x21, 0x00


	//----- nvinfo : EIATTR_KPARAM_INFO
	.align		4
.L_2256:
        /*00cc*/ 	.byte	0x04, 0x17
        /*00ce*/ 	.short	(.L_2258 - .L_2257)
.L_2257:
        /*00d0*/ 	.word	0x00000000
        /*00d4*/ 	.short	0x0004
        /*00d6*/ 	.short	0x0020
        /*00d8*/ 	.byte	0x00, 0xf0, 0x21, 0x00


	//----- nvinfo : EIATTR_KPARAM_INFO
	.align		4
.L_2258:
        /*00dc*/ 	.byte	0x04, 0x17
        /*00de*/ 	.short	(.L_2260 - .L_2259)
.L_2259:
        /*00e0*/ 	.word	0x00000000
        /*00e4*/ 	.short	0x0003
        /*00e6*/ 	.short	0x0018
        /*00e8*/ 	.byte	0x00, 0xf0, 0x21, 0x00


	//----- nvinfo : EIATTR_KPARAM_INFO
	.align		4
.L_2260:
        /*00ec*/ 	.byte	0x04, 0x17
        /*00ee*/ 	.short	(.L_2262 - .L_2261)
.L_2261:
        /*00f0*/ 	.word	0x00000000
        /*00f4*/ 	.short	0x0002
        /*00f6*/ 	.short	0x0010
        /*00f8*/ 	.byte	0x00, 0xf0, 0x21, 0x00


	//----- nvinfo : EIATTR_KPARAM_INFO
	.align		4
.L_2262:
        /*00fc*/ 	.byte	0x04, 0x17
        /*00fe*/ 	.short	(.L_2264 - .L_2263)
.L_2263:
        /*0100*/ 	.word	0x00000000
        /*0104*/ 	.short	0x0001
        /*0106*/ 	.short	0x0008
        /*0108*/ 	.byte	0x00, 0xf0, 0x21, 0x00


	//----- nvinfo : EIATTR_KPARAM_INFO
	.align		4
.L_2264:
        /*010c*/ 	.byte	0x04, 0x17
        /*010e*/ 	.short	(.L_2266 - .L_2265)
.L_2265:
        /*0110*/ 	.word	0x00000000
        /*0114*/ 	.short	0x0000
        /*0116*/ 	.short	0x0000
        /*0118*/ 	.byte	0x00, 0xf0, 0x21, 0x00


	//----- nvinfo : EIATTR_MAXREG_COUNT
	.align		4
.L_2266:
        /*011c*/ 	.byte	0x03, 0x1b
        /*011e*/ 	.short	0x00ff


	//----- nvinfo : EIATTR_NUM_BARRIERS
	.align		4
        /*0120*/ 	.byte	0x02, 0x4c
        /*0122*/ 	.byte	0x01
	.zero		1


	//----- nvinfo : EIATTR_MERCURY_ISA_VERSION
	.align		4
        /*0124*/ 	.byte	0x03, 0x5f
        /*0126*/ 	.short	0x0000


	//----- nvinfo : EIATTR_COOP_GROUP_MASK_REGIDS
	.align		4
        /*0128*/ 	.byte	0x04, 0x29
        /*012a*/ 	.short	(.L_2268 - .L_2267)


	//   ....[0]....
.L_2267:
        /*012c*/ 	.word	0xffffffff


	//   ....[1]....
        /*0130*/ 	.word	0xffffffff


	//   ....[2]....
        /*0134*/ 	.word	0xffffffff


	//   ....[3]....
        /*0138*/ 	.word	0xffffffff


	//   ....[4]....
        /*013c*/ 	.word	0xffffffff


	//   ....[5]....
        /*0140*/ 	.word	0xffffffff


	//   ....[6]....
        /*0144*/ 	.word	0xffffffff


	//   ....[7]....
        /*0148*/ 	.word	0xffffffff


	//   ....[8]....
        /*014c*/ 	.word	0xffffffff


	//   ....[9]....
        /*0150*/ 	.word	0xffffffff


	//   ....[10]....
        /*0154*/ 	.word	0xffffffff


	//   ....[11]....
        /*0158*/ 	.word	0xffffffff


	//   ....[12]....
        /*015c*/ 	.word	0xffffffff


	//   ....[13]....
        /*0160*/ 	.word	0xffffffff


	//   ....[14]....
        /*0164*/ 	.word	0xffffffff


	//   ....[15]....
        /*0168*/ 	.word	0xffffffff


	//   ....[16]....
        /*016c*/ 	.word	0xffffffff


	//   ....[17]....
        /*0170*/ 	.word	0xffffffff


	//   ....[18]....
        /*0174*/ 	.word	0xffffffff


	//   ....[19]....
        /*0178*/ 	.word	0xffffffff


	//   ....[20]....
        /*017c*/ 	.word	0xffffffff


	//   ....[21]....
        /*0180*/ 	.word	0xffffffff


	//   ....[22]....
        /*0184*/ 	.word	0xffffffff


	//   ....[23]....
        /*0188*/ 	.word	0xffffffff


	//   ....[24]....
        /*018c*/ 	.word	0xffffffff


	//   ....[25]....
        /*0190*/ 	.word	0xffffffff


	//   ....[26]....
        /*0194*/ 	.word	0xffffffff


	//   ....[27]....
        /*0198*/ 	.word	0xffffffff


	//   ....[28]....
        /*019c*/ 	.word	0xffffffff


	//   ....[29]....
        /*01a0*/ 	.word	0xffffffff


	//----- nvinfo : EIATTR_COOP_GROUP_INSTR_OFFSETS
	.align		4
.L_2268:
        /*01a4*/ 	.byte	0x04, 0x28
        /*01a6*/ 	.short	(.L_2270 - .L_2269)


	//   ....[0]....
.L_2269:
        /*01a8*/ 	.word	0x00000520


	//   ....[1]....
        /*01ac*/ 	.word	0x00000560


	//   ....[2]....
        /*01b0*/ 	.word	0x00000580


	//   ....[3]....
        /*01b4*/ 	.word	0x000005b0


	//   ....[4]....
        /*01b8*/ 	.word	0x000005d0


	//   ....[5]....
        /*01bc*/ 	.word	0x00000630


	//   ....[6]....
        /*01c0*/ 	.word	0x00000660


	//   ....[7]....
        /*01c4*/ 	.word	0x00000690


	//   ....[8]....
        /*01c8*/ 	.word	0x000006b0


	//   ....[9]....
        /*01cc*/ 	.word	0x000006d0


	//   ....[10]....
        /*01d0*/ 	.word	0x00000e10


	//   ....[11]....
        /*01d4*/ 	.word	0x00000e40


	//   ....[12]....
        /*01d8*/ 	.word	0x00000e60


	//   ....[13]....
        /*01dc*/ 	.word	0x00000e80


	//   ....[14]....
        /*01e0*/ 	.word	0x00000ea0


	//   ....[15]....
        /*01e4*/ 	.word	0x00000f20


	//   ....[16]....
        /*01e8*/ 	.word	0x00000f50


	//   ....[17]....
        /*01ec*/ 	.word	0x00000f70


	//   ....[18]....
        /*01f0*/ 	.word	0x00000f90


	//   ....[19]....
        /*01f4*/ 	.word	0x00000fb0


	//   ....[20]....
        /*01f8*/ 	.word	0x000025d0


	//   ....[21]....
        /*01fc*/ 	.word	0x00002600


	//   ....[22]....
        /*0200*/ 	.word	0x00002620


	//   ....[23]....
        /*0204*/ 	.word	0x00002640


	//   ....[24]....
        /*0208*/ 	.word	0x00002660


	//   ....[25]....
        /*020c*/ 	.word	0x000026c0


	//   ....[26]....
        /*0210*/ 	.word	0x000026e0


	//   ....[27]....
        /*0214*/ 	.word	0x00002700


	//   ....[28]....
        /*0218*/ 	.word	0x00002720


	//   ....[29]....
        /*021c*/ 	.word	0x00002740


	//----- nvinfo : EIATTR_EXIT_INSTR_OFFSETS
	.align		4
.L_2270:
        /*0220*/ 	.byte	0x04, 0x1c
        /*0222*/ 	.short	(.L_2272 - .L_2271)


	//   ....[0]....
.L_2271:
        /*0224*/ 	.word	0x00002590


	//   ....[1]....
        /*0228*/ 	.word	0x00002a00


	//   ....[2]....
        /*022c*/ 	.word	0x00002a80


	//----- nvinfo : EIATTR_CRS_STACK_SIZE
	.align		4
.L_2272:
        /*0230*/ 	.byte	0x04, 0x1e
        /*0232*/ 	.short	(.L_2274 - .L_2273)
.L_2273:
        /*0234*/ 	.word	0x00000000
.L_2274:


//--------------------- .nv.info._ZN17fastertransformer35generalAddBiasResidualLayerNormOpt2I7__half2Lb0ELb1ELi2ELb1ELi8EEEvPT_S3_PKS2_S5_S5_S5_S5_S5_fiiPKfS7_S7_Pfi --------------------------
	.section	.nv.info._ZN17fastertransformer35generalAddBiasResidualLayerNormOpt2I7__half2Lb0ELb1ELi2ELb1ELi8EEEvPT_S3_PKS2_S5_S5_S5_S5_S5_fiiPKfS7_S7_Pfi,"",@"SHT_CUDA_INFO"
	.sectionflags	@""
	.align	4


	//----- nvinfo : EIATTR_CUDA_API_VERSION
	.align		4
        /*0000*/ 	.byte	0x04, 0x37
        /*0002*/ 	.short	(.L_2276 - .L_2275)
.L_2275:
        /*0004*/ 	.word	0x00000082


	//----- nvinfo : EIATTR_SW2861232_WAR
	.align		4
.L_2276:
        /*0008*/ 	.byte	0x01, 0x35
	.zero		2


	//----- nvinfo : EIATTR_PARAM_CBANK
	.align		4
        /*000c*/ 	.byte	0x04, 0x0a
        /*000e*/ 	.short	(.L_2278 - .L_2277)
	.align		4
.L_2277:
        /*0010*/ 	.word	index@(.nv.constant0._ZN17fastertransformer35generalAddBiasResidualLayerNormOpt2I7__half2Lb0ELb1ELi2ELb1ELi8EEEvPT_S3_PKS2_S5_S5_S5_S5_S5_fiiPKfS7_S7_Pfi)
        /*0014*/ 	.short	0x0160
        /*0016*/ 	.short	0x0074


	//----- nvinfo : EIATTR_CBANK_PARAM_SIZE
	.align		4
.L_2278:
        /*0018*/ 	.byte	0x03, 0x19
        /*001a*/ 	.short	0x0074


	//----- nvinfo : EIATTR_KPARAM_INFO
	.align		4
        /*001c*/ 	.byte	0x04, 0x17
        /*001e*/ 	.short	(.L_2280 - .L_2279)
.L_2279:
        /*0020*/ 	.word	0x00000000
        /*0024*/ 	.short	0x000f
        /*0026*/ 	.short	0x0070
        /*0028*/ 	.byte	0x00, 0xf0, 0x11, 0x00


	//----- nvinfo : EIATTR_KPARAM_INFO
	.align		4
.L_2280:
        /*002c*/ 	.byte	0x04, 0x17
        /*002e*/ 	.short	(.L_2282 - .L_2281)
.L_2281:
        /*0030*/ 	.word	0x00000000
        /*0034*/ 	.short	0x000e
        /*0036*/ 	.short	0x0068
        /*0038*/ 	.byte	0x00, 0xf0, 0x21, 0x00


	//----- nvinfo : EIATTR_KPARAM_INFO
	.align		4
.L_2282:
        /*003c*/ 	.byte	0x04, 0x17
        /*003e*/ 	.short	(.L_2284 - .L_2283)
.L_2283:
        /*0040*/ 	.word	0x00000000
        /*0044*/ 	.short	0x000d
        /*0046*/ 	.short	0x0060
        /*0048*/ 	.byte	0x00, 0xf0, 0x21, 0x00


	//----- nvinfo : EIATTR_KPARAM_INFO
	.align		4
.L_2284:
        /*004c*/ 	.byte	0x04, 0x17
        /*004e*/ 	.short	(.L_2286 - .L_2285)
.L_2285:
        /*0050*/ 	.word	0x00000000
        /*0054*/ 	.short	0x000c
        /*0056*/ 	.short	0x0058
        /*0058*/ 	.byte	0x00, 0xf0, 0x21, 0x00


	//----- nvinfo : EIATTR_KPARAM_INFO
	.align		4
.L_2286:
        /*005c*/ 	.byte	0x04, 0x17
        /*005e*/ 	.short	(.L_2288 - .L_2287)
.L_2287:
        /*0060*/ 	.word	0x00000000
        /*0064*/ 	.short	0x000b
        /*0066*/ 	.short	0x0050
        /*0068*/ 	.byte	0x00, 0xf0, 0x21, 0x00


	//----- nvinfo : EIATTR_KPARAM_INFO
	.align		4
.L_2288:
        /*006c*/ 	.byte	0x04, 0x17
        /*006e*/ 	.short	(.L_2290 - .L_2289)
.L_2289:
        /*0070*/ 	.word	0x00000000
        /*0074*/ 	.short	0x000a
        /*0076*/ 	.short	0x0048
        /*0078*/ 	.byte	0x00, 0xf0, 0x11, 0x00


	//----- nvinfo : EIATTR_KPARAM_INFO
	.align		4
.L_2290:
        /*007c*/ 	.byte	0x04, 0x17
        /*007e*/ 	.short	(.L_2292 - .L_2291)
.L_2291:
        /*0080*/ 	.word	0x00000000
        /*0084*/ 	.short	0x0009
        /*0086*/ 	.short	0x0044
        /*0088*/ 	.byte	0x00, 0xf0, 0x11, 0x00


	//----- nvinfo : EIATTR_KPARAM_INFO
	.align		4
.L_2292:
        /*008c*/ 	.byte	0x04, 0x17
        /*008e*/ 	.short	(.L_2294 - .L_2293)
.L_2293:
        /*0090*/ 	.word	0x00000000
        /*0094*/ 	.short	0x0008
        /*0096*/ 	.short	0x0040
        /*0098*/ 	.byte	0x00, 0xf0, 0x11, 0x00


	//----- nvinfo : EIATTR_KPARAM_INFO
	.align		4
.L_2294:
        /*009c*/ 	.byte	0x04, 0x17
        /*009e*/ 	.short	(.L_2296 - .L_2295)
.L_2295:
        /*00a0*/ 	.word	0x00000000
        /*00a4*/ 	.short	0x0007
        /*00a6*/ 	.short	0x0038
        /*00a8*/ 	.byte	0x00, 0xf0, 0x21, 0x00


	//----- nvinfo : EIATTR_KPARAM_INFO
	.align		4
.L_2296:
        /*00ac*/ 	.byte	0x04, 0x17
        /*00ae*/ 	.short	(.L_2298 - .L_2297)
.L_2297:
        /*00b0*/ 	.word	0x00000000
        /*00b4*/ 	.short	0x0006
        /*00b6*/ 	.short	0x0030
        /*00b8*/ 	.byte	0x00, 0xf0, 0x21, 0x00


	//----- nvinfo : EIATTR_KPARAM_INFO
	.align		4
.L_2298:
        /*00bc*/ 	.byte	0x04, 0x17
        /*00be*/ 	.short	(.L_2300 - .L_2299)
.L_2299:
        /*00c0*/ 	.word	0x00000000
        /*00c4*/ 	.short	0x0005
        /*00c6*/ 	.short	0x0028
        /*00c8*/ 	.byte	0x00, 0xf0, 0x21, 0x00


	//----- nvinfo : EIATTR_KPARAM_INFO
	.align		4
.L_2300:
        /*00cc*/ 	.byte	0x04, 0x17
        /*00ce*/ 	.short	(.L_2302 - .L_2301)
.L_2301:
        /*00d0*/ 	.word	0x00000000
        /*00d4*/ 	.short	0x0004
        /*00d6*/ 	.short	0x0020
        /*00d8*/ 	.byte	0x00, 0xf0, 0x21, 0x00


	//----- nvinfo : EIATTR_KPARAM_INFO
	.align		4
.L_2302:
        /*00dc*/ 	.byte	0x04, 0x17
        /*00de*/ 	.short	(.L_2304 - .L_2303)
.L_2303:
        /*00e0*/ 	.word	0x00000000
        /*00e4*/ 	.short	0x0003
        /*00e6*/ 	.short	0x0018
        /*00e8*/ 	.byte	0x00, 0xf0, 0x21, 0x00


	//----- nvinfo : EIATTR_KPARAM_INFO
	.align		4
.L_2304:
        /*00ec*/ 	.byte	0x04, 0x17
        /*00ee*/ 	.short	(.L_2306 - .L_2305)
.L_2305:
        /*00f0*/ 	.word	0x00000000
        /*00f4*/ 	.short	0x0002
        /*00f6*/ 	.short	0x0010
        /*00f8*/ 	.byte	0x00, 0xf0, 0x21, 0x00


	//----- nvinfo : EIATTR_KPARAM_INFO
	.align		4
.L_2306:
        /*00fc*/ 	.byte	0x04, 0x17
        /*00fe*/ 	.short	(.L_2308 - .L_2307)
.L_2307:
        /*0100*/ 	.word	0x00000000
        /*0104*/ 	.short	0x0001
        /*0106*/ 	.short	0x0008
        /*0108*/ 	.byte	0x00, 0xf0, 0x21, 0x00


	//----- nvinfo : EIATTR_KPARAM_INFO
	.align		4
.L_2308:
        /*010c*/ 	.byte	0x04, 0x17
        /*010e*/ 	.short	(.L_2310 - .L_2309)
.L_2309:
        /*0110*/ 	.word	0x00000000
        /*0114*/ 	.short	0x0000
        /*0116*/ 	.short	0x0000
        /*0118*/ 	.byte	0x00, 0xf0, 0x21, 0x00


	//----- nvinfo : EIATTR_MAXREG_COUNT
	.align		4
.L_2310:
        /*011c*/ 	.byte	0x03, 0x1b
        /*011e*/ 	.short	0x00ff


	//----- nvinfo : EIATTR_NUM_BARRIERS
	.align		4
        /*0120*/ 	.byte	0x02, 0x4c
        /*0122*/ 	.byte	0x01
	.zero		1


	//----- nvinfo : EIATTR_MERCURY_ISA_VERSION
	.align		4
        /*0124*/ 	.byte	0x03, 0x5f
        /*0126*/ 	.short	0x0000


	//----- nvinfo : EIATTR_COOP_GROUP_MASK_REGIDS
	.align		4
        /*0128*/ 	.byte	0x04, 0x29
        /*012a*/ 	.short	(.L_2312 - .L_2311)


	//   ....[0]....
.L_2311:
        /*012c*/ 	.word	0xffffffff


	//   ....[1]....
        /*0130*/ 	.word	0xffffffff


	//   ....[2]....
        /*0134*/ 	.word	0xffffffff


	//   ....[3]....
        /*0138*/ 	.word	0xffffffff


	//   ....[4]....
        /*013c*/ 	.word	0xffffffff


	//   ....[5]....
        /*0140*/ 	.word	0xffffffff


	//   ....[6]....
        /*0144*/ 	.word	0xffffffff


	//   ....[7]....
        /*0148*/ 	.word	0xffffffff


	//   ....[8]....
        /*014c*/ 	.word	0xffffffff


	//   ....[9]....
        /*0150*/ 	.word	0xffffffff


	//   ....[10]....
        /*0154*/ 	.word	0xffffffff


	//   ....[11]....
        /*0158*/ 	.word	0xffffffff


	//   ....[12]....
        /*015c*/ 	.word	0xffffffff


	//   ....[13]....
        /*0160*/ 	.word	0xffffffff


	//   ....[14]....
        /*0164*/ 	.word	0xffffffff


	//   ....[15]....
        /*0168*/ 	.word	0xffffffff


	//   ....[16]....
        /*016c*/ 	.word	0xffffffff


	//   ....[17]....
        /*0170*/ 	.word	0xffffffff


	//   ....[18]....
        /*0174*/ 	.word	0xffffffff


	//   ....[19]....
        /*0178*/ 	.word	0xffffffff


	//   ....[20]....
        /*017c*/ 	.word	0xffffffff


	//   ....[21]....
        /*0180*/ 	.word	0xffffffff


	//   ....[22]....
        /*0184*/ 	.word	0xffffffff


	//   ....[23]....
        /*0188*/ 	.word	0xffffffff


	//   ....[24]....
        /*018c*/ 	.word	0xffffffff


	//   ....[25]....
        /*0190*/ 	.word	0xffffffff


	//   ....[26]....
        /*0194*/ 	.word	0xffffffff


	//   ....[27]....
        /*0198*/ 	.word	0xffffffff


	//   ....[28]....
        /*019c*/ 	.word	0xffffffff


	//   ....[29]....
        /*01a0*/ 	.word	0xffffffff


	//----- nvinfo : EIATTR_COOP_GROUP_INSTR_OFFSETS
	.align		4
.L_2312:
        /*01a4*/ 	.byte	0x04, 0x28
        /*01a6*/ 	.short	(.L_2314 - .L_2313)


	//   ....[0]....
.L_2313:
        /*01a8*/ 	.word	0x00001440


	//   ....[1]....
        /*01ac*/ 	.word	0x00001480


	//   ....[2]....
        /*01b0*/ 	.word	0x000014f0


	//   ....[3]....
        /*01b4*/ 	.word	0x00001500


	//   ....[4]....
        /*01b8*/ 	.word	0x00001530


	//   ....[5]....
        /*01bc*/ 	.word	0x00001540


	//   ....[6]....
        /*01c0*/ 	.word	0x00001580


	//   ....[7]....
        /*01c4*/ 	.word	0x00001590


	//   ....[8]....
        /*01c8*/ 	.word	0x000015c0


	//   ....[9]....
        /*01cc*/ 	.word	0x000015f0


	//   ....[10]....
        /*01d0*/ 	.word	0x00001680


	//   ....[11]....
        /*01d4*/ 	.word	0x00001690


	//   ....[12]....
        /*01d8*/ 	.word	0x000016c0


	//   ....[13]....
        /*01dc*/ 	.word	0x000016d0


	//   ....[14]....
        /*01e0*/ 	.word	0x00001700


	//   ....[15]....
        /*01e4*/ 	.word	0x00001710


	//   ....[16]....
        /*01e8*/ 	.word	0x00001740


	//   ....[17]....
        /*01ec*/ 	.word	0x00001750


	//   ....[18]....
        /*01f0*/ 	.word	0x00001780


	//   ....[19]....
        /*01f4*/ 	.word	0x00001790


	//   ....[20]....
        /*01f8*/ 	.word	0x00002f40


	//   ....[21]....
        /*01fc*/ 	.word	0x00002f70


	//   ....[22]....
        /*0200*/ 	.word	0x00002f90


	//   ....[23]....
        /*0204*/ 	.word	0x00002fb0


	//   ....[24]....
        /*0208*/ 	.word	0x00002fd0


	//   ....[25]....
        /*020c*/ 	.word	0x00003020


	//   ....[26]....
        /*0210*/ 	.word	0x00003040


	//   ....[27]....
        /*0214*/ 	.word	0x00003060


	//   ....[28]....
        /*0218*/ 	.word	0x00003080


	//   ....[29]....
        /*021c*/ 	.word	0x000030a0


	//----- nvinfo : EIATTR_EXIT_INSTR_OFFSETS
	.align		4
.L_2314:
        /*0220*/ 	.byte	0x04, 0x1c
        /*0222*/ 	.short	(.L_2316 - .L_2315)


	//   ....[0]....
.L_2315:
        /*0224*/ 	.word	0x00002ef0


	//   ....[1]....
        /*0228*/ 	.word	0x00003350


	//   ....[2]....
        /*022c*/ 	.word	0x000033c0


	//----- nvinfo : EIATTR_CRS_STACK_SIZE
	.align		4
.L_2316:
        /*0230*/ 	.byte	0x04, 0x1e
        /*0232*/ 	.short	(.L_2318 - .L_2317)
.L_2317:
        /*0234*/ 	.word	0x00000000
.L_2318:


//--------------------- .nv.info._ZN17fastertransformer34generalAddBiasResidualLayerNormOptI7__half2Lb0ELb1ELi2ELb1ELi8EEEvPT_S3_PKS2_S5_S5_S5_S5_S5_fiiPKfS7_S7_Pfi --------------------------
	.section	.nv.info._ZN17fastertransformer34generalAddBiasResidualLayerNormOptI7__half2Lb0ELb1ELi2ELb1ELi8EEEvPT_S3_PKS2_S5_S5_S5_S5_S5_fiiPKfS7_S7_Pfi,"",@"SHT_CUDA_INFO"
	.sectionflags	@""
	.align	4


	//----- nvinfo : EIATTR_CUDA_API_VERSION
	.align		4
        /*0000*/ 	.byte	0x04, 0x37
        /*0002*/ 	.short	(.L_2320 - .L_2319)
.L_2319:
        /*0004*/ 	.word	0x00000082


	//----- nvinfo : EIATTR_SW2861232_WAR
	.align		4
.L_2320:
        /*0008*/ 	.byte	0x01, 0x35
	.zero		2


	//----- nvinfo : EIATTR_PARAM_CBANK
	.align		4
        /*000c*/ 	.byte	0x04, 0x0a
        /*000e*/ 	.short	(.L_2322 - .L_2321)
	.align		4
.L_2321:
        /*0010*/ 	.word	index@(.nv.constant0._ZN17fastertransformer34generalAddBiasResidualLayerNormOptI7__half2Lb0ELb1ELi2ELb1ELi8EEEvPT_S3_PKS2_S5_S5_S5_S5_S5_fiiPKfS7_S7_Pfi)
        /*0014*/ 	.short	0x0160
        /*0016*/ 	.short	0x0074


	//----- nvinfo : EIATTR_CBANK_PARAM_SIZE
	.align		4
.L_2322:
        /*0018*/ 	.byte	0x03, 0x19
        /*001a*/ 	.short	0x0074


	//----- nvinfo : EIATTR_KPARAM_INFO
	.align		4
        /*001c*/ 	.byte	0x04, 0x17
        /*001e*/ 	.short	(.L_2324 - .L_2323)
.L_2323:
        /*0020*/ 	.word	0x00000000
        /*0024*/ 	.short	0x000f
        /*0026*/ 	.short	0x0070
        /*0028*/ 	.byte	0x00, 0xf0, 0x11, 0x00


	//----- nvinfo : EIATTR_KPARAM_INFO
	.align		4
.L_2324:
        /*002c*/ 	.byte	0x04, 0x17
        /*002e*/ 	.short	(.L_2326 - .L_2325)
.L_2325:
        /*0030*/ 	.word	0x00000000
        /*0034*/ 	.short	0x000e
        /*0036*/ 	.short	0x0068
        /*0038*/ 	.byte	0x00, 0xf0, 0x21, 0x00


	//----- nvinfo : EIATTR_KPARAM_INFO
	.align		4
.L_2326:
        /*003c*/ 	.byte	0x04, 0x17
        /*003e*/ 	.short	(.L_2328 - .L_2327)
.L_2327:
        /*0040*/ 	.word	0x00000000
        /*0044*/ 	.short	0x000d
        /*0046*/ 	.short	0x0060
        /*0048*/ 	.byte	0x00, 0xf0, 0x21, 0x00


	//----- nvinfo : EIATTR_KPARAM_INFO
	.align		4
.L_2328:
        /*004c*/ 	.byte	0x04, 0x17
        /*004e*/ 	.short	(.L_2330 - .L_2329)
.L_2329:
        /*0050*/ 	.word	0x00000000
        /*0054*/ 	.short	0x000c
        /*0056*/ 	.short	0x0058
        /*0058*/ 	.byte	0x00, 0xf0, 0x21, 0x00


	//----- nvinfo : EIATTR_KPARAM_INFO
	.align		4
.L_2330:
        /*005c*/ 	.byte	0x04, 0x17
        /*005e*/ 	.short	(.L_2332 - .L_2331)
.L_2331:
        /*0060*/ 	.word	0x00000000
        /*0064*/ 	.short	0x000b
        /*0066*/ 	.short	0x0050
        /*0068*/ 	.byte	0x00, 0xf0, 0x21, 0x00


	//----- nvinfo : EIATTR_KPARAM_INFO
	.align		4
.L_2332:
        /*006c*/ 	.byte	0x04, 0x17
        /*006e*/ 	.short	(.L_2334 - .L_2333)
.L_2333:
        /*0070*/ 	.word	0x00000000
        /*0074*/ 	.short	0x000a
        /*0076*/ 	.short	0x0048
        /*0078*/ 	.byte	0x00, 0xf0, 0x11, 0x00


	//----- nvinfo : EIATTR_KPARAM_INFO
	.align		4
.L_2334:
        /*007c*/ 	.byte	0x04, 0x17
        /*007e*/ 	.short	(.L_2336 - .L_2335)
.L_2335:
        /*0080*/ 	.word	0x00000000
        /*0084*/ 	.short	0x0009
        /*0086*/ 	.short	0x0044
        /*0088*/ 	.byte	0x00, 0xf0, 0x11, 0x00


	//----- nvinfo : EIATTR_KPARAM_INFO
	.align		4
.L_2336:
        /*008c*/ 	.byte	0x04, 0x17
        /*008e*/ 	.short	(.L_2338 - .L_2337)
.L_2337:
        /*0090*/ 	.word	0x00000000
        /*0094*/ 	.short	0x0008
        /*0096*/ 	.short	0x0040
        /*0098*/ 	.byte	0x00, 0xf0, 0x11, 0x00


	//----- nvinfo : EIATTR_KPARAM_INFO
	.align		4
.L_2338:
        /*009c*/ 	.byte	0x04, 0x17
        /*009e*/ 	.short	(.L_2340 - .L_2339)
.L_2339:
        /*00a0*/ 	.word	0x00000000
        /*00a4*/ 	.short	0x0007
        /*00a6*/ 	.short	0x0038
        /*00a8*/ 	.byte	0x00, 0xf0, 0x21, 0x00


	//----- nvinfo : EIATTR_KPARAM_INFO
	.align		4
.L_2340:
        /*00ac*/ 	.byte	0x04, 0x17
        /*00ae*/ 	.short	(.L_2342 - .L_2341)
.L_2341:
        /*00b0*/ 	.word	0x00000000
        /*00b4*/ 	.short	0x0006
        /*00b6*/ 	.short	0x0030
        /*00b8*/ 	.byte	0x00, 0xf0, 0x21, 0x00


	//----- nvinfo : EIATTR_KPARAM_INFO
	.align		4
.L_2342:
        /*00bc*/ 	.byte	0x04, 0x17
        /*00be*/ 	.short	(.L_2344 - .L_2343)
.L_2343:
        /*00c0*/ 	.word	0x00000000
        /*00c4*/ 	.short	0x0005
        /*00c6*/ 	.short	0x0028
        /*00c8*/ 	.byte	0x00, 0xf0, 0x21, 0x00


	//----- nvinfo : EIATTR_KPARAM_INFO
	.align		4
.L_2344:
        /*00cc*/ 	.byte	0x04, 0x17
        /*00ce*/ 	.short	(.L_2346 - .L_2345)
.L_2345:
        /*00d0*/ 	.word	0x00000000
        /*00d4*/ 	.short	0x0004
        /*00d6*/ 	.short	0x0020
        /*00d8*/ 	.byte	0x00, 0xf0, 0x21, 0x00


	//----- nvinfo : EIATTR_KPARAM_INFO
	.align		4
.L_2346:
        /*00dc*/ 	.byte	0x04, 0x17
        /*00de*/ 	.short	(.L_2348 - .L_2347)
.L_2347:
        /*00e0*/ 	.word	0x00000000
        /*00e4*/ 	.short	0x0003
        /*00e6*/ 	.short	0x0018
        /*00e8*/ 	.byte	0x00, 0xf0, 0x21, 0x00


	//----- nvinfo : EIATTR_KPARAM_INFO
	.align		4
.L_2348:
        /*00ec*/ 	.byte	0x04, 0x17
        /*00ee*/ 	.short	(.L_2350 - .L_2349)
.L_2349:
        /*00f0*/ 	.word	0x00000000
        /*00f4*/ 	.short	0x0002
        /*00f6*/ 	.short	0x0010
        /*00f8*/ 	.byte	0x00, 0xf0, 0x21, 0x00


	//----- nvinfo : EIATTR_KPARAM_INFO
	.align		4
.L_2350:
        /*00fc*/ 	.byte	0x04, 0x17
        /*00fe*/ 	.short	(.L_2352 - .L_2351)
.L_2351:
        /*0100*/ 	.word	0x00000000
        /*0104*/ 	.short	0x0001
        /*0106*/ 	.short	0x0008
        /*0108*/ 	.byte	0x00, 0xf0, 0x21, 0x00


	//----- nvinfo : EIATTR_KPARAM_INFO
	.align		4
.L_2352:
        /*010c*/ 	.byte	0x04, 0x17
        /*010e*/ 	.short	(.L_2354 - .L_2353)
.L_2353:
        /*0110*/ 	.word	0x00000000
        /*0114*/ 	.short	0x0000
        /*0116*/ 	.short	0x0000
        /*0118*/ 	.byte	0x00, 0xf0, 0x21, 0x00


	//----- nvinfo : EIATTR_MAXREG_COUNT
	.align		4
.L_2354:
        /*011c*/ 	.byte	0x03, 0x1b
        /*011e*/ 	.short	0x00ff


	//----- nvinfo : EIATTR_NUM_BARRIERS
	.align		4
        /*0120*/ 	.byte	0x02, 0x4c
        /*0122*/ 	.byte	0x01
	.zero		1


	//----- nvinfo : EIATTR_MERCURY_ISA_VERSION
	.align		4
        /*0124*/ 	.byte	0x03, 0x5f
        /*0126*/ 	.short	0x0000


	//----- nvinfo : EIATTR_COOP_GROUP_MASK_REGIDS
	.align		4
        /*0128*/ 	.byte	0x04, 0x29
        /*012a*/ 	.short	(.L_2356 - .L_2355)


	//   ....[0]....
.L_2355:
        /*012c*/ 	.word	0xffffffff


	//   ....[1]....
        /*0130*/ 	.word	0xffffffff


	//   ....[2]....
        /*0134*/ 	.word	0xffffffff


	//   ....[3]....
        /*0138*/ 	.word	0xffffffff


	//   ....[4]....
        /*013c*/ 	.word	0xffffffff


	//   ....[5]....
        /*0140*/ 	.word	0xffffffff


	//   ....[6]....
        /*0144*/ 	.word	0xffffffff


	//   ....[7]....
        /*0148*/ 	.word	0xffffffff


	//   ....[8]....
        /*014c*/ 	.word	0xffffffff


	//   ....[9]....
        /*0150*/ 	.word	0xffffffff


	//   ....[10]....
        /*0154*/ 	.word	0xffffffff


	//   ....[11]....
        /*0158*/ 	.word	0xffffffff


	//   ....[12]....
        /*015c*/ 	.word	0xffffffff


	//   ....[13]....
        /*0160*/ 	.word	0xffffffff


	//   ....[14]....
        /*0164*/ 	.word	0xffffffff


	//   ....[15]....
        /*0168*/ 	.word	0xffffffff


	//   ....[16]....
        /*016c*/ 	.word	0xffffffff


	//   ....[17]....
        /*0170*/ 	.word	0xffffffff


	//   ....[18]....
        /*0174*/ 	.word	0xffffffff


	//   ....[19]....
        /*0178*/ 	.word	0xffffffff


	//   ....[20]....
        /*017c*/ 	.word	0xffffffff


	//   ....[21]....
        /*0180*/ 	.word	0xffffffff


	//   ....[22]....
        /*0184*/ 	.word	0xffffffff


	//   ....[23]....
        /*0188*/ 	.word	0xffffffff


	//   ....[24]....
        /*018c*/ 	.word	0xffffffff


	//   ....[25]....
        /*0190*/ 	.word	0xffffffff


	//   ....[26]....
        /*0194*/ 	.word	0xffffffff


	//   ....[27]....
        /*0198*/ 	.word	0xffffffff


	//   ....[28]....
        /*019c*/ 	.word	0xffffffff


	//   ....[29]....
        /*01a0*/ 	.word	0xffffffff


	//----- nvinfo : EIATTR_COOP_GROUP_INSTR_OFFSETS
	.align		4
.L_2356:
        /*01a4*/ 	.byte	0x04, 0x28
        /*01a6*/ 	.short	(.L_2358 - .L_2357)


	//   ....[0]....
.L_2357:
        /*01a8*/ 	.word	0x000002c0


	//   ....[1]....
        /*01ac*/ 	.word	0x00000310


	//   ....[2]....
        /*01b0*/ 	.word	0x00000330


	//   ....[3]....
        /*01b4*/ 	.word	0x00000350


	//   ....[4]....
        /*01b8*/ 	.word	0x00000370


	//   ....[5]....
        /*01bc*/ 	.word	0x000003d0


	//   ....[6]....
        /*01c0*/ 	.word	0x00000400


	//   ....[7]....
        /*01c4*/ 	.word	0x00000430


	//   ....[8]....
        /*01c8*/ 	.word	0x00000450


	//   ....[9]....
        /*01cc*/ 	.word	0x00000470


	//   ....[10]....
        /*01d0*/ 	.word	0x00000bb0


	//   ....[11]....
        /*01d4*/ 	.word	0x00000be0


	//   ....[12]....
        /*01d8*/ 	.word	0x00000c00


	//   ....[13]....
        /*01dc*/ 	.word	0x00000c20


	//   ....[14]....
        /*01e0*/ 	.word	0x00000c40


	//   ....[15]....
        /*01e4*/ 	.word	0x00000cc0


	//   ....[16]....
        /*01e8*/ 	.word	0x00000cf0


	//   ....[17]....
        /*01ec*/ 	.word	0x00000d10


	//   ....[18]....
        /*01f0*/ 	.word	0x00000d30


	//   ....[19]....
        /*01f4*/ 	.word	0x00000d50


	//   ....[20]....
        /*01f8*/ 	.word	0x00002470


	//   ....[21]....
        /*01fc*/ 	.word	0x000024a0


	//   ....[22]....
        /*0200*/ 	.word	0x000024c0


	//   ....[23]....
        /*0204*/ 	.word	0x000024e0


	//   ....[24]....
        /*0208*/ 	.word	0x00002500


	//   ....[25]....
        /*020c*/ 	.word	0x00002560


	//   ....[26]....
        /*0210*/ 	.word	0x00002580


	//   ....[27]....
        /*0214*/ 	.word	0x000025a0


	//   ....[28]....
        /*0218*/ 	.word	0x000025c0


	//   ....[29]....
        /*021c*/ 	.word	0x000025e0


	//----- nvinfo : EIATTR_EXIT_INSTR_OFFSETS
	.align		4
.L_2358:
        /*0220*/ 	.byte	0x04, 0x1c
        /*0222*/ 	.short	(.L_2360 - .L_2359)


	//   ....[0]....
.L_2359:
        /*0224*/ 	.word	0x00002430


	//   ....[1]....
        /*0228*/ 	.word	0x000028a0


	//   ....[2]....
        /*022c*/ 	.word	0x00002920


	//----- nvinfo : EIATTR_CRS_STACK_SIZE
	.align		4
.L_2360:
        /*0230*/ 	.byte	0x04, 0x1e
        /*0232*/ 	.short	(.L_2362 - .L_2361)
.L_2361:
        /*0234*/ 	.word	0x00000000
.L_2362:


//--------------------- .nv.info._ZN17fastertransformer35generalAddBiasResidualLayerNormOpt2I7__half2Lb1ELb1ELi2ELb1ELi8EEEvPT_S3_PKS2_S5_S5_S5_S5_S5_fiiPKfS7_S7_Pfi --------------------------
	.section	.nv.info._ZN17fastertransformer35generalAddBiasResidualLayerNormOpt2I7__half2Lb1ELb1ELi2ELb1ELi8EEEvPT_S3_PKS2_S5_S5_S5_S5_S5_fiiPKfS7_S7_Pfi,"",@"SHT_CUDA_INFO"
	.sectionflags	@""
	.align	4


	//----- nvinfo : EIATTR_CUDA_API_VERSION
	.align		4
        /*0000*/ 	.byte	0x04, 0x37
        /*0002*/ 	.short	(.L_2364 - .L_2363)
.L_2363:
        /*0004*/ 	.word	0x00000082


	//----- nvinfo : EIATTR_SW2861232_WAR
	.align		4
.L_2364:
        /*0008*/ 	.byte	0x01, 0x35
	.zero		2


	//----- nvinfo : EIATTR_PARAM_CBANK
	.align		4
        /*000c*/ 	.byte	0x04, 0x0a
        /*000e*/ 	.short	(.L_2366 - .L_2365)
	.align		4
.L_2365:
        /*0010*/ 	.word	index@(.nv.constant0._ZN17fastertransformer35generalAddBiasResidualLayerNormOpt2I7__half2Lb1ELb1ELi2ELb1ELi8EEEvPT_S3_PKS2_S5_S5_S5_S5_S5_fiiPKfS7_S7_Pfi)
        /*0014*/ 	.short	0x0160
        /*0016*/ 	.short	0x0074


	//----- nvinfo : EIATTR_CBANK_PARAM_SIZE
	.align		4
.L_2366:
        /*0018*/ 	.byte	0x03, 0x19
        /*001a*/ 	.short	0x0074


	//----- nvinfo : EIATTR_KPARAM_INFO
	.align		4
        /*001c*/ 	.byte	0x04, 0x17
        /*001e*/ 	.short	(.L_2368 - .L_2367)
.L_2367:
        /*0020*/ 	.word	0x00000000
        /*0024*/ 	.short	0x000f
        /*0026*/ 	.short	0x0070
        /*0028*/ 	.byte	0x00, 0xf0, 0x11, 0x00


	//----- nvinfo : EIATTR_KPARAM_INFO
	.align		4
.L_2368:
        /*002c*/ 	.byte	0x04, 0x17
        /*002e*/ 	.short	(.L_2370 - .L_2369)
.L_2369:
        /*0030*/ 	.word	0x00000000
        /*0034*/ 	.short	0x000e
        /*0036*/ 	.short	0x0068
        /*0038*/ 	.byte	0x00, 0xf0, 0x21, 0x00


	//----- nvinfo : EIATTR_KPARAM_INFO
	.align		4
.L_2370:
        /*003c*/ 	.byte	0x04, 0x17
        /*003e*/ 	.short	(.L_2372 - .L_2371)
.L_2371:
        /*0040*/ 	.word	0x00000000
        /*0044*/ 	.short	0x000d
        /*0046*/ 	.short	0x0060
        /*0048*/ 	.byte	0x00, 0xf0, 0x21, 0x00


	//----- nvinfo : EIATTR_KPARAM_INFO
	.align		4
.L_2372:
        /*004c*/ 	.byte	0x04, 0x17
        /*004e*/ 	.short	(.L_2374 - .L_2373)
.L_2373:
        /*0050*/ 	.word	0x00000000
        /*0054*/ 	.short	0x000c
        /*0056*/ 	.short	0x0058
        /*0058*/ 	.byte	0x00, 0xf0, 0x21, 0x00


	//----- nvinfo : EIATTR_KPARAM_INFO
	.align		4
.L_2374:
        /*005c*/ 	.byte	0x04, 0x17
        /*005e*/ 	.short	(.L_2376 - .L_2375)
.L_2375:
        /*0060*/ 	.word	0x00000000
        /*0064*/ 	.short	0x000b
        /*0066*/ 	.short	0x0050
        /*0068*/ 	.byte	0x00, 0xf0, 0x21, 0x00


	//----- nvinfo : EIATTR_KPARAM_INFO
	.align		4
.L_2376:
        /*006c*/ 	.byte	0x04, 0x17
        /*006e*/ 	.short	(.L_2378 - .L_2377)
.L_2377:
        /*0070*/ 	.word	0x00000000
        /*0074*/ 	.short	0x000a
        /*0076*/ 	.short	0x0048
        /*0078*/ 	.byte	0x00, 0xf0, 0x11, 0x00


	//----- nvinfo : EIATTR_KPARAM_INFO
	.align		4
.L_2378:
        /*007c*/ 	.byte	0x04, 0x17
        /*007e*/ 	.short	(.L_2380 - .L_2379)
.L_2379:
        /*0080*/ 	.word	0x00000000
        /*0084*/ 	.short	0x0009
        /*0086*/ 	.short	0x0044
        /*0088*/ 	.byte	0x00, 0xf0, 0x11, 0x00


	//----- nvinfo : EIATTR_KPARAM_INFO
	.align		4
.L_2380:
        /*008c*/ 	.byte	0x04, 0x17
        /*008e*/ 	.short	(.L_2382 - .L_2381)
.L_2381:
        /*0090*/ 	.word	0x00000000
        /*0094*/ 	.short	0x0008
        /*0096*/ 	.short	0x0040
        /*0098*/ 	.byte	0x00, 0xf0, 0x11, 0x00


	//----- nvinfo : EIATTR_KPARAM_INFO
	.align		4
.L_2382:
        /*009c*/ 	.byte	0x04, 0x17
        /*009e*/ 	.short	(.L_2384 - .L_2383)
.L_2383:
        /*00a0*/ 	.word	0x00000000
        /*00a4*/ 	.short	0x0007
        /*00a6*/ 	.short	0x0038
        /*00a8*/ 	.byte	0x00, 0xf0, 0x21, 0x00


	//----- nvinfo : EIATTR_KPARAM_INFO
	.align		4
.L_2384:
        /*00ac*/ 	.byte	0x04, 0x17
        /*00ae*/ 	.short	(.L_2386 - .L_2385)
.L_2385:
        /*00b0*/ 	.word	0x00000000
        /*00b4*/ 	.short	0x0006
        /*00b6*/ 	.short	0x0030
        /*00b8*/ 	.byte	0x00, 0xf0, 0x21, 0x00


	//----- nvinfo : EIATTR_KPARAM_INFO
	.align		4
.L_2386:
        /*00bc*/ 	.byte	0x04, 0x17
        /*00be*/ 	.short	(.L_2388 - .L_2387)
.L_2387:
        /*00c0*/ 	.word	0x00000000
        /*00c4*/ 	.short	0x0005
        /*00c6*/ 	.short	0x0028
        /*00c8*/ 	.byte	0x00, 0xf0, 0x21, 0x00


	//----- nvinfo : EIATTR_KPARAM_INFO
	.align		4
.L_2388:
        /*00cc*/ 	.byte	0x04, 0x17
        /*00ce*/ 	.short	(.L_2390 - .L_2389)
.L_2389:
        /*00d0*/ 	.word	0x00000000
        /*00d4*/ 	.short	0x0004
        /*00d6*/ 	.short	0x0020
        /*00d8*/ 	.byte	0x00, 0xf0, 0x21, 0x00


	//----- nvinfo : EIATTR_KPARAM_INFO
	.align		4
.L_2390:
        /*00dc*/ 	.byte	0x04, 0x17
        /*00de*/ 	.short	(.L_2392 - .L_2391)
.L_2391:
        /*00e0*/ 	.word	0x00000000
        /*00e4*/ 	.short	0x0003
        /*00e6*/ 	.short	0x0018
        /*00e8*/ 	.byte	0x00, 0xf0, 0x21, 0x00


	//----- nvinfo : EIATTR_KPARAM_INFO
	.align		4
.L_2392:
        /*00ec*/ 	.byte	0x04, 0x17
        /*00ee*/ 	.short	(.L_2394 - .L_2393)
.L_2393:
        /*00f0*/ 	.word	0x00000000
        /*00f4*/ 	.short	0x0002
        /*00f6*/ 	.short	0x0010
        /*00f8*/ 	.byte	0x00, 0xf0, 0x21, 0x00


	//----- nvinfo : EIATTR_KPARAM_INFO
	.align		4
.L_2394:
        /*00fc*/ 	.byte	0x04, 0x17
        /*00fe*/ 	.short	(.L_2396 - .L_2395)
.L_2395:
        /*0100*/ 	.word	0x00000000
        /*0104*/ 	.short	0x0001
        /*0106*/ 	.short	0x0008
        /*0108*/ 	.byte	0x00, 0xf0, 0x21, 0x00


	//----- nvinfo : EIATTR_KPARAM_INFO
	.align		4
.L_2396:
        /*010c*/ 	.byte	0x04, 0x17
        /*010e*/ 	.short	(.L_2398 - .L_2397)
.L_2397:
        /*0110*/ 	.word	0x00000000
        /*0114*/ 	.short	0x0000
        /*0116*/ 	.short	0x0000
        /*0118*/ 	.byte	0x00, 0xf0, 0x21, 0x00


	//----- nvinfo : EIATTR_MAXREG_COUNT
	.align		4
.L_2398:
        /*011c*/ 	.byte	0x03, 0x1b
        /*011e*/ 	.short	0x00ff


	//----- nvinfo : EIATTR_NUM_BARRIERS
	.align		4
        /*0120*/ 	.byte	0x02, 0x4c
        /*0122*/ 	.byte	0x01
	.zero		1


	//----- nvinfo : EIATTR_MERCURY_ISA_VERSION
	.align		4
        /*0124*/ 	.byte	0x03, 0x5f
        /*0126*/ 	.short	0x0000


	//----- nvinfo : EIATTR_COOP_GROUP_MASK_REGIDS
	.align		4
        /*0128*/ 	.byte	0x04, 0x29
        /*012a*/ 	.short	(.L_2400 - .L_2399)


	//   ....[0]....
.L_2399:
        /*012c*/ 	.word	0xffffffff


	//   ....[1]....
        /*0130*/ 	.word	0xffffffff


	//   ....[2]....
        /*0134*/ 	.word	0xffffffff


	//   ....[3]....
        /*0138*/ 	.word	0xffffffff


	//   ....[4]....
        /*013c*/ 	.word	0xffffffff


	//   ....[5]....
        /*0140*/ 	.word	0xffffffff


	//   ....[6]....
        /*0144*/ 	.word	0xffffffff


	//   ....[7]....
        /*0148*/ 	.word	0xffffffff


	//   ....[8]....
        /*014c*/ 	.word	0xffffffff


	//   ....[9]....
        /*0150*/ 	.word	0xffffffff


	//   ....[10]....
        /*0154*/ 	.word	0xffffffff


	//   ....[11]....
        /*0158*/ 	.word	0xffffffff


	//   ....[12]....
        /*015c*/ 	.word	0xffffffff


	//   ....[13]....
        /*0160*/ 	.word	0xffffffff


	//   ....[14]....
        /*0164*/ 	.word	0xffffffff


	//   ....[15]....
        /*0168*/ 	.word	0xffffffff


	//   ....[16]....
        /*016c*/ 	.word	0xffffffff


	//   ....[17]....
        /*0170*/ 	.word	0xffffffff


	//   ....[18]....
        /*0174*/ 	.word	0xffffffff


	//   ....[19]....
        /*0178*/ 	.word	0xffffffff


	//   ....[20]....
        /*017c*/ 	.word	0xffffffff


	//   ....[21]....
        /*0180*/ 	.word	0xffffffff


	//   ....[22]....
        /*0184*/ 	.word	0xffffffff


	//   ....[23]....
        /*0188*/ 	.word	0xffffffff


	//   ....[24]....
        /*018c*/ 	.word	0xffffffff


	//   ....[25]....
        /*0190*/ 	.word	0xffffffff


	//   ....[26]....
        /*0194*/ 	.word	0xffffffff


	//   ....[27]....
        /*0198*/ 	.word	0xffffffff


	//   ....[28]....
        /*019c*/ 	.word	0xffffffff


	//   ....[29]....
        /*01a0*/ 	.word	0xffffffff


	//----- nvinfo : EIATTR_COOP_GROUP_INSTR_OFFSETS
	.align		4
.L_2400:
        /*01a4*/ 	.byte	0x04, 0x28
        /*01a6*/ 	.short	(.L_2402 - .L_2401)


	//   ....[0]....
.L_2401:
        /*01a8*/ 	.word	0x00003140


	//   ....[1]....
        /*01ac*/ 	.word	0x00003180


	//   ....[2]....
        /*01b0*/ 	.word	0x000031d0


	//   ....[3]....
        /*01b4*/ 	.word	0x000031e0


	//   ....[4]....
        /*01b8*/ 	.word	0x00003230


	//   ....[5]....
        /*01bc*/ 	.word	0x00003240


	//   ....[6]....
        /*01c0*/ 	.word	0x00003270


	//   ....[7]....
        /*01c4*/ 	.word	0x00003280


	//   ....[8]....
        /*01c8*/ 	.word	0x000032b0


	//   ....[9]....
        /*01cc*/ 	.word	0x000032e0


	//   ....[10]....
        /*01d0*/ 	.word	0x00003370


	//   ....[11]....
        /*01d4*/ 	.word	0x00003380


	//   ....[12]....
        /*01d8*/ 	.word	0x000033b0


	//   ....[13]....
        /*01dc*/ 	.word	0x000033c0


	//   ....[14]....
        /*01e0*/ 	.word	0x000033f0


	//   ....[15]....
        /*01e4*/ 	.word	0x00003400


	//   ....[16]....
        /*01e8*/ 	.word	0x00003430


	//   ....[17]....
        /*01ec*/ 	.word	0x00003440


	//   ....[18]....
        /*01f0*/ 	.word	0x00003470


	//   ....[19]....
        /*01f4*/ 	.word	0x00003480


	//   ....[20]....
        /*01f8*/ 	.word	0x00004b30


	//   ....[21]....
        /*01fc*/ 	.word	0x00004b60


	//   ....[22]....
        /*0200*/ 	.word	0x00004b80


	//   ....[23]....
        /*0204*/ 	.word	0x00004ba0


	//   ....[24]....
        /*0208*/ 	.word	0x00004bc0


	//   ....[25]....
        /*020c*/ 	.word	0x00004c30


	//   ....[26]....
        /*0210*/ 	.word	0x00004c50


	//   ....[27]....
        /*0214*/ 	.word	0x00004c70


	//   ....[28]....
        /*0218*/ 	.word	0x00004c90


	//   ....[29]....
        /*021c*/ 	.word	0x00004cb0


	//----- nvinfo : EIATTR_EXIT_INSTR_OFFSETS
	.align		4
.L_2402:
        /*0220*/ 	.byte	0x04, 0x1c
        /*0222*/ 	.short	(.L_2404 - .L_2403)


	//   ....[0]....
.L_2403:
        /*0224*/ 	.word	0x00004af0


	//   ....[1]....
        /*0228*/ 	.word	0x00004f60


	//   ....[2]....
        /*022c*/ 	.word	0x00004fe0


	//----- nvinfo : EIATTR_CRS_STACK_SIZE
	.align		4
.L_2404:
        /*0230*/ 	.byte	0x04, 0x1e
        /*0232*/ 	.short	(.L_2406 - .L_2405)
.L_2405:
        /*0234*/ 	.word	0x00000000
.L_2406:


//--------------------- .nv.info._ZN17fastertransformer34generalAddBiasResidualLayerNormOptI7__half2Lb1ELb1ELi2ELb1ELi8EEEvPT_S3_PKS2_S5_S5_S5_S5_S5_fiiPKfS7_S7_Pfi --------------------------
	.section	.nv.info._ZN17fastertransformer34generalAddBiasResidualLayerNormOptI7__half2Lb1ELb1ELi2ELb1ELi8EEEvPT_S3_PKS2_S5_S5_S5_S5_S5_fiiPKfS7_S7_Pfi,"",@"SHT_CUDA_INFO"
	.sectionflags	@""
	.align	4


	//----- nvinfo : EIATTR_CUDA_API_VERSION
	.align		4
        /*0000*/ 	.byte	0x04, 0x37
        /*0002*/ 	.short	(.L_2408 - .L_2407)
.L_2407:
        /*0004*/ 	.word	0x00000082


	//----- nvinfo : EIATTR_SW2861232_WAR
	.align		4
.L_2408:
        /*0008*/ 	.byte	0x01, 0x35
	.zero		2


	//----- nvinfo : EIATTR_PARAM_CBANK
	.align		4
        /*000c*/ 	.byte	0x04, 0x0a
        /*000e*/ 	.short	(.L_2410 - .L_2409)
	.align		4
.L_2409:
        /*0010*/ 	.word	index@(.nv.constant0._ZN17fastertransformer34generalAddBiasResidualLayerNormOptI7__half2Lb1ELb1ELi2ELb1ELi8EEEvPT_S3_PKS2_S5_S5_S5_S5_S5_fiiPKfS7_S7_Pfi)
        /*0014*/ 	.short	0x0160
        /*0016*/ 	.short	0x0074


	//----- nvinfo : EIATTR_CBANK_PARAM_SIZE
	.align		4
.L_2410:
        /*0018*/ 	.byte	0x03, 0x19
        /*001a*/ 	.short	0x0074


	//----- nvinfo : EIATTR_KPARAM_INFO
	.align		4
        /*001c*/ 	.byte	0x04, 0x17
        /*001e*/ 	.short	(.L_2412 - .L_2411)
.L_2411:
        /*0020*/ 	.word	0x00000000
        /*0024*/ 	.short	0x000f
        /*0026*/ 	.short	0x0070
        /*0028*/ 	.byte	0x00, 0xf0, 0x11, 0x00


	//----- nvinfo : EIATTR_KPARAM_INFO
	.align		4
.L_2412:
        /*002c*/ 	.byte	0x04, 0x17
        /*002e*/ 	.short	(.L_2414 - .L_2413)
.L_2413:
        /*0030*/ 	.word	0x00000000
        /*0034*/ 	.short	0x000e
        /*0036*/ 	.short	0x0068
        /*0038*/ 	.byte	0x00, 0xf0, 0x21, 0x00


	//----- nvinfo : EIATTR_KPARAM_INFO
	.align		4
.L_2414:
        /*003c*/ 	.byte	0x04, 0x17
        /*003e*/ 	.short	(.L_2416 - .L_2415)
.L_2415:
        /*0040*/ 	.word	0x00000000
        /*0044*/ 	.short	0x000d
        /*0046*/ 	.short	0x0060
        /*0048*/ 	.byte	0x00, 0xf0, 0x21, 0x00


	//----- nvinfo : EIATTR_KPARAM_INFO
	.align		4
.L_2416:
        /*004c*/ 	.byte	0x04, 0x17
        /*004e*/ 	.short	(.L_2418 - .L_2417)
.L_2417:
        /*0050*/ 	.word	0x00000000
        /*0054*/ 	.short	0x000c
        /*0056*/ 	.short	0x0058
        /*0058*/ 	.byte	0x00, 0xf0, 0x21, 0x00


	//----- nvinfo : EIATTR_KPARAM_INFO
	.align		4
.L_2418:
        /*005c*/ 	.byte	0x04, 0x17
        /*005e*/ 	.short	(.L_2420 - .L_2419)
.L_2419:
        /*0060*/ 	.word	0x00000000
        /*0064*/ 	.short	0x000b
        /*0066*/ 	.short	0x0050
        /*0068*/ 	.byte	0x00, 0xf0, 0x21, 0x00


	//----- nvinfo : EIATTR_KPARAM_INFO
	.align		4
.L_2420:
        /*006c*/ 	.byte	0x04, 0x17
        /*006e*/ 	.short	(.L_2422 - .L_2421)
.L_2421:
        /*0070*/ 	.word	0x00000000
        /*0074*/ 	.short	0x000a
        /*0076*/ 	.short	0x0048
        /*0078*/ 	.byte	0x00, 0xf0, 0x11, 0x00


	//----- nvinfo : EIATTR_KPARAM_INFO
	.align		4
.L_2422:
        /*007c*/ 	.byte	0x04, 0x17
        /*007e*/ 	.short	(.L_2424 - .L_2423)
.L_2423:
        /*0080*/ 	.word	0x00000000
        /*0084*/ 	.short	0x0009
        /*0086*/ 	.short	0x0044
        /*0088*/ 	.byte	0x00, 0xf0, 0x11, 0x00


	//----- nvinfo : EIATTR_KPARAM_INFO
	.align		4
.L_2424:
        /*008c*/ 	.byte	0x04, 0x17
        /*008e*/ 	.short	(.L_2426 - .L_2425)
.L_2425:
        /*0090*/ 	.word	0x00000000
        /*0094*/ 	.short	0x0008
        /*0096*/ 	.short	0x0040
        /*0098*/ 	.byte	0x00, 0xf0, 0x11, 0x00


	//----- nvinfo : EIATTR_KPARAM_INFO
	.align		4
.L_2426:
        /*009c*/ 	.byte	0x04, 0x17
        /*009e*/ 	.short	(.L_2428 - .L_2427)
.L_2427:
        /*00a0*/ 	.word	0x00000000
        /*00a4*/ 	.short	0x0007
        /*00a6*/ 	.short	0x0038
        /*00a8*/ 	.byte	0x00, 0xf0, 0x21, 0x00


	//----- nvinfo : EIATTR_KPARAM_INFO
	.align		4
.L_2428:
        /*00ac*/ 	.byte	0x04, 0x17
        /*00ae*/ 	.short	(.L_2430 - .L_2429)
.L_2429:
        /*00b0*/ 	.word	0x00000000
        /*00b4*/ 	.short	0x0006
        /*00b6*/ 	.short	0x0030
        /*00b8*/ 	.byte	0x00, 0xf0, 0x21, 0x00


	//----- nvinfo : EIATTR_KPARAM_INFO
	.align		4
.L_2430:
        /*00bc*/ 	.byte	0x04, 0x17
        /*00be*/ 	.short	(.L_2432 - .L_2431)
.L_2431:
        /*00c0*/ 	.word	0x00000000
        /*00c4*/ 	.short	0x0005
        /*00c6*/ 	.short	0x0028
        /*00c8*/ 	.byte	0x00, 0xf0, 0x21, 0x00


	//----- nvinfo : EIATTR_KPARAM_INFO
	.align		4
.L_2432:
        /*00cc*/ 	.byte	0x04, 0x17
        /*00ce*/ 	.short	(.L_2434 - .L_2433)
.L_2433:
        /*00d0*/ 	.word	0x00000000
        /*00d4*/ 	.short	0x0004
        /*00d6*/ 	.short	0x0020
        /*00d8*/ 	.byte	0x00, 0xf0, 0x21, 0x00


	//----- nvinfo : EIATTR_KPARAM_INFO
	.align		4
.L_2434:
        /*00dc*/ 	.byte	0x04, 0x17
        /*00de*/ 	.short	(.L_2436 - .L_2435)
.L_2435:
        /*00e0*/ 	.word	0x00000000
        /*00e4*/ 	.short	0x0003
        /*00e6*/ 	.short	0x0018
        /*00e8*/ 	.byte	0x00, 0xf0, 0x21, 0x00


	//----- nvinfo : EIATTR_KPARAM_INFO
	.align		4
.L_2436:
        /*00ec*/ 	.byte	0x04, 0x17
        /*00ee*/ 	.short	(.L_2438 - .L_2437)
.L_2437:
        /*00f0*/ 	.word	0x00000000
        /*00f4*/ 	.short	0x0002
        /*00f6*/ 	.short	0x0010
        /*00f8*/ 	.byte	0x00, 0xf0, 0x21, 0x00


	//----- nvinfo : EIATTR_KPARAM_INFO
	.align		4
.L_2438:
        /*00fc*/ 	.byte	0x04, 0x17
        /*00fe*/ 	.short	(.L_2440 - .L_2439)
.L_2439:
        /*0100*/ 	.word	0x00000000
        /*0104*/ 	.short	0x0001
        /*0106*/ 	.short	0x0008
        /*0108*/ 	.byte	0x00, 0xf0, 0x21, 0x00


	//----- nvinfo : EIATTR_KPARAM_INFO
	.align		4
.L_2440:
        /*010c*/ 	.byte	0x04, 0x17
        /*010e*/ 	.short	(.L_2442 - .L_2441)
.L_2441:
        /*0110*/ 	.word	0x00000000
        /*0114*/ 	.short	0x0000
        /*0116*/ 	.short	0x0000
        /*0118*/ 	.byte	0x00, 0xf0, 0x21, 0x00


	//----- nvinfo : EIATTR_MAXREG_COUNT
	.align		4
.L_2442:
        /*011c*/ 	.byte	0x03, 0x1b
        /*011e*/ 	.short	0x00ff


	//----- nvinfo : EIATTR_NUM_BARRIERS
	.align		4
        /*0120*/ 	.byte	0x02, 0x4c
        /*0122*/ 	.byte	0x01
	.zero		1


	//----- nvinfo : EIATTR_MERCURY_ISA_VERSION
	.align		4
        /*0124*/ 	.byte	0x03, 0x5f
        /*0126*/ 	.short	0x0000


	//----- nvinfo : EIATTR_COOP_GROUP_MASK_REGIDS
	.align		4
        /*0128*/ 	.byte	0x04, 0x29
        /*012a*/ 	.short	(.L_2444 - .L_2443)


	//   ....[0]....
.L_2443:
        /*012c*/ 	.word	0xffffffff


	//   ....[1]....
        /*0130*/ 	.word	0xffffffff


	//   ....[2]....
        /*0134*/ 	.word	0xffffffff


	//   ....[3]....
        /*0138*/ 	.word	0xffffffff


	//   ....[4]....
        /*013c*/ 	.word	0xffffffff


	//   ....[5]....
        /*0140*/ 	.word	0xffffffff


	//   ....[6]....
        /*0144*/ 	.word	0xffffffff


	//   ....[7]....
        /*0148*/ 	.word	0xffffffff


	//   ....[8]....
        /*014c*/ 	.word	0xffffffff


	//   ....[9]....
        /*0150*/ 	.word	0xffffffff


	//   ....[10]....
        /*0154*/ 	.word	0xffffffff


	//   ....[11]....
        /*0158*/ 	.word	0xffffffff


	//   ....[12]....
        /*015c*/ 	.word	0xffffffff


	//   ....[13]....
        /*0160*/ 	.word	0xffffffff


	//   ....[14]....
        /*0164*/ 	.word	0xffffffff


	//   ....[15]....
        /*0168*/ 	.word	0xffffffff


	//   ....[16]....
        /*016c*/ 	.word	0xffffffff


	//   ....[17]....
        /*0170*/ 	.word	0xffffffff


	//   ....[18]....
        /*0174*/ 	.word	0xffffffff


	//   ....[19]....
        /*0178*/ 	.word	0xffffffff


	//   ....[20]....
        /*017c*/ 	.word	0xffffffff


	//   ....[21]....
        /*0180*/ 	.word	0xffffffff


	//   ....[22]....
        /*0184*/ 	.word	0xffffffff


	//   ....[23]....
        /*0188*/ 	.word	0xffffffff


	//   ....[24]....
        /*018c*/ 	.word	0xffffffff


	//   ....[25]....
        /*0190*/ 	.word	0xffffffff


	//   ....[26]....
        /*0194*/ 	.word	0xffffffff


	//   ....[27]....
        /*0198*/ 	.word	0xffffffff


	//   ....[28]....
        /*019c*/ 	.word	0xffffffff


	//   ....[29]....
        /*01a0*/ 	.word	0xffffffff


	//----- nvinfo : EIATTR_COOP_GROUP_INSTR_OFFSETS
	.align		4
.L_2444:
        /*01a4*/ 	.byte	0x04, 0x28
        /*01a6*/ 	.short	(.L_2446 - .L_2445)


	//   ....[0]....
.L_2445:
        /*01a8*/ 	.word	0x00000570


	//   ....[1]....
        /*01ac*/ 	.word	0x000005c0


	//   ....[2]....
        /*01b0*/ 	.word	0x000005e0


	//   ....[3]....
        /*01b4*/ 	.word	0x00000610


	//   ....[4]....
        /*01b8*/ 	.word	0x00000630


	//   ....[5]....
        /*01bc*/ 	.word	0x00000690


	//   ....[6]....
        /*01c0*/ 	.word	0x000006c0


	//   ....[7]....
        /*01c4*/ 	.word	0x000006f0


	//   ....[8]....
        /*01c8*/ 	.word	0x00000710


	//   ....[9]....
        /*01cc*/ 	.word	0x00000730


	//   ....[10]....
        /*01d0*/ 	.word	0x00000e70


	//   ....[11]....
        /*01d4*/ 	.word	0x00000ea0


	//   ....[12]....
        /*01d8*/ 	.word	0x00000ec0


	//   ....[13]....
        /*01dc*/ 	.word	0x00000ee0


	//   ....[14]....
        /*01e0*/ 	.word	0x00000f00


	//   ....[15]....
        /*01e4*/ 	.word	0x00000f80


	//   ....[16]....
        /*01e8*/ 	.word	0x00000fb0


	//   ....[17]....
        /*01ec*/ 	.word	0x00000fd0


	//   ....[18]....
        /*01f0*/ 	.word	0x00000ff0


	//   ....[19]....
        /*01f4*/ 	.word	0x00001010


	//   ....[20]....
        /*01f8*/ 	.word	0x00002630


	//   ....[21]....
        /*01fc*/ 	.word	0x00002660


	//   ....[22]....
        /*0200*/ 	.word	0x00002680


	//   ....[23]....
        /*0204*/ 	.word	0x000026a0


	//   ....[24]....
        /*0208*/ 	.word	0x000026c0


	//   ....[25]....
        /*020c*/ 	.word	0x00002720


	//   ....[26]....
        /*0210*/ 	.word	0x00002740


	//   ....[27]....
        /*0214*/ 	.word	0x00002760


	//   ....[28]....
        /*0218*/ 	.word	0x00002780


	//   ....[29]....
        /*021c*/ 	.word	0x000027a0


	//----- nvinfo : EIATTR_EXIT_INSTR_OFFSETS
	.align		4
.L_2446:
        /*0220*/ 	.byte	0x04, 0x1c
        /*0222*/ 	.short	(.L_2448 - .L_2447)


	//   ....[0]....
.L_2447:
        /*0224*/ 	.word	0x000025f0


	//   ....[1]....
        /*0228*/ 	.word	0x00002a60


	//   ....[2]....
        /*022c*/ 	.word	0x00002ae0


	//----- nvinfo : EIATTR_CRS_STACK_SIZE
	.align		4
.L_2448:
        /*0230*/ 	.byte	0x04, 0x1e
        /*0232*/ 	.short	(.L_2450 - .L_2449)
.L_2449:
        /*0234*/ 	.word	0x00000000
.L_2450:


//--------------------- .nv.info._ZN17fastertransformer35generalAddBiasResidualLayerNormOpt2I7__half2Lb0ELb0ELi1ELb1ELi8EEEvPT_S3_PKS2_S5_S5_S5_S5_S5_fiiPKfS7_S7_Pfi --------------------------
	.section	.nv.info._ZN17fastertransformer35generalAddBiasResidualLayerNormOpt2I7__half2Lb0ELb0ELi1ELb1ELi8EEEvPT_S3_PKS2_S5_S5_S5_S5_S5_fiiPKfS7_S7_Pfi,"",@"SHT_CUDA_INFO"
	.sectionflags	@""
	.align	4


	//----- nvinfo : EIATTR_CUDA_API_VERSION
	.align		4
        /*0000*/ 	.byte	0x04, 0x37
        /*0002*/ 	.short	(.L_2452 - .L_2451)
.L_2451:
        /*0004*/ 	.word	0x00000082


	//----- nvinfo : EIATTR_SW2861232_WAR
	.align		4
.L_2452:
        /*0008*/ 	.byte	0x01, 0x35
	.zero		2


	//----- nvinfo : EIATTR_PARAM_CBANK
	.align		4
        /*000c*/ 	.byte	0x04, 0x0a
        /*000e*/ 	.short	(.L_2454 - .L_2453)
	.align		4
.L_2453:
        /*0010*/ 	.word	index@(.nv.constant0._ZN17fastertransformer35generalAddBiasResidualLayerNormOpt2I7__half2Lb0ELb0ELi1ELb1ELi8EEEvPT_S3_PKS2_S5_S5_S5_S5_S5_fiiPKfS7_S7_Pfi)
        /*0014*/ 	.short	0x0160
        /*0016*/ 	.short	0x0074


	//----- nvinfo : EIATTR_CBANK_PARAM_SIZE
	.align		4
.L_2454:
        /*0018*/ 	.byte	0x03, 0x19
        /*001a*/ 	.short	0x0074


	//----- nvinfo : EIATTR_KPARAM_INFO
	.align		4
        /*001c*/ 	.byte	0x04, 0x17
        /*001e*/ 	.short	(.L_2456 - .L_2455)
.L_2455:
        /*0020*/ 	.word	0x00000000
        /*0024*/ 	.short	0x000f
        /*0026*/ 	.short	0x0070
        /*0028*/ 	.byte	0x00, 0xf0, 0x11, 0x00


	//----- nvinfo : EIATTR_KPARAM_INFO
	.align		4
.L_2456:
        /*002c*/ 	.byte	0x04, 0x17
        /*002e*/ 	.short	(.L_2458 - .L_2457)
.L_2457:
        /*0030*/ 	.word	0x00000000
        /*0034*/ 	.short	0x000e
        /*0036*/ 	.short	0x0068
        /*0038*/ 	.byte	0x00, 0xf0, 0x21, 0x00


	//----- nvinfo : EIATTR_KPARAM_INFO
	.align		4
.L_2458:
        /*003c*/ 	.byte	0x04, 0x17
        /*003e*/ 	.short	(.L_2460 - .L_2459)
.L_2459:
        /*0040*/ 	.word	0x00000000
        /*0044*/ 	.short	0x000d
        /*0046*/ 	.short	0x0060
        /*0048*/ 	.byte	0x00, 0xf0, 0x21, 0x00


	//----- nvinfo : EIATTR_KPARAM_INFO
	.align		4
.L_2460:
        /*004c*/ 	.byte	0x04, 0x17
        /*004e*/ 	.short	(.L_2462 - .L_2461)
.L_2461:
        /*0050*/ 	.word	0x00000000
        /*0054*/ 	.short	0x000c
        /*0056*/ 	.short	0x0058
        /*0058*/ 	.byte	0x00, 0xf0, 0x21, 0x00


	//----- nvinfo : EIATTR_KPARAM_INFO
	.align		4
.L_2462:
        /*005c*/ 	.byte	0x04, 0x17
        /*005e*/ 	.short	(.L_2464 - .L_2463)
.L_2463:
        /*0060*/ 	.word	0x00000000
        /*0064*/ 	.short	0x000b
        /*0066*/ 	.short	0x0050
        /*0068*/ 	.byte	0x00, 0xf0, 0x21, 0x00


	//----- nvinfo : EIATTR_KPARAM_INFO
	.align		4
.L_2464:
        /*006c*/ 	.byte	0x04, 0x17
        /*006e*/ 	.short	(.L_2466 - .L_2465)
.L_2465:
        /*0070*/ 	.word	0x00000000
        /*0074*/ 	.short	0x000a
        /*0076*/ 	.short	0x0048
        /*0078*/ 	.byte	0x00, 0xf0, 0x11, 0x00


	//----- nvinfo : EIATTR_KPARAM_INFO
	.align		4
.L_2466:
        /*007c*/ 	.byte	0x04, 0x17
        /*007e*/ 	.short	(.L_2468 - .L_2467)
.L_2467:
        /*0080*/ 	.word	0x00000000
        /*0084*/ 	.short	0x0009
        /*0086*/ 	.short	0x0044
        /*0088*/ 	.byte	0x00, 0xf0, 0x11, 0x00


	//----- nvinfo : EIATTR_KPARAM_INFO
	.align		4
.L_2468:
        /*008c*/ 	.byte	0x04, 0x17
        /*008e*/ 	.short	(.L_2470 - .L_2469)
.L_2469:
        /*0090*/ 	.word	0x00000000
        /*0094*/ 	.short	0x0008
        /*0096*/ 	.short	0x0040
        /*0098*/ 	.byte	0x00, 0xf0, 0x11, 0x00


	//----- nvinfo : EIATTR_KPARAM_INFO
	.align		4
.L_2470:
        /*009c*/ 	.byte	0x04, 0x17
        /*009e*/ 	.short	(.L_2472 - .L_2471)
.L_2471:
        /*00a0*/ 	.word	0x00000000
        /*00a4*/ 	.short	0x0007
        /*00a6*/ 	.short	0x0038
        /*00a8*/ 	.byte	0x00, 0xf0, 0x21, 0x00


	//----- nvinfo : EIATTR_KPARAM_INFO
	.align		4
.L_2472:
        /*00ac*/ 	.byte	0x04, 0x17
        /*00ae*/ 	.short	(.L_2474 - .L_2473)
.L_2473:
        /*00b0*/ 	.word	0x00000000
        /*00b4*/ 	.short	0x0006
        /*00b6*/ 	.short	0x0030
        /*00b8*/ 	.byte	0x00, 0xf0, 0x21, 0x00


	//----- nvinfo : EIATTR_KPARAM_INFO
	.align		4
.L_2474:
        /*00bc*/ 	.byte	0x04, 0x17
        /*00be*/ 	.short	(.L_2476 - .L_2475)
.L_2475:
        /*00c0*/ 	.word	0x00000000
        /*00c4*/ 	.short	0x0005
        /*00c6*/ 	.short	0x0028
        /*00c8*/ 	.byte	0x00, 0xf0, 0x21, 0x00


	//----- nvinfo : EIATTR_KPARAM_INFO
	.align		4
.L_2476:
        /*00cc*/ 	.byte	0x04, 0x17
        /*00ce*/ 	.short	(.L_2478 - .L_2477)
.L_2477:
        /*00d0*/ 	.word	0x00000000
        /*00d4*/ 	.short	0x0004
        /*00d6*/ 	.short	0x0020
        /*00d8*/ 	.byte	0x00, 0xf0, 0x21, 0x00


	//----- nvinfo : EIATTR_KPARAM_INFO
	.align		4
.L_2478:
        /*00dc*/ 	.byte	0x04, 0x17
        /*00de*/ 	.short	(.L_2480 - .L_2479)
.L_2479:
        /*00e0*/ 	.word	0x00000000
        /*00e4*/ 	.short	0x0003
        /*00e6*/ 	.short	0x0018
        /*00e8*/ 	.byte	0x00, 0xf0, 0x21, 0x00


	//----- nvinfo : EIATTR_KPARAM_INFO
	.align		4
.L_2480:
        /*00ec*/ 	.byte	0x04, 0x17
        /*00ee*/ 	.short	(.L_2482 - .L_2481)
.L_2481:
        /*00f0*/ 	.word	0x00000000
        /*00f4*/ 	.short	0x0002
        /*00f6*/ 	.short	0x0010
        /*00f8*/ 	.byte	0x00, 0xf0, 0x21, 0x00


	//----- nvinfo : EIATTR_KPARAM_INFO
	.align		4
.L_2482:
        /*00fc*/ 	.byte	0x04, 0x17
        /*00fe*/ 	.short	(.L_2484 - .L_2483)
.L_2483:
        /*0100*/ 	.word	0x00000000
        /*0104*/ 	.short	0x0001
        /*0106*/ 	.short	0x0008
        /*0108*/ 	.byte	0x00, 0xf0, 0x21, 0x00


	//----- nvinfo : EIATTR_KPARAM_INFO
	.align		4
.L_2484:
        /*010c*/ 	.byte	0x04, 0x17
        /*010e*/ 	.short	(.L_2486 - .L_2485)
.L_2485:
        /*0110*/ 	.word	0x00000000
        /*0114*/ 	.short	0x0000
        /*0116*/ 	.short	0x0000
        /*0118*/ 	.byte	0x00, 0xf0, 0x21, 0x00


	//----- nvinfo : EIATTR_MAXREG_COUNT
	.align		4
.L_2486:
        /*011c*/ 	.byte	0x03, 0x1b
        /*011e*/ 	.short	0x00ff


	//----- nvinfo : EIATTR_NUM_BARRIERS
	.align		4
        /*0120*/ 	.byte	0x02, 0x4c
        /*0122*/ 	.byte	0x01
	.zero		1


	//----- nvinfo : EIATTR_MERCURY_ISA_VERSION
	.align		4
        /*0124*/ 	.byte	0x03, 0x5f
        /*0126*/ 	.short	0x0000


	//----- nvinfo : EIATTR_COOP_GROUP_MASK_REGIDS
	.align		4
        /*0128*/ 	.byte	0x04, 0x29
        /*012a*/ 	.short	(.L_2488 - .L_2487)


	//   ....[0]....
.L_2487:
        /*012c*/ 	.word	0xffffffff


	//   ....[1]....
        /*0130*/ 	.word	0xffffffff


	//   ....[2]....
        /*0134*/ 	.word	0xffffffff


	//   ....[3]....
        /*0138*/ 	.word	0xffffffff


	//   ....[4]....
        /*013c*/ 	.word	0xffffffff


	//   ....[5]....
        /*0140*/ 	.word	0xffffffff


	//   ....[6]....
        /*0144*/ 	.word	0xffffffff


	//   ....[7]....
        /*0148*/ 	.word	0xffffffff


	//   ....[8]....
        /*014c*/ 	.word	0xffffffff


	//   ....[9]....
        /*0150*/ 	.word	0xffffffff


	//   ....[10]....
        /*0154*/ 	.word	0xffffffff


	//   ....[11]....
        /*0158*/ 	.word	0xffffffff


	//   ....[12]....
        /*015c*/ 	.word	0xffffffff


	//   ....[13]....
        /*0160*/ 	.word	0xffffffff


	//   ....[14]....
        /*0164*/ 	.word	0xffffffff


	//   ....[15]....
        /*0168*/ 	.word	0xffffffff


	//   ....[16]....
        /*016c*/ 	.word	0xffffffff


	//   ....[17]....
        /*0170*/ 	.word	0xffffffff


	//   ....[18]....
        /*0174*/ 	.word	0xffffffff


	//   ....[19]....
        /*0178*/ 	.word	0xffffffff


	//   ....[20]....
        /*017c*/ 	.word	0xffffffff


	//   ....[21]....
        /*0180*/ 	.word	0xffffffff


	//   ....[22]....
        /*0184*/ 	.word	0xffffffff


	//   ....[23]....
        /*0188*/ 	.word	0xffffffff


	//   ....[24]....
        /*018c*/ 	.word	0xffffffff


	//   ....[25]....
        /*0190*/ 	.word	0xffffffff


	//   ....[26]....
        /*0194*/ 	.word	0xffffffff


	//   ....[27]....
        /*0198*/ 	.word	0xffffffff


	//   ....[28]....
        /*019c*/ 	.word	0xffffffff


	//   ....[29]....
        /*01a0*/ 	.word	0xffffffff


	//----- nvinfo : EIATTR_COOP_GROUP_INSTR_OFFSETS
	.align		4
.L_2488:
        /*01a4*/ 	.byte	0x04, 0x28
        /*01a6*/ 	.short	(.L_2490 - .L_2489)


	//   ....[0]....
.L_2489:
        /*01a8*/ 	.word	0x00000d70


	//   ....[1]....
        /*01ac*/ 	.word	0x00000db0


	//   ....[2]....
        /*01b0*/ 	.word	0x00000e20


	//   ....[3]....
        /*01b4*/ 	.word	0x00000e30


	//   ....[4]....
        /*01b8*/ 	.word	0x00000e60


	//   ....[5]....
        /*01bc*/ 	.word	0x00000e70


	//   ....[6]....
        /*01c0*/ 	.word	0x00000eb0


	//   ....[7]....
        /*01c4*/ 	.word	0x00000ec0


	//   ....[8]....
        /*01c8*/ 	.word	0x00000ef0


	//   ....[9]....
        /*01cc*/ 	.word	0x00000f20


	//   ....[10]....
        /*01d0*/ 	.word	0x00000fb0


	//   ....[11]....
        /*01d4*/ 	.word	0x00000fc0


	//   ....[12]....
        /*01d8*/ 	.word	0x00000ff0


	//   ....[13]....
        /*01dc*/ 	.word	0x00001000


	//   ....[14]....
        /*01e0*/ 	.word	0x00001030


	//   ....[15]....
        /*01e4*/ 	.word	0x00001040


	//   ....[16]....
        /*01e8*/ 	.word	0x00001070


	//   ....[17]....
        /*01ec*/ 	.word	0x00001080


	//   ....[18]....
        /*01f0*/ 	.word	0x000010b0


	//   ....[19]....
        /*01f4*/ 	.word	0x000010c0


	//   ....[20]....
        /*01f8*/ 	.word	0x00002870


	//   ....[21]....
        /*01fc*/ 	.word	0x000028a0


	//   ....[22]....
        /*0200*/ 	.word	0x000028c0


	//   ....[23]....
        /*0204*/ 	.word	0x000028e0


	//   ....[24]....
        /*0208*/ 	.word	0x00002900


	//   ....[25]....
        /*020c*/ 	.word	0x00002950


	//   ....[26]....
        /*0210*/ 	.word	0x00002970


	//   ....[27]....
        /*0214*/ 	.word	0x00002990


	//   ....[28]....
        /*0218*/ 	.word	0x000029b0


	//   ....[29]....
        /*021c*/ 	.word	0x000029d0


	//----- nvinfo : EIATTR_EXIT_INSTR_OFFSETS
	.align		4
.L_2490:
        /*0220*/ 	.byte	0x04, 0x1c
        /*0222*/ 	.short	(.L_2492 - .L_2491)


	//   ....[0]....
.L_2491:
        /*0224*/ 	.word	0x00002820


	//   ....[1]....
        /*0228*/ 	.word	0x00002c80


	//   ....[2]....
        /*022c*/ 	.word	0x00002cf0


	//----- nvinfo : EIATTR_CRS_STACK_SIZE
	.align		4
.L_2492:
        /*0230*/ 	.byte	0x04, 0x1e
        /*0232*/ 	.short	(.L_2494 - .L_2493)
.L_2493:
        /*0234*/ 	.word	0x00000000
.L_2494:


//--------------------- .nv.info._ZN17fastertransformer34generalAddBiasResidualLayerNormOptI7__half2Lb0ELb0ELi1ELb1ELi8EEEvPT_S3_PKS2_S5_S5_S5_S5_S5_fiiPKfS7_S7_Pfi --------------------------
	.section	.nv.info._ZN17fastertransformer34generalAddBiasResidualLayerNormOptI7__half2Lb0ELb0ELi1ELb1ELi8EEEvPT_S3_PKS2_S5_S5_S5_S5_S5_fiiPKfS7_S7_Pfi,"",@"SHT_CUDA_INFO"
	.sectionflags	@""
	.align	4


	//----- nvinfo : EIATTR_CUDA_API_VERSION
	.align		4
        /*0000*/ 	.byte	0x04, 0x37
        /*0002*/ 	.short	(.L_2496 - .L_2495)
.L_2495:
        /*0004*/ 	.word	0x00000082


	//----- nvinfo : EIATTR_SW2861232_WAR
	.align		4
.L_2496:
        /*0008*/ 	.byte	0x01, 0x35
	.zero		2


	//----- nvinfo : EIATTR_PARAM_CBANK
	.align		4
        /*000c*/ 	.byte	0x04, 0x0a
        /*000e*/ 	.short	(.L_2498 - .L_2497)
	.align		4
.L_2497:
        /*0010*/ 	.word	index@(.nv.constant0._ZN17fastertransformer34generalAddBiasResidualLayerNormOptI7__half2Lb0ELb0ELi1ELb1ELi8EEEvPT_S3_PKS2_S5_S5_S5_S5_S5_fiiPKfS7_S7_Pfi)
        /*0014*/ 	.short	0x0160
        /*0016*/ 	.short	0x0074


	//----- nvinfo : EIATTR_CBANK_PARAM_SIZE
	.align		4
.L_2498:
        /*0018*/ 	.byte	0x03, 0x19
        /*001a*/ 	.short	0x0074


	//----- nvinfo : EIATTR_KPARAM_INFO
	.align		4
        /*001c*/ 	.byte	0x04, 0x17
        /*001e*/ 	.short	(.L_2500 - .L_2499)
.L_2499:
        /*0020*/ 	.word	0x00000000
        /*0024*/ 	.short	0x000f
        /*0026*/ 	.short	0x0070
        /*0028*/ 	.byte	0x00, 0xf0, 0x11, 0x00


	//----- nvinfo : EIATTR_KPARAM_INFO
	.align		4
.L_2500:
        /*002c*/ 	.byte	0x04, 0x17
        /*002e*/ 	.short	(.L_2502 - .L_2501)
.L_2501:
        /*0030*/ 	.word	0x00000000
        /*0034*/ 	.short	0x000e
        /*0036*/ 	.short	0x0068
        /*0038*/ 	.byte	0x00, 0xf0, 0x21, 0x00


	//----- nvinfo : EIATTR_KPARAM_INFO
	.align		4
.L_2502:
        /*003c*/ 	.byte	0x04, 0x17
        /*003e*/ 	.short	(.L_2504 - .L_2503)
.L_2503:
        /*0040*/ 	.word	0x00000000
        /*0044*/ 	.short	0x000d
        /*0046*/ 	.short	0x0060
        /*0048*/ 	.byte	0x00, 0xf0, 0x21, 0x00


	//----- nvinfo : EIATTR_KPARAM_INFO
	.align		4
.L_2504:
        /*004c*/ 	.byte	0x04, 0x17
        /*004e*/ 	.short	(.L_2506 - .L_2505)
.L_2505:
        /*0050*/ 	.word	0x00000000
        /*0054*/ 	.short	0x000c
        /*0056*/ 	.short	0x0058
        /*0058*/ 	.byte	0x00, 0xf0, 0x21, 0x00


	//----- nvinfo : EIATTR_KPARAM_INFO
	.align		4
.L_2506:
        /*005c*/ 	.byte	0x04, 0x17
        /*005e*/ 	.short	(.L_2508 - .L_2507)
.L_2507:
        /*0060*/ 	.word	0x00000000
        /*0064*/ 	.short	0x000b
        /*0066*/ 	.short	0x0050
        /*0068*/ 	.byte	0x00, 0xf0, 0x21, 0x00


	//----- nvinfo : EIATTR_KPARAM_INFO
	.align		4
.L_2508:
        /*006c*/ 	.byte	0x04, 0x17
        /*006e*/ 	.short	(.L_2510 - .L_2509)
.L_2509:
        /*0070*/ 	.word	0x00000000
        /*0074*/ 	.short	0x000a
        /*0076*/ 	.short	0x0048
        /*0078*/ 	.byte	0x00, 0xf0, 0x11, 0x00


	//----- nvinfo : EIATTR_KPARAM_INFO
	.align		4
.L_2510:
        /*007c*/ 	.byte	0x04, 0x17
        /*007e*/ 	.short	(.L_2512 - .L_2511)
.L_2511:
        /*0080*/ 	.word	0x00000000
        /*0084*/ 	.short	0x0009
        /*0086*/ 	.short	0x0044
        /*0088*/ 	.byte	0x00, 0xf0, 0x11, 0x00


	//----- nvinfo : EIATTR_KPARAM_INFO
	.align		4
.L_2512:
        /*008c*/ 	.byte	0x04, 0x17
        /*008e*/ 	.short	(.L_2514 - .L_2513)
.L_2513:
        /*0090*/ 	.word	0x00000000
        /*0094*/ 	.short	0x0008
        /*0096*/ 	.short	0x0040
        /*0098*/ 	.byte	0x00, 0xf0, 0x11, 0x00


	//----- nvinfo : EIATTR_KPARAM_INFO
	.align		4
.L_2514:
        /*009c*/ 	.byte	0x04, 0x17
        /*009e*/ 	.short	(.L_2516 - .L_2515)
.L_2515:
        /*00a0*/ 	.word	0x00000000
        /*00a4*/ 	.short	0x0007
        /*00a6*/ 	.short	0x0038
        /*00a8*/ 	.byte	0x00, 0xf0, 0x21, 0x00


	//----- nvinfo : EIATTR_KPARAM_INFO
	.align		4
.L_2516:
        /*00ac*/ 	.byte	0x04, 0x17
        /*00ae*/ 	.short	(.L_2518 - .L_2517)
.L_2517:
        /*00b0*/ 	.word	0x00000000
        /*00b4*/ 	.short	0x0006
        /*00b6*/ 	.short	0x0030
        /*00b8*/ 	.byte	0x00, 0xf0, 0x21, 0x00


	//----- nvinfo : EIATTR_KPARAM_INFO
	.align		4
.L_2518:
        /*00bc*/ 	.byte	0x04, 0x17
        /*00be*/ 	.short	(.L_2520 - .L_2519)
.L_2519:
        /*00c0*/ 	.word	0x00000000
        /*00c4*/ 	.short	0x0005
        /*00c6*/ 	.short	0x0028
        /*00c8*/ 	.byte	0x00, 0xf0, 0x21, 0x00


	//----- nvinfo : EIATTR_KPARAM_INFO
	.align		4
.L_2520:
        /*00cc*/ 	.byte	0x04, 0x17
        /*00ce*/ 	.short	(.L_2522 - .L_2521)
.L_2521:
        /*00d0*/ 	.word	0x00000000
        /*00d4*/ 	.short	0x0004
        /*00d6*/ 	.short	0x0020
        /*00d8*/ 	.byte	0x00, 0xf0, 0x21, 0x00


	//----- nvinfo : EIATTR_KPARAM_INFO
	.align		4
.L_2522:
        /*00dc*/ 	.byte	0x04, 0x17
        /*00de*/ 	.short	(.L_2524 - .L_2523)
.L_2523:
        /*00e0*/ 	.word	0x00000000
        /*00e4*/ 	.short	0x0003
        /*00e6*/ 	.short	0x0018
        /*00e8*/ 	.byte	0x00, 0xf0, 0x21, 0x00


	//----- nvinfo : EIATTR_KPARAM_INFO
	.align		4
.L_2524:
        /*00ec*/ 	.byte	0x04, 0x17
        /*00ee*/ 	.short	(.L_2526 - .L_2525)
.L_2525:
        /*00f0*/ 	.word	0x00000000
        /*00f4*/ 	.short	0x0002
        /*00f6*/ 	.short	0x0010
        /*00f8*/ 	.byte	0x00, 0xf0, 0x21, 0x00


	//----- nvinfo : EIATTR_KPARAM_INFO
	.align		4
.L_2526:
        /*00fc*/ 	.byte	0x04, 0x17
        /*00fe*/ 	.short	(.L_2528 - .L_2527)
.L_2527:
        /*0100*/ 	.word	0x00000000
        /*0104*/ 	.short	0x0001
        /*0106*/ 	.short	0x0008
        /*0108*/ 	.byte	0x00, 0xf0, 0x21, 0x00


	//----- nvinfo : EIATTR_KPARAM_INFO
	.align		4
.L_2528:
        /*010c*/ 	.byte	0x04, 0x17
        /*010e*/ 	.short	(.L_2530 - .L_2529)
.L_2529:
        /*0110*/ 	.word	0x00000000
        /*0114*/ 	.short	0x0000
        /*0116*/ 	.short	0x0000
        /*0118*/ 	.byte	0x00, 0xf0, 0x21, 0x00


	//----- nvinfo : EIATTR_MAXREG_COUNT
	.align		4
.L_2530:
        /*011c*/ 	.byte	0x03, 0x1b
        /*011e*/ 	.short	0x00ff


	//----- nvinfo : EIATTR_NUM_BARRIERS
	.align		4
        /*0120*/ 	.byte	0x02, 0x4c
        /*0122*/ 	.byte	0x01
	.zero		1


	//----- nvinfo : EIATTR_MERCURY_ISA_VERSION
	.align		4
        /*0124*/ 	.byte	0x03, 0x5f
        /*0126*/ 	.short	0x0000


	//----- nvinfo : EIATTR_COOP_GROUP_MASK_REGIDS
	.align		4
        /*0128*/ 	.byte	0x04, 0x29
        /*012a*/ 	.short	(.L_2532 - .L_2531)


	//   ....[0]....
.L_2531:
        /*012c*/ 	.word	0xffffffff


	//   ....[1]....
        /*0130*/ 	.word	0xffffffff


	//   ....[2]....
        /*0134*/ 	.word	0xffffffff


	//   ....[3]....
        /*0138*/ 	.word	0xffffffff


	//   ....[4]....
        /*013c*/ 	.word	0xffffffff


	//   ....[5]....
        /*0140*/ 	.word	0xffffffff


	//   ....[6]....
        /*0144*/ 	.word	0xffffffff


	//   ....[7]....
        /*0148*/ 	.word	0xffffffff


	//   ....[8]....
        /*014c*/ 	.word	0xffffffff


	//   ....[9]....
        /*0150*/ 	.word	0xffffffff


	//   ....[10]....
        /*0154*/ 	.word	0xffffffff


	//   ....[11]....
        /*0158*/ 	.word	0xffffffff


	//   ....[12]....
        /*015c*/ 	.word	0xffffffff


	//   ....[13]....
        /*0160*/ 	.word	0xffffffff


	//   ....[14]....
        /*0164*/ 	.word	0xffffffff


	//   ....[15]....
        /*0168*/ 	.word	0xffffffff


	//   ....[16]....
        /*016c*/ 	.word	0xffffffff


	//   ....[17]....
        /*0170*/ 	.word	0xffffffff


	//   ....[18]....
        /*0174*/ 	.word	0xffffffff


	//   ....[19]....
        /*0178*/ 	.word	0xffffffff


	//   ....[20]....
        /*017c*/ 	.word	0xffffffff


	//   ....[21]....
        /*0180*/ 	.word	0xffffffff


	//   ....[22]....
        /*0184*/ 	.word	0xffffffff


	//   ....[23]....
        /*0188*/ 	.word	0xffffffff


	//   ....[24]....
        /*018c*/ 	.word	0xffffffff


	//   ....[25]....
        /*0190*/ 	.word	0xffffffff


	//   ....[26]....
        /*0194*/ 	.word	0xffffffff


	//   ....[27]....
        /*0198*/ 	.word	0xffffffff


	//   ....[28]....
        /*019c*/ 	.word	0xffffffff


	//   ....[29]....
        /*01a0*/ 	.word	0xffffffff


	//----- nvinfo : EIATTR_COOP_GROUP_INSTR_OFFSETS
	.align		4
.L_2532:
        /*01a4*/ 	.byte	0x04, 0x28
        /*01a6*/ 	.short	(.L_2534 - .L_2533)


	//   ....[0]....
.L_2533:
        /*01a8*/ 	.word	0x00000260


	//   ....[1]....
        /*01ac*/ 	.word	0x000002b0


	//   ....[2]....
        /*01b0*/ 	.word	0x000002d0


	//   ....[3]....
        /*01b4*/ 	.word	0x000002f0


	//   ....[4]....
        /*01b8*/ 	.word	0x00000310


	//   ....[5]....
        /*01bc*/ 	.word	0x00000370


	//   ....[6]....
        /*01c0*/ 	.word	0x000003a0


	//   ....[7]....
        /*01c4*/ 	.word	0x000003d0


	//   ....[8]....
        /*01c8*/ 	.word	0x000003f0


	//   ....[9]....
        /*01cc*/ 	.word	0x00000410


	//   ....[10]....
        /*01d0*/ 	.word	0x00000b50


	//   ....[11]....
        /*01d4*/ 	.word	0x00000b80


	//   ....[12]....
        /*01d8*/ 	.word	0x00000ba0


	//   ....[13]....
        /*01dc*/ 	.word	0x00000bc0


	//   ....[14]....
        /*01e0*/ 	.word	0x00000be0


	//   ....[15]....
        /*01e4*/ 	.word	0x00000c60


	//   ....[16]....
        /*01e8*/ 	.word	0x00000c90


	//   ....[17]....
        /*01ec*/ 	.word	0x00000cb0


	//   ....[18]....
        /*01f0*/ 	.word	0x00000cd0


	//   ....[19]....
        /*01f4*/ 	.word	0x00000cf0


	//   ....[20]....
        /*01f8*/ 	.word	0x00002410


	//   ....[21]....
        /*01fc*/ 	.word	0x00002440


	//   ....[22]....
        /*0200*/ 	.word	0x00002460


	//   ....[23]....
        /*0204*/ 	.word	0x00002480


	//   ....[24]....
        /*0208*/ 	.word	0x000024a0


	//   ....[25]....
        /*020c*/ 	.word	0x00002500


	//   ....[26]....
        /*0210*/ 	.word	0x00002520


	//   ....[27]....
        /*0214*/ 	.word	0x00002540


	//   ....[28]....
        /*0218*/ 	.word	0x00002560


	//   ....[29]....
        /*021c*/ 	.word	0x00002580


	//----- nvinfo : EIATTR_EXIT_INSTR_OFFSETS
	.align		4
.L_2534:
        /*0220*/ 	.byte	0x04, 0x1c
        /*0222*/ 	.short	(.L_2536 - .L_2535)


	//   ....[0]....
.L_2535:
        /*0224*/ 	.word	0x000023d0


	//   ....[1]....
        /*0228*/ 	.word	0x00002840


	//   ....[2]....
        /*022c*/ 	.word	0x000028c0


	//----- nvinfo : EIATTR_CRS_STACK_SIZE
	.align		4
.L_2536:
        /*0230*/ 	.byte	0x04, 0x1e
        /*0232*/ 	.short	(.L_2538 - .L_2537)
.L_2537:
        /*0234*/ 	.word	0x00000000
.L_2538:


//--------------------- .nv.info._ZN17fastertransformer35generalAddBiasResidualLayerNormOpt2I7__half2Lb1ELb0ELi1ELb1ELi8EEEvPT_S3_PKS2_S5_S5_S5_S5_S5_fiiPKfS7_S7_Pfi --------------------------
	.section	.nv.info._ZN17fastertransformer35generalAddBiasResidualLayerNormOpt2I7__half2Lb1ELb0ELi1ELb1ELi8EEEvPT_S3_PKS2_S5_S5_S5_S5_S5_fiiPKfS7_S7_Pfi,"",@"SHT_CUDA_INFO"
	.sectionflags	@""
	.align	4


	//----- nvinfo : EIATTR_CUDA_API_VERSION
	.align		4
        /*0000*/ 	.byte	0x04, 0x37
        /*0002*/ 	.short	(.L_2540 - .L_2539)
.L_2539:
        /*0004*/ 	.word	0x00000082


	//----- nvinfo : EIATTR_SW2861232_WAR
	.align		4
.L_2540:
        /*0008*/ 	.byte	0x01, 0x35
	.zero		2


	//----- nvinfo : EIATTR_PARAM_CBANK
	.align		4
        /*000c*/ 	.byte	0x04, 0x0a
        /*000e*/ 	.short	(.L_2542 - .L_2541)
	.align		4
.L_2541:
        /*0010*/ 	.word	index@(.nv.constant0._ZN17fastertransformer35generalAddBiasResidualLayerNormOpt2I7__half2Lb1ELb0ELi1ELb1ELi8EEEvPT_S3_PKS2_S5_S5_S5_S5_S5_fiiPKfS7_S7_Pfi)
        /*0014*/ 	.short	0x0160
        /*0016*/ 	.short	0x0074


	//----- nvinfo : EIATTR_CBANK_PARAM_SIZE
	.align		4
.L_2542:
        /*0018*/ 	.byte	0x03, 0x19
        /*001a*/ 	.short	0x0074


	//----- nvinfo : EIATTR_KPARAM_INFO
	.align		4
        /*001c*/ 	.byte	0x04, 0x17
        /*001e*/ 	.short	(.L_2544 - .L_2543)
.L_2543:
        /*0020*/ 	.word	0x00000000
        /*0024*/ 	.short	0x000f
        /*0026*/ 	.short	0x0070
        /*0028*/ 	.byte	0x00, 0xf0, 0x11, 0x00


	//----- nvinfo : EIATTR_KPARAM_INFO
	.align		4
.L_2544:
        /*002c*/ 	.byte	0x04, 0x17
        /*002e*/ 	.short	(.L_2546 - .L_2545)
.L_2545:
        /*0030*/ 	.word	0x00000000
        /*0034*/ 	.short	0x000e
        /*0036*/ 	.short	0x0068
        /*0038*/ 	.byte	0x00, 0xf0, 0x21, 0x00


	//----- nvinfo : EIATTR_KPARAM_INFO
	.align		4
.L_2546:
        /*003c*/ 	.byte	0x04, 0x17
        /*003e*/ 	.short	(.L_2548 - .L_2547)
.L_2547:
        /*0040*/ 	.word	0x00000000
        /*0044*/ 	.short	0x000d
        /*0046*/ 	.short	0x0060
        /*0048*/ 	.byte	0x00, 0xf0, 0x21, 0x00


	//----- nvinfo : EIATTR_KPARAM_INFO
	.align		4
.L_2548:
        /*004c*/ 	.byte	0x04, 0x17
        /*004e*/ 	.short	(.L_2550 - .L_2549)
.L_2549:
        /*0050*/ 	.word	0x00000000
        /*0054*/ 	.short	0x000c
        /*0056*/ 	.short	0x0058
        /*0058*/ 	.byte	0x00, 0xf0, 0x21, 0x00


	//----- nvinfo : EIATTR_KPARAM_INFO
	.align		4
.L_2550:
        /*005c*/ 	.byte	0x04, 0x17
        /*005e*/ 	.short	(.L_2552 - .L_2551)
.L_2551:
        /*0060*/ 	.word	0x00000000
        /*0064*/ 	.short	0x000b
        /*0066*/ 	.short	0x0050
        /*0068*/ 	.byte	0x00, 0xf0, 0x21, 0x00


	//----- nvinfo : EIATTR_KPARAM_INFO
	.align		4
.L_2552:
        /*006c*/ 	.byte	0x04, 0x17
        /*006e*/ 	.short	(.L_2554 - .L_2553)
.L_2553:
        /*0070*/ 	.word	0x00000000
        /*0074*/ 	.short	0x000a
        /*0076*/ 	.short	0x0048
        /*0078*/ 	.byte	0x00, 0xf0, 0x11, 0x00


	//----- nvinfo : EIATTR_KPARAM_INFO
	.align		4
.L_2554:
        /*007c*/ 	.byte	0x04, 0x17
        /*007e*/ 	.short	(.L_2556 - .L_2555)
.L_2555:
        /*0080*/ 	.word	0x00000000
        /*0084*/ 	.short	0x0009
        /*0086*/ 	.short	0x0044
        /*0088*/ 	.byte	0x00, 0xf0, 0x11, 0x00


	//----- nvinfo : EIATTR_KPARAM_INFO
	.align		4
.L_2556:
        /*008c*/ 	.byte	0x04, 0x17
        /*008e*/ 	.short	(.L_2558 - .L_2557)
.L_2557:
        /*0090*/ 	.word	0x00000000
        /*0094*/ 	.short	0x0008
        /*0096*/ 	.short	0x0040
        /*0098*/ 	.byte	0x00, 0xf0, 0x11, 0x00


	//----- nvinfo : EIATTR_KPARAM_INFO
	.align		4
.L_2558:
        /*009c*/ 	.byte	0x04, 0x17
        /*009e*/ 	.short	(.L_2560 - .L_2559)
.L_2559:
        /*00a0*/ 	.word	0x00000000
        /*00a4*/ 	.short	0x0007
        /*00a6*/ 	.short	0x0038
        /*00a8*/ 	.byte	0x00, 0xf0, 0x21, 0x00


	//----- nvinfo : EIATTR_KPARAM_INFO
	.align		4
.L_2560:
        /*00ac*/ 	.byte	0x04, 0x17
        /*00ae*/ 	.short	(.L_2562 - .L_2561)
.L_2561:
        /*00b0*/ 	.word	0x00000000
        /*00b4*/ 	.short	0x0006
        /*00b6*/ 	.short	0x0030
        /*00b8*/ 	.byte	0x00, 0xf0, 0x21, 0x00


	//----- nvinfo : EIATTR_KPARAM_INFO
	.align		4
.L_2562:
        /*00bc*/ 	.byte	0x04, 0x17
        /*00be*/ 	.short	(.L_2564 - .L_2563)
.L_2563:
        /*00c0*/ 	.word	0x00000000
        /*00c4*/ 	.short	0x0005
        /*00c6*/ 	.short	0x0028
        /*00c8*/ 	.byte	0x00, 0xf0, 0x21, 0x00


	//----- nvinfo : EIATTR_KPARAM_INFO
	.align		4
.L_2564:
        /*00cc*/ 	.byte	0x04, 0x17
        /*00ce*/ 	.short	(.L_2566 - .L_2565)
.L_2565:
        /*00d0*/ 	.word	0x00000000
        /*00d4*/ 	.short	0x0004
        /*00d6*/ 	.short	0x0020
        /*00d8*/ 	.byte	0x00, 0xf0, 0x21, 0x00


	//----- nvinfo : EIATTR_KPARAM_INFO
	.align		4
.L_2566:
        /*00dc*/ 	.byte	0x04, 0x17
        /*00de*/ 	.short	(.L_2568 - .L_2567)
.L_2567:
        /*00e0*/ 	.word	0x00000000
        /*00e4*/ 	.short	0x0003
        /*00e6*/ 	.short	0x0018
        /*00e8*/ 	.byte	0x00, 0xf0, 0x21, 0x00


	//----- nvinfo : EIATTR_KPARAM_INFO
	.align		4
.L_2568:
        /*00ec*/ 	.byte	0x04, 0x17
        /*00ee*/ 	.short	(.L_2570 - .L_2569)
.L_2569:
        /*00f0*/ 	.word	0x00000000
        /*00f4*/ 	.short	0x0002
        /*00f6*/ 	.short	0x0010
        /*00f8*/ 	.byte	0x00, 0xf0, 0x21, 0x00


	//----- nvinfo : EIATTR_KPARAM_INFO
	.align		4
.L_2570:
        /*00fc*/ 	.byte	0x04, 0x17
        /*00fe*/ 	.short	(.L_2572 - .L_2571)
.L_2571:
        /*0100*/ 	.word	0x00000000
        /*0104*/ 	.short	0x0001
        /*0106*/ 	.short	0x0008
        /*0108*/ 	.byte	0x00, 0xf0, 0x21, 0x00


	//----- nvinfo : EIATTR_KPARAM_INFO
	.align		4
.L_2572:
        /*010c*/ 	.byte	0x04, 0x17
        /*010e*/ 	.short	(.L_2574 - .L_2573)
.L_2573:
        /*0110*/ 	.word	0x00000000
        /*0114*/ 	.short	0x0000
        /*0116*/ 	.short	0x0000
        /*0118*/ 	.byte	0x00, 0xf0, 0x21, 0x00


	//----- nvinfo : EIATTR_MAXREG_COUNT
	.align		4
.L_2574:
        /*011c*/ 	.byte	0x03, 0x1b
        /*011e*/ 	.short	0x00ff


	//----- nvinfo : EIATTR_NUM_BARRIERS
	.align		4
        /*0120*/ 	.byte	0x02, 0x4c
        /*0122*/ 	.byte	0x01
	.zero		1


	//----- nvinfo : EIATTR_MERCURY_ISA_VERSION
	.align		4
        /*0124*/ 	.byte	0x03, 0x5f
        /*0126*/ 	.short	0x0000


	//----- nvinfo : EIATTR_COOP_GROUP_MASK_REGIDS
	.align		4
        /*0128*/ 	.byte	0x04, 0x29
        /*012a*/ 	.short	(.L_2576 - .L_2575)


	//   ....[0]....
.L_2575:
        /*012c*/ 	.word	0xffffffff


	//   ....[1]....
        /*0130*/ 	.word	0xffffffff


	//   ....[2]....
        /*0134*/ 	.word	0xffffffff


	//   ....[3]....
        /*0138*/ 	.word	0xffffffff


	//   ....[4]....
        /*013c*/ 	.word	0xffffffff


	//   ....[5]....
        /*0140*/ 	.word	0xffffffff


	//   ....[6]....
        /*0144*/ 	.word	0xffffffff


	//   ....[7]....
        /*0148*/ 	.word	0xffffffff


	//   ....[8]....
        /*014c*/ 	.word	0xffffffff


	//   ....[9]....
        /*0150*/ 	.word	0xffffffff


	//   ....[10]....
        /*0154*/ 	.word	0xffffffff


	//   ....[11]....
        /*0158*/ 	.word	0xffffffff


	//   ....[12]....
        /*015c*/ 	.word	0xffffffff


	//   ....[13]....
        /*0160*/ 	.word	0xffffffff


	//   ....[14]....
        /*0164*/ 	.word	0xffffffff


	//   ....[15]....
        /*0168*/ 	.word	0xffffffff


	//   ....[16]....
        /*016c*/ 	.word	0xffffffff


	//   ....[17]....
        /*0170*/ 	.word	0xffffffff


	//   ....[18]....
        /*0174*/ 	.word	0xffffffff


	//   ....[19]....
        /*0178*/ 	.word	0xffffffff


	//   ....[20]....
        /*017c*/ 	.word	0xffffffff


	//   ....[21]....
        /*0180*/ 	.word	0xffffffff


	//   ....[22]....
        /*0184*/ 	.word	0xffffffff


	//   ....[23]....
        /*0188*/ 	.word	0xffffffff


	//   ....[24]....
        /*018c*/ 	.word	0xffffffff


	//   ....[25]....
        /*0190*/ 	.word	0xffffffff


	//   ....[26]....
        /*0194*/ 	.word	0xffffffff


	//   ....[27]....
        /*0198*/ 	.word	0xffffffff


	//   ....[28]....
        /*019c*/ 	.word	0xffffffff


	//   ....[29]....
        /*01a0*/ 	.word	0xffffffff


	//----- nvinfo : EIATTR_COOP_GROUP_INSTR_OFFSETS
	.align		4
.L_2576:
        /*01a4*/ 	.byte	0x04, 0x28
        /*01a6*/ 	.short	(.L_2578 - .L_2577)


	//   ....[0]....
.L_2577:
        /*01a8*/ 	.word	0x000023c0


	//   ....[1]....
        /*01ac*/ 	.word	0x00002400


	//   ....[2]....
        /*01b0*/ 	.word	0x00002460


	//   ....[3]....
        /*01b4*/ 	.word	0x00002470


	//   ....[4]....
        /*01b8*/ 	.word	0x000024a0


	//   ....[5]....
        /*01bc*/ 	.word	0x000024b0


	//   ....[6]....
        /*01c0*/ 	.word	0x000024f0


	//   ....[7]....
        /*01c4*/ 	.word	0x00002520


	//   ....[8]....
        /*01c8*/ 	.word	0x00002560


	//   ....[9]....
        /*01cc*/ 	.word	0x00002570


	//   ....[10]....
        /*01d0*/ 	.word	0x00002600


	//   ....[11]....
        /*01d4*/ 	.word	0x00002610


	//   ....[12]....
        /*01d8*/ 	.word	0x00002640


	//   ....[13]....
        /*01dc*/ 	.word	0x00002650


	//   ....[14]....
        /*01e0*/ 	.word	0x00002680


	//   ....[15]....
        /*01e4*/ 	.word	0x00002690


	//   ....[16]....
        /*01e8*/ 	.word	0x000026c0


	//   ....[17]....
        /*01ec*/ 	.word	0x000026d0


	//   ....[18]....
        /*01f0*/ 	.word	0x00002700


	//   ....[19]....
        /*01f4*/ 	.word	0x00002710


	//   ....[20]....
        /*01f8*/ 	.word	0x00003dc0


	//   ....[21]....
        /*01fc*/ 	.word	0x00003df0


	//   ....[22]....
        /*0200*/ 	.word	0x00003e10


	//   ....[23]....
        /*0204*/ 	.word	0x00003e30


	//   ....[24]....
        /*0208*/ 	.word	0x00003e50


	//   ....[25]....
        /*020c*/ 	.word	0x00003ea0


	//   ....[26]....
        /*0210*/ 	.word	0x00003ec0


	//   ....[27]....
        /*0214*/ 	.word	0x00003ee0


	//   ....[28]....
        /*0218*/ 	.word	0x00003f00


	//   ....[29]....
        /*021c*/ 	.word	0x00003f20


	//----- nvinfo : EIATTR_EXIT_INSTR_OFFSETS
	.align		4
.L_2578:
        /*0220*/ 	.byte	0x04, 0x1c
        /*0222*/ 	.short	(.L_2580 - .L_2579)


	//   ....[0]....
.L_2579:
        /*0224*/ 	.word	0x00003d70


	//   ....[1]....
        /*0228*/ 	.word	0x000041d0


	//   ....[2]....
        /*022c*/ 	.word	0x00004240


	//----- nvinfo : EIATTR_CRS_STACK_SIZE
	.align		4
.L_2580:
        /*0230*/ 	.byte	0x04, 0x1e
        /*0232*/ 	.short	(.L_2582 - .L_2581)
.L_2581:
        /*0234*/ 	.word	0x00000000
.L_2582:


//--------------------- .nv.info._ZN17fastertransformer34generalAddBiasResidualLayerNormOptI7__half2Lb1ELb0ELi1ELb1ELi8EEEvPT_S3_PKS2_S5_S5_S5_S5_S5_fiiPKfS7_S7_Pfi --------------------------
	.section	.nv.info._ZN17fastertransformer34generalAddBiasResidualLayerNormOptI7__half2Lb1ELb0ELi1ELb1ELi8EEEvPT_S3_PKS2_S5_S5_S5_S5_S5_fiiPKfS7_S7_Pfi,"",@"SHT_CUDA_INFO"
	.sectionflags	@""
	.align	4


	//----- nvinfo : EIATTR_CUDA_API_VERSION
	.align		4
        /*0000*/ 	.byte	0x04, 0x37
        /*0002*/ 	.short	(.L_2584 - .L_2583)
.L_2583:
        /*0004*/ 	.word	0x00000082


	//----- nvinfo : EIATTR_SW2861232_WAR
	.align		4
.L_2584:
        /*0008*/ 	.byte	0x01, 0x35
	.zero		2


	//----- nvinfo : EIATTR_PARAM_CBANK
	.align		4
        /*000c*/ 	.byte	0x04, 0x0a
        /*000e*/ 	.short	(.L_2586 - .L_2585)
	.align		4
.L_2585:
        /*0010*/ 	.word	index@(.nv.constant0._ZN17fastertransformer34generalAddBiasResidualLayerNormOptI7__half2Lb1ELb0ELi1ELb1ELi8EEEvPT_S3_PKS2_S5_S5_S5_S5_S5_fiiPKfS7_S7_Pfi)
        /*0014*/ 	.short	0x0160
        /*0016*/ 	.short	0x0074


	//----- nvinfo : EIATTR_CBANK_PARAM_SIZE
	.align		4
.L_2586:
        /*0018*/ 	.byte	0x03, 0x19
        /*001a*/ 	.short	0x0074


	//----- nvinfo : EIATTR_KPARAM_INFO
	.align		4
        /*001c*/ 	.byte	0x04, 0x17
        /*001e*/ 	.short	(.L_2588 - .L_2587)
.L_2587:
        /*0020*/ 	.word	0x00000000
        /*0024*/ 	.short	0x000f
        /*0026*/ 	.short	0x0070
        /*0028*/ 	.byte	0x00, 0xf0, 0x11, 0x00


	//----- nvinfo : EIATTR_KPARAM_INFO
	.align		4
.L_2588:
        /*002c*/ 	.byte	0x04, 0x17
        /*002e*/ 	.short	(.L_2590 - .L_2589)
.L_2589:
        /*0030*/ 	.word	0x00000000
        /*0034*/ 	.short	0x000e
        /*0036*/ 	.short	0x0068
        /*0038*/ 	.byte	0x00, 0xf0, 0x21, 0x00


	//----- nvinfo : EIATTR_KPARAM_INFO
	.align		4
.L_2590:
        /*003c*/ 	.byte	0x04, 0x17
        /*003e*/ 	.short	(.L_2592 - .L_2591)
.L_2591:
        /*0040*/ 	.word	0x00000000
        /*0044*/ 	.short	0x000d
        /*0046*/ 	.short	0x0060
        /*0048*/ 	.byte	0x00, 0xf0, 0x21, 0x00


	//----- nvinfo : EIATTR_KPARAM_INFO
	.align		4
.L_2592:
        /*004c*/ 	.byte	0x04, 0x17
        /*004e*/ 	.short	(.L_2594 - .L_2593)
.L_2593:
        /*0050*/ 	.word	0x00000000
        /*0054*/ 	.short	0x000c
        /*0056*/ 	.short	0x0058
        /*0058*/ 	.byte	0x00, 0xf0, 0x21, 0x00


	//----- nvinfo : EIATTR_KPARAM_INFO
	.align		4
.L_2594:
        /*005c*/ 	.byte	0x04, 0x17
        /*005e*/ 	.short	(.L_2596 - .L_2595)
.L_2595:
        /*0060*/ 	.word	0x00000000
        /*0064*/ 	.short	0x000b
        /*0066*/ 	.short	0x0050
        /*0068*/ 	.byte	0x00, 0xf0, 0x21, 0x00


	//----- nvinfo : EIATTR_KPARAM_INFO
	.align		4
.L_2596:
        /*006c*/ 	.byte	0x04, 0x17
        /*006e*/ 	.short	(.L_2598 - .L_2597)
.L_2597:
        /*0070*/ 	.word	0x00000000
        /*0074*/ 	.short	0x000a
        /*0076*/ 	.short	0x0048
        /*0078*/ 	.byte	0x00, 0xf0, 0x11, 0x00


	//----- nvinfo : EIATTR_KPARAM_INFO
	.align		4
.L_2598:
        /*007c*/ 	.byte	0x04, 0x17
        /*007e*/ 	.short	(.L_2600 - .L_2599)
.L_2599:
        /*0080*/ 	.word	0x00000000
        /*0084*/ 	.short	0x0009
        /*0086*/ 	.short	0x0044
        /*0088*/ 	.byte	0x00, 0xf0, 0x11, 0x00


	//----- nvinfo : EIATTR_KPARAM_INFO
	.align		4
.L_2600:
        /*008c*/ 	.byte	0x04, 0x17
        /*008e*/ 	.short	(.L_2602 - .L_2601)
.L_2601:
        /*0090*/ 	.word	0x00000000
        /*0094*/ 	.short	0x0008
        /*0096*/ 	.short	0x0040
        /*0098*/ 	.byte	0x00, 0xf0, 0x11, 0x00


	//----- nvinfo : EIATTR_KPARAM_INFO
	.align		4
.L_2602:
        /*009c*/ 	.byte	0x04, 0x17
        /*009e*/ 	.short	(.L_2604 - .L_2603)
.L_2603:
        /*00a0*/ 	.word	0x00000000
        /*00a4*/ 	.short	0x0007
        /*00a6*/ 	.short	0x0038
        /*00a8*/ 	.byte	0x00, 0xf0, 0x21, 0x00


	//----- nvinfo : EIATTR_KPARAM_INFO
	.align		4
.L_2604:
        /*00ac*/ 	.byte	0x04, 0x17
        /*00ae*/ 	.short	(.L_2606 - .L_2605)
.L_2605:
        /*00b0*/ 	.word	0x00000000
        /*00b4*/ 	.short	0x0006
        /*00b6*/ 	.short	0x0030
        /*00b8*/ 	.byte	0x00, 0xf0, 0x21, 0x00


	//----- nvinfo : EIATTR_KPARAM_INFO
	.align		4
.L_2606:
        /*00bc*/ 	.byte	0x04, 0x17
        /*00be*/ 	.short	(.L_2608 - .L_2607)
.L_2607:
        /*00c0*/ 	.word	0x00000000
        /*00c4*/ 	.short	0x0005
        /*00c6*/ 	.short	0x0028
        /*00c8*/ 	.byte	0x00, 0xf0, 0x21, 0x00


	//----- nvinfo : EIATTR_KPARAM_INFO
	.align		4
.L_2608:
        /*00cc*/ 	.byte	0x04, 0x17
        /*00ce*/ 	.short	(.L_2610 - .L_2609)
.L_2609:
        /*00d0*/ 	.word	0x00000000
        /*00d4*/ 	.short	0x0004
        /*00d6*/ 	.short	0x0020
        /*00d8*/ 	.byte	0x00, 0xf0, 0x21, 0x00


	//----- nvinfo : EIATTR_KPARAM_INFO
	.align		4
.L_2610:
        /*00dc*/ 	.byte	0x04, 0x17
        /*00de*/ 	.short	(.L_2612 - .L_2611)
.L_2611:
        /*00e0*/ 	.word	0x00000000
        /*00e4*/ 	.short	0x0003
        /*00e6*/ 	.short	0x0018
        /*00e8*/ 	.byte	0x00, 0xf0, 0x21, 0x00


	//----- nvinfo : EIATTR_KPARAM_INFO
	.align		4
.L_2612:
        /*00ec*/ 	.byte	0x04, 0x17
        /*00ee*/ 	.short	(.L_2614 - .L_2613)
.L_2613:
        /*00f0*/ 	.word	0x00000000
        /*00f4*/ 	.short	0x0002
        /*00f6*/ 	.short	0x0010
        /*00f8*/ 	.byte	0x00, 0xf0, 0x21, 0x00


	//----- nvinfo : EIATTR_KPARAM_INFO
	.align		4
.L_2614:
        /*00fc*/ 	.byte	0x04, 0x17
        /*00fe*/ 	.short	(.L_2616 - .L_2615)
.L_2615:
        /*0100*/ 	.word	0x00000000
        /*0104*/ 	.short	0x0001
        /*0106*/ 	.short	0x0008
        /*0108*/ 	.byte	0x00, 0xf0, 0x21, 0x00


	//----- nvinfo : EIATTR_KPARAM_INFO
	.align		4
.L_2616:
        /*010c*/ 	.byte	0x04, 0x17
        /*010e*/ 	.short	(.L_2618 - .L_2617)
.L_2617:
        /*0110*/ 	.word	0x00000000
        /*0114*/ 	.short	0x0000
        /*0116*/ 	.short	0x0000
        /*0118*/ 	.byte	0x00, 0xf0, 0x21, 0x00


	//----- nvinfo : EIATTR_MAXREG_COUNT
	.align		4
.L_2618:
        /*011c*/ 	.byte	0x03, 0x1b
        /*011e*/ 	.short	0x00ff


	//----- nvinfo : EIATTR_NUM_BARRIERS
	.align		4
        /*0120*/ 	.byte	0x02, 0x4c
        /*0122*/ 	.byte	0x01
	.zero		1


	//----- nvinfo : EIATTR_MERCURY_ISA_VERSION
	.align		4
        /*0124*/ 	.byte	0x03, 0x5f
        /*0126*/ 	.short	0x0000


	//----- nvinfo : EIATTR_COOP_GROUP_MASK_REGIDS
	.align		4
        /*0128*/ 	.byte	0x04, 0x29
        /*012a*/ 	.short	(.L_2620 - .L_2619)


	//   ....[0]....
.L_2619:
        /*012c*/ 	.word	0xffffffff


	//   ....[1]....
        /*0130*/ 	.word	0xffffffff


	//   ....[2]....
        /*0134*/ 	.word	0xffffffff


	//   ....[3]....
        /*0138*/ 	.word	0xffffffff


	//   ....[4]....
        /*013c*/ 	.word	0xffffffff


	//   ....[5]....
        /*0140*/ 	.word	0xffffffff


	//   ....[6]....
        /*0144*/ 	.word	0xffffffff


	//   ....[7]....
        /*0148*/ 	.word	0xffffffff


	//   ....[8]....
        /*014c*/ 	.word	0xffffffff


	//   ....[9]....
        /*0150*/ 	.word	0xffffffff


	//   ....[10]....
        /*0154*/ 	.word	0xffffffff


	//   ....[11]....
        /*0158*/ 	.word	0xffffffff


	//   ....[12]....
        /*015c*/ 	.word	0xffffffff


	//   ....[13]....
        /*0160*/ 	.word	0xffffffff


	//   ....[14]....
        /*0164*/ 	.word	0xffffffff


	//   ....[15]....
        /*0168*/ 	.word	0xffffffff


	//   ....[16]....
        /*016c*/ 	.word	0xffffffff


	//   ....[17]....
        /*0170*/ 	.word	0xffffffff


	//   ....[18]....
        /*0174*/ 	.word	0xffffffff


	//   ....[19]....
        /*0178*/ 	.word	0xffffffff


	//   ....[20]....
        /*017c*/ 	.word	0xffffffff


	//   ....[21]....
        /*0180*/ 	.word	0xffffffff


	//   ....[22]....
        /*0184*/ 	.word	0xffffffff


	//   ....[23]....
        /*0188*/ 	.word	0xffffffff


	//   ....[24]....
        /*018c*/ 	.word	0xffffffff


	//   ....[25]....
        /*0190*/ 	.word	0xffffffff


	//   ....[26]....
        /*0194*/ 	.word	0xffffffff


	//   ....[27]....
        /*0198*/ 	.word	0xffffffff


	//   ....[28]....
        /*019c*/ 	.word	0xffffffff


	//   ....[29]....
        /*01a0*/ 	.word	0xffffffff


	//----- nvinfo : EIATTR_COOP_GROUP_INSTR_OFFSETS
	.align		4
.L_2620:
        /*01a4*/ 	.byte	0x04, 0x28
        /*01a6*/ 	.short	(.L_2622 - .L_2621)


	//   ....[0]....
.L_2621:
        /*01a8*/ 	.word	0x000004c0


	//   ....[1]....
        /*01ac*/ 	.word	0x00000500


	//   ....[2]....
        /*01b0*/ 	.word	0x00000520


	//   ....[3]....
        /*01b4*/ 	.word	0x00000550


	//   ....[4]....
        /*01b8*/ 	.word	0x00000570


	//   ....[5]....
        /*01bc*/ 	.word	0x000005d0


	//   ....[6]....
        /*01c0*/ 	.word	0x00000600


	//   ....[7]....
        /*01c4*/ 	.word	0x00000630


	//   ....[8]....
        /*01c8*/ 	.word	0x00000650


	//   ....[9]....
        /*01cc*/ 	.word	0x00000670


	//   ....[10]....
        /*01d0*/ 	.word	0x00000db0


	//   ....[11]....
        /*01d4*/ 	.word	0x00000de0


	//   ....[12]....
        /*01d8*/ 	.word	0x00000e00


	//   ....[13]....
        /*01dc*/ 	.word	0x00000e20


	//   ....[14]....
        /*01e0*/ 	.word	0x00000e40


	//   ....[15]....
        /*01e4*/ 	.word	0x00000ec0


	//   ....[16]....
        /*01e8*/ 	.word	0x00000ef0


	//   ....[17]....
        /*01ec*/ 	.word	0x00000f10


	//   ....[18]....
        /*01f0*/ 	.word	0x00000f30


	//   ....[19]....
        /*01f4*/ 	.word	0x00000f50


	//   ....[20]....
        /*01f8*/ 	.word	0x00002570


	//   ....[21]....
        /*01fc*/ 	.word	0x000025a0


	//   ....[22]....
        /*0200*/ 	.word	0x000025c0


	//   ....[23]....
        /*0204*/ 	.word	0x000025e0


	//   ....[24]....
        /*0208*/ 	.word	0x00002600


	//   ....[25]....
        /*020c*/ 	.word	0x00002660


	//   ....[26]....
        /*0210*/ 	.word	0x00002680


	//   ....[27]....
        /*0214*/ 	.word	0x000026a0


	//   ....[28]....
        /*0218*/ 	.word	0x000026c0


	//   ....[29]....
        /*021c*/ 	.word	0x000026e0


	//----- nvinfo : EIATTR_EXIT_INSTR_OFFSETS
	.align		4
.L_2622:
        /*0220*/ 	.byte	0x04, 0x1c
        /*0222*/ 	.short	(.L_2624 - .L_2623)


	//   ....[0]....
.L_2623:
        /*0224*/ 	.word	0x00002530


	//   ....[1]....
        /*0228*/ 	.word	0x000029a0


	//   ....[2]....
        /*022c*/ 	.word	0x00002a20


	//----- nvinfo : EIATTR_CRS_STACK_SIZE
	.align		4
.L_2624:
        /*0230*/ 	.byte	0x04, 0x1e
        /*0232*/ 	.short	(.L_2626 - .L_2625)
.L_2625:
        /*0234*/ 	.word	0x00000000
.L_2626:


//--------------------- .nv.info._ZN17fastertransformer35generalAddBiasResidualLayerNormOpt2I7__half2Lb0ELb1ELi1ELb1ELi8EEEvPT_S3_PKS2_S5_S5_S5_S5_S5_fiiPKfS7_S7_Pfi --------------------------
	.section	.nv.info._ZN17fastertransformer35generalAddBiasResidualLayerNormOpt2I7__half2Lb0ELb1ELi1ELb1ELi8EEEvPT_S3_PKS2_S5_S5_S5_S5_S5_fiiPKfS7_S7_Pfi,"",@"SHT_CUDA_INFO"
	.sectionflags	@""
	.align	4


	//----- nvinfo : EIATTR_CUDA_API_VERSION
	.align		4
        /*0000*/ 	.byte	0x04, 0x37
        /*0002*/ 	.short	(.L_2628 - .L_2627)
.L_2627:
        /*0004*/ 	.word	0x00000082


	//----- nvinfo : EIATTR_SW2861232_WAR
	.align		4
.L_2628:
        /*0008*/ 	.byte	0x01, 0x35
	.zero		2


	//----- nvinfo : EIATTR_PARAM_CBANK
	.align		4
        /*000c*/ 	.byte	0x04, 0x0a
        /*000e*/ 	.short	(.L_2630 - .L_2629)
	.align		4
.L_2629:
        /*0010*/ 	.word	index@(.nv.constant0._ZN17fastertransformer35generalAddBiasResidualLayerNormOpt2I7__half2Lb0ELb1ELi1ELb1ELi8EEEvPT_S3_PKS2_S5_S5_S5_S5_S5_fiiPKfS7_S7_Pfi)
        /*0014*/ 	.short	0x0160
        /*0016*/ 	.short	0x0074


	//----- nvinfo : EIATTR_CBANK_PARAM_SIZE
	.align		4
.L_2630:
        /*0018*/ 	.byte	0x03, 0x19
        /*001a*/ 	.short	0x0074


	//----- nvinfo : EIATTR_KPARAM_INFO
	.align		4
        /*001c*/ 	.byte	0x04, 0x17
        /*001e*/ 	.short	(.L_2632 - .L_2631)
.L_2631:
        /*0020*/ 	.word	0x00000000
        /*0024*/ 	.short	0x000f
        /*0026*/ 	.short	0x0070
        /*0028*/ 	.byte	0x00, 0xf0, 0x11, 0x00


	//----- nvinfo : EIATTR_KPARAM_INFO
	.align		4
.L_2632:
        /*002c*/ 	.byte	0x04, 0x17
        /*002e*/ 	.short	(.L_2634 - .L_2633)
.L_2633:
        /*0030*/ 	.word	0x00000000
        /*0034*/ 	.short	0x000e
        /*0036*/ 	.short	0x0068
        /*0038*/ 	.byte	0x00, 0xf0, 0x21, 0x00


	//----- nvinfo : EIATTR_KPARAM_INFO
	.align		4
.L_2634:
        /*003c*/ 	.byte	0x04, 0x17
        /*003e*/ 	.short	(.L_2636 - .L_2635)
.L_2635:
        /*0040*/ 	.word	0x00000000
        /*0044*/ 	.short	0x000d
        /*0046*/ 	.short	0x0060
        /*0048*/ 	.byte	0x00, 0xf0, 0x21, 0x00


	//----- nvinfo : EIATTR_KPARAM_INFO
	.align		4
.L_2636:
        /*004c*/ 	.byte	0x04, 0x17
        /*004e*/ 	.short	(.L_2638 - .L_2637)
.L_2637:
        /*0050*/ 	.word	0x00000000
        /*0054*/ 	.short	0x000c
        /*0056*/ 	.short	0x0058
        /*0058*/ 	.byte	0x00, 0xf0, 0x21, 0x00


	//----- nvinfo : EIATTR_KPARAM_INFO
	.align		4
.L_2638:
        /*005c*/ 	.byte	0x04, 0x17
        /*005e*/ 	.short	(.L_2640 - .L_2639)
.L_2639:
        /*0060*/ 	.word	0x00000000
        /*0064*/ 	.short	0x000b
        /*0066*/ 	.short	0x0050
        /*0068*/ 	.byte	0x00, 0xf0, 0x21, 0x00


	//----- nvinfo : EIATTR_KPARAM_INFO
	.align		4
.L_2640:
        /*006c*/ 	.byte	0x04, 0x17
        /*006e*/ 	.short	(.L_2642 - .L_2641)
.L_2641:
        /*0070*/ 	.word	0x00000000
        /*0074*/ 	.short	0x000a
        /*0076*/ 	.short	0x0048
        /*0078*/ 	.byte	0x00, 0xf0, 0x11, 0x00


	//----- nvinfo : EIATTR_KPARAM_INFO
	.align		4
.L_2642:
        /*007c*/ 	.byte	0x04, 0x17
        /*007e*/ 	.short	(.L_2644 - .L_2643)
.L_2643:
        /*0080*/ 	.word	0x00000000
        /*0084*/ 	.short	0x0009
        /*0086*/ 	.short	0x0044
        /*0088*/ 	.byte	0x00, 0xf0, 0x11, 0x00


	//----- nvinfo : EIATTR_KPARAM_INFO
	.align		4
.L_2644:
        /*008c*/ 	.byte	0x04, 0x17
        /*008e*/ 	.short	(.L_2646 - .L_2645)
.L_2645:
        /*0090*/ 	.word	0x00000000
        /*0094*/ 	.short	0x0008
        /*0096*/ 	.short	0x0040
        /*0098*/ 	.byte	0x00, 0xf0, 0x11, 0x00


	//----- nvinfo : EIATTR_KPARAM_INFO
	.align		4
.L_2646:
        /*009c*/ 	.byte	0x04, 0x17
        /*009e*/ 	.short	(.L_2648 - .L_2647)
.L_2647:
        /*00a0*/ 	.word	0x00000000
        /*00a4*/ 	.short	0x0007
        /*00a6*/ 	.short	0x0038
        /*00a8*/ 	.byte	0x00, 0xf0, 0x21, 0x00


	//----- nvinfo : EIATTR_KPARAM_INFO
	.align		4
.L_2648:
        /*00ac*/ 	.byte	0x04, 0x17
        /*00ae*/ 	.short	(.L_2650 - .L_2649)
.L_2649:
        /*00b0*/ 	.word	0x00000000
        /*00b4*/ 	.short	0x0006
        /*00b6*/ 	.short	0x0030
        /*00b8*/ 	.byte	0x00, 0xf0, 0x21, 0x00


	//----- nvinfo : EIATTR_KPARAM_INFO
	.align		4
.L_2650:
        /*00bc*/ 	.byte	0x04, 0x17
        /*00be*/ 	.short	(.L_2652 - .L_2651)
.L_2651:
        /*00c0*/ 	.word	0x00000000
        /*00c4*/ 	.short	0x0005
        /*00c6*/ 	.short	0x0028
        /*00c8*/ 	.byte	0x00, 0xf0, 0x21, 0x00


	//----- nvinfo : EIATTR_KPARAM_INFO
	.align		4
.L_2652:
        /*00cc*/ 	.byte	0x04, 0x17
        /*00ce*/ 	.short	(.L_2654 - .L_2653)
.L_2653:
        /*00d0*/ 	.word	0x00000000
        /*00d4*/ 	.short	0x0004
        /*00d6*/ 	.short	0x0020
        /*00d8*/ 	.byte	0x00, 0xf0, 0x21, 0x00


	//----- nvinfo : EIATTR_KPARAM_INFO
	.align		4
.L_2654:
        /*00dc*/ 	.byte	0x04, 0x17
        /*00de*/ 	.short	(.L_2656 - .L_2655)
.L_2655:
        /*00e0*/ 	.word	0x00000000
        /*00e4*/ 	.short	0x0003
        /*00e6*/ 	.short	0x0018
        /*00e8*/ 	.byte	0x00, 0xf0, 0x21, 0x00


	//----- nvinfo : EIATTR_KPARAM_INFO
	.align		4
.L_2656:
        /*00ec*/ 	.byte	0x04, 0x17
        /*00ee*/ 	.short	(.L_2658 - .L_2657)
.L_2657:
        /*00f0*/ 	.word	0x00000000
        /*00f4*/ 	.short	0x0002
        /*00f6*/ 	.short	0x0010
        /*00f8*/ 	.byte	0x00, 0xf0, 0x21, 0x00


	//----- nvinfo : EIATTR_KPARAM_INFO
	.align		4
.L_2658:
        /*00fc*/ 	.byte	0x04, 0x17
        /*00fe*/ 	.short	(.L_2660 - .L_2659)
.L_2659:
        /*0100*/ 	.word	0x00000000
        /*0104*/ 	.short	0x0001
        /*0106*/ 	.short	0x0008
        /*0108*/ 	.byte	0x00, 0xf0, 0x21, 0x00


	//----- nvinfo : EIATTR_KPARAM_INFO
	.align		4
.L_2660:
        /*010c*/ 	.byte	0x04, 0x17
        /*010e*/ 	.short	(.L_2662 - .L_2661)
.L_2661:
        /*0110*/ 	.word	0x00000000
        /*0114*/ 	.short	0x0000
        /*0116*/ 	.short	0x0000
        /*0118*/ 	.byte	0x00, 0xf0, 0x21, 0x00


	//----- nvinfo : EIATTR_MAXREG_COUNT
	.align		4
.L_2662:
        /*011c*/ 	.byte	0x03, 0x1b
        /*011e*/ 	.short	0x00ff


	//----- nvinfo : EIATTR_NUM_BARRIERS
	.align		4
        /*0120*/ 	.byte	0x02, 0x4c
        /*0122*/ 	.byte	0x01
	.zero		1


	//----- nvinfo : EIATTR_MERCURY_ISA_VERSION
	.align		4
        /*0124*/ 	.byte	0x03, 0x5f
        /*0126*/ 	.short	0x0000


	//----- nvinfo : EIATTR_COOP_GROUP_MASK_REGIDS
	.align		4
        /*0128*/ 	.byte	0x04, 0x29
        /*012a*/ 	.short	(.L_2664 - .L_2663)


	//   ....[0]....
.L_2663:
        /*012c*/ 	.word	0xffffffff


	//   ....[1]....
        /*0130*/ 	.word	0xffffffff


	//   ....[2]....
        /*0134*/ 	.word	0xffffffff


	//   ....[3]....
        /*0138*/ 	.word	0xffffffff


	//   ....[4]....
        /*013c*/ 	.word	0xffffffff


	//   ....[5]....
        /*0140*/ 	.word	0xffffffff


	//   ....[6]....
        /*0144*/ 	.word	0xffffffff


	//   ....[7]....
        /*0148*/ 	.word	0xffffffff


	//   ....[8]....
        /*014c*/ 	.word	0xffffffff


	//   ....[9]....
        /*0150*/ 	.word	0xffffffff


	//   ....[10]....
        /*0154*/ 	.word	0xffffffff


	//   ....[11]....
        /*0158*/ 	.word	0xffffffff


	//   ....[12]....
        /*015c*/ 	.word	0xffffffff


	//   ....[13]....
        /*0160*/ 	.word	0xffffffff


	//   ....[14]....
        /*0164*/ 	.word	0xffffffff


	//   ....[15]....
        /*0168*/ 	.word	0xffffffff


	//   ....[16]....
        /*016c*/ 	.word	0xffffffff


	//   ....[17]....
        /*0170*/ 	.word	0xffffffff


	//   ....[18]....
        /*0174*/ 	.word	0xffffffff


	//   ....[19]....
        /*0178*/ 	.word	0xffffffff


	//   ....[20]....
        /*017c*/ 	.word	0xffffffff


	//   ....[21]....
        /*0180*/ 	.word	0xffffffff


	//   ....[22]....
        /*0184*/ 	.word	0xffffffff


	//   ....[23]....
        /*0188*/ 	.word	0xffffffff


	//   ....[24]....
        /*018c*/ 	.word	0xffffffff


	//   ....[25]....
        /*0190*/ 	.word	0xffffffff


	//   ....[26]....
        /*0194*/ 	.word	0xffffffff


	//   ....[27]....
        /*0198*/ 	.word	0xffffffff


	//   ....[28]....
        /*019c*/ 	.word	0xffffffff


	//   ....[29]....
        /*01a0*/ 	.word	0xffffffff


	//----- nvinfo : EIATTR_COOP_GROUP_INSTR_OFFSETS
	.align		4
.L_2664:
        /*01a4*/ 	.byte	0x04, 0x28
        /*01a6*/ 	.short	(.L_2666 - .L_2665)


	//   ....[0]....
.L_2665:
        /*01a8*/ 	.word	0x000010c0


	//   ....[1]....
        /*01ac*/ 	.word	0x00001100


	//   ....[2]....
        /*01b0*/ 	.word	0x00001150


	//   ....[3]....
        /*01b4*/ 	.word	0x00001160


	//   ....[4]....
        /*01b8*/ 	.word	0x00001190


	//   ....[5]....
        /*01bc*/ 	.word	0x000011a0


	//   ....[6]....
        /*01c0*/ 	.word	0x000011e0


	//   ....[7]....
        /*01c4*/ 	.word	0x000011f0


	//   ....[8]....
        /*01c8*/ 	.word	0x00001240


	//   ....[9]....
        /*01cc*/ 	.word	0x00001270


	//   ....[10]....
        /*01d0*/ 	.word	0x00001300


	//   ....[11]....
        /*01d4*/ 	.word	0x00001310


	//   ....[12]....
        /*01d8*/ 	.word	0x00001340


	//   ....[13]....
        /*01dc*/ 	.word	0x00001350


	//   ....[14]....
        /*01e0*/ 	.word	0x00001380


	//   ....[15]....
        /*01e4*/ 	.word	0x00001390


	//   ....[16]....
        /*01e8*/ 	.word	0x000013c0


	//   ....[17]....
        /*01ec*/ 	.word	0x000013d0


	//   ....[18]....
        /*01f0*/ 	.word	0x00001400


	//   ....[19]....
        /*01f4*/ 	.word	0x00001410


	//   ....[20]....
        /*01f8*/ 	.word	0x00002bc0


	//   ....[21]....
        /*01fc*/ 	.word	0x00002bf0


	//   ....[22]....
        /*0200*/ 	.word	0x00002c10


	//   ....[23]....
        /*0204*/ 	.word	0x00002c30


	//   ....[24]....
        /*0208*/ 	.word	0x00002c50


	//   ....[25]....
        /*020c*/ 	.word	0x00002ca0


	//   ....[26]....
        /*0210*/ 	.word	0x00002cc0


	//   ....[27]....
        /*0214*/ 	.word	0x00002ce0


	//   ....[28]....
        /*0218*/ 	.word	0x00002d00


	//   ....[29]....
        /*021c*/ 	.word	0x00002d20


	//----- nvinfo : EIATTR_EXIT_INSTR_OFFSETS
	.align		4
.L_2666:
        /*0220*/ 	.byte	0x04, 0x1c
        /*0222*/ 	.short	(.L_2668 - .L_2667)


	//   ....[0]....
.L_2667:
        /*0224*/ 	.word	0x00002b70


	//   ....[1]....
        /*0228*/ 	.word	0x00002fd0


	//   ....[2]....
        /*022c*/ 	.word	0x00003040


	//----- nvinfo : EIATTR_CRS_STACK_SIZE
	.align		4
.L_2668:
        /*0230*/ 	.byte	0x04, 0x1e
        /*0232*/ 	.short	(.L_2670 - .L_2669)
.L_2669:
        /*0234*/ 	.word	0x00000000
.L_2670:


//--------------------- .nv.info._ZN17fastertransformer34generalAddBiasResidualLayerNormOptI7__half2Lb0ELb1ELi1ELb1ELi8EEEvPT_S3_PKS2_S5_S5_S5_S5_S5_fiiPKfS7_S7_Pfi --------------------------
	.section	.nv.info._ZN17fastertransformer34generalAddBiasResidualLayerNormOptI7__half2Lb0ELb1ELi1ELb1ELi8EEEvPT_S3_PKS2_S5_S5_S5_S5_S5_fiiPKfS7_S7_Pfi,"",@"SHT_CUDA_INFO"
	.sectionflags	@""
	.align	4


	//----- nvinfo : EIATTR_CUDA_API_VERSION
	.align		4
        /*0000*/ 	.byte	0x04, 0x37
        /*0002*/ 	.short	(.L_2672 - .L_2671)
.L_2671:
        /*0004*/ 	.word	0x00000082


	//----- nvinfo : EIATTR_SW2861232_WAR
	.align		4
.L_2672:
        /*0008*/ 	.byte	0x01, 0x35
	.zero		2


	//----- nvinfo : EIATTR_PARAM_CBANK
	.align		4
        /*000c*/ 	.byte	0x04, 0x0a
        /*000e*/ 	.short	(.L_2674 - .L_2673)
	.align		4
.L_2673:
        /*0010*/ 	.word	index@(.nv.constant0._ZN17fastertransformer34generalAddBiasResidualLayerNormOptI7__half2Lb0ELb1ELi1ELb1ELi8EEEvPT_S3_PKS2_S5_S5_S5_S5_S5_fiiPKfS7_S7_Pfi)
        /*0014*/ 	.short	0x0160
        /*0016*/ 	.short	0x0074


	//----- nvinfo : EIATTR_CBANK_PARAM_SIZE
	.align		4
.L_2674:
        /*0018*/ 	.byte	0x03, 0x19
        /*001a*/ 	.short	0x0074


	//----- nvinfo : EIATTR_KPARAM_INFO
	.align		4
        /*001c*/ 	.byte	0x04, 0x17
        /*001e*/ 	.short	(.L_2676 - .L_2675)
.L_2675:
        /*0020*/ 	.word	0x00000000
        /*0024*/ 	.short	0x000f
        /*0026*/ 	.short	0x0070
        /*0028*/ 	.byte	0x00, 0xf0, 0x11, 0x00


	//----- nvinfo : EIATTR_KPARAM_INFO
	.align		4
.L_2676:
        /*002c*/ 	.byte	0x04, 0x17
        /*002e*/ 	.short	(.L_2678 - .L_2677)
.L_2677:
        /*0030*/ 	.word	0x00000000
        /*0034*/ 	.short	0x000e
        /*0036*/ 	.short	0x0068
        /*0038*/ 	.byte	0x00, 0xf0, 0x21, 0x00


	//----- nvinfo : EIATTR_KPARAM_INFO
	.align		4
.L_2678:
        /*003c*/ 	.byte	0x04, 0x17
        /*003e*/ 	.short	(.L_2680 - .L_2679)
.L_2679:
        /*0040*/ 	.word	0x00000000
        /*0044*/ 	.short	0x000d
        /*0046*/ 	.short	0x0060
        /*0048*/ 	.byte	0x00, 0xf0, 0x21, 0x00


	//----- nvinfo : EIATTR_KPARAM_INFO
	.align		4
.L_2680:
        /*004c*/ 	.byte	0x04, 0x17
        /*004e*/ 	.short	(.L_2682 - .L_2681)
.L_2681:
        /*0050*/ 	.word	0x00000000
        /*0054*/ 	.short	0x000c
        /*0056*/ 	.short	0x0058
        /*0058*/ 	.byte	0x00, 0xf0, 0x21, 0x00


	//----- nvinfo : EIATTR_KPARAM_INFO
	.align		4
.L_2682:
        /*005c*/ 	.byte	0x04, 0x17
        /*005e*/ 	.short	(.L_2684 - .L_2683)
.L_2683:
        /*0060*/ 	.word	0x00000000
        /*0064*/ 	.short	0x000b
        /*0066*/ 	.short	0x0050
        /*0068*/ 	.byte	0x00, 0xf0, 0x21, 0x00


	//----- nvinfo : EIATTR_KPARAM_INFO
	.align		4
.L_2684:
        /*006c*/ 	.byte	0x04, 0x17
        /*006e*/ 	.short	(.L_2686 - .L_2685)
.L_2685:
        /*0070*/ 	.word	0x00000000
        /*0074*/ 	.short	0x000a
        /*0076*/ 	.short	0x0048
        /*0078*/ 	.byte	0x00, 0xf0, 0x11, 0x00


	//----- nvinfo : EIATTR_KPARAM_INFO
	.align		4
.L_2686:
        /*007c*/ 	.byte	0x04, 0x17
        /*007e*/ 	.short	(.L_2688 - .L_2687)
.L_2687:
        /*0080*/ 	.word	0x00000000
        /*0084*/ 	.short	0x0009
        /*0086*/ 	.short	0x0044
        /*0088*/ 	.byte	0x00, 0xf0, 0x11, 0x00


	//----- nvinfo : EIATTR_KPARAM_INFO
	.align		4
.L_2688:
        /*008c*/ 	.byte	0x04, 0x17
        /*008e*/ 	.short	(.L_2690 - .L_2689)
.L_2689:
        /*0090*/ 	.word	0x00000000
        /*0094*/ 	.short	0x0008
        /*0096*/ 	.short	0x0040
        /*0098*/ 	.byte	0x00, 0xf0, 0x11, 0x00


	//----- nvinfo : EIATTR_KPARAM_INFO
	.align		4
.L_2690:
        /*009c*/ 	.byte	0x04, 0x17
        /*009e*/ 	.short	(.L_2692 - .L_2691)
.L_2691:
        /*00a0*/ 	.word	0x00000000
        /*00a4*/ 	.short	0x0007
        /*00a6*/ 	.short	0x0038
        /*00a8*/ 	.byte	0x00, 0xf0, 0x21, 0x00


	//----- nvinfo : EIATTR_KPARAM_INFO
	.align		4
.L_2692:
        /*00ac*/ 	.byte	0x04, 0x17
        /*00ae*/ 	.short	(.L_2694 - .L_2693)
.L_2693:
        /*00b0*/ 	.word	0x00000000
        /*00b4*/ 	.short	0x0006
        /*00b6*/ 	.short	0x0030
        /*00b8*/ 	.byte	0x00, 0xf0, 0x21, 0x00


	//----- nvinfo : EIATTR_KPARAM_INFO
	.align		4
.L_2694:
        /*00bc*/ 	.byte	0x04, 0x17
        /*00be*/ 	.short	(.L_2696 - .L_2695)
.L_2695:
        /*00c0*/ 	.word	0x00000000
        /*00c4*/ 	.short	0x0005
        /*00c6*/ 	.short	0x0028
        /*00c8*/ 	.byte	0x00, 0xf0, 0x21, 0x00


	//----- nvinfo : EIATTR_KPARAM_INFO
	.align		4
.L_2696:
        /*00cc*/ 	.byte	0x04, 0x17
        /*00ce*/ 	.short	(.L_2698 - .L_2697)
.L_2697:
        /*00d0*/ 	.word	0x00000000
        /*00d4*/ 	.short	0x0004
        /*00d6*/ 	.short	0x0020
        /*00d8*/ 	.byte	0x00, 0xf0, 0x21, 0x00


	//----- nvinfo : EIATTR_KPARAM_INFO
	.align		4
.L_2698:
        /*00dc*/ 	.byte	0x04, 0x17
        /*00de*/ 	.short	(.L_2700 - .L_2699)
.L_2699:
        /*00e0*/ 	.word	0x00000000
        /*00e4*/ 	.short	0x0003
        /*00e6*/ 	.short	0x0018
        /*00e8*/ 	.byte	0x00, 0xf0, 0x21, 0x00


	//----- nvinfo : EIATTR_KPARAM_INFO
	.align		4
.L_2700:
        /*00ec*/ 	.byte	0x04, 0x17
        /*00ee*/ 	.short	(.L_2702 - .L_2701)
.L_2701:
        /*00f0*/ 	.word	0x00000000
        /*00f4*/ 	.short	0x0002
        /*00f6*/ 	.short	0x0010
        /*00f8*/ 	.byte	0x00, 0xf0, 0x21, 0x00


	//----- nvinfo : EIATTR_KPARAM_INFO
	.align		4
.L_2702:
        /*00fc*/ 	.byte	0x04, 0x17
        /*00fe*/ 	.short	(.L_2704 - .L_2703)
.L_2703:
        /*0100*/ 	.word	0x00000000
        /*0104*/ 	.short	0x0001
        /*0106*/ 	.short	0x0008
        /*0108*/ 	.byte	0x00, 0xf0, 0x21, 0x00


	//----- nvinfo : EIATTR_KPARAM_INFO
	.align		4
.L_2704:
        /*010c*/ 	.byte	0x04, 0x17
        /*010e*/ 	.short	(.L_2706 - .L_2705)
.L_2705:
        /*0110*/ 	.word	0x00000000
        /*0114*/ 	.short	0x0000
        /*0116*/ 	.short	0x0000
        /*0118*/ 	.byte	0x00, 0xf0, 0x21, 0x00


	//----- nvinfo : EIATTR_MAXREG_COUNT
	.align		4
.L_2706:
        /*011c*/ 	.byte	0x03, 0x1b
        /*011e*/ 	.short	0x00ff


	//----- nvinfo : EIATTR_NUM_BARRIERS
	.align		4
        /*0120*/ 	.byte	0x02, 0x4c
        /*0122*/ 	.byte	0x01
	.zero		1


	//----- nvinfo : EIATTR_MERCURY_ISA_VERSION
	.align		4
        /*0124*/ 	.byte	0x03, 0x5f
        /*0126*/ 	.short	0x0000


	//----- nvinfo : EIATTR_COOP_GROUP_MASK_REGIDS
	.align		4
        /*0128*/ 	.byte	0x04, 0x29
        /*012a*/ 	.short	(.L_2708 - .L_2707)


	//   ....[0]....
.L_2707:
        /*012c*/ 	.word	0xffffffff


	//   ....[1]....
        /*0130*/ 	.word	0xffffffff


	//   ....[2]....
        /*0134*/ 	.word	0xffffffff


	//   ....[3]....
        /*0138*/ 	.word	0xffffffff


	//   ....[4]....
        /*013c*/ 	.word	0xffffffff


	//   ....[5]....
        /*0140*/ 	.word	0xffffffff


	//   ....[6]....
        /*0144*/ 	.word	0xffffffff


	//   ....[7]....
        /*0148*/ 	.word	0xffffffff


	//   ....[8]....
        /*014c*/ 	.word	0xffffffff


	//   ....[9]....
        /*0150*/ 	.word	0xffffffff


	//   ....[10]....
        /*0154*/ 	.word	0xffffffff


	//   ....[11]....
        /*0158*/ 	.word	0xffffffff


	//   ....[12]....
        /*015c*/ 	.word	0xffffffff


	//   ....[13]....
        /*0160*/ 	.word	0xffffffff


	//   ....[14]....
        /*0164*/ 	.word	0xffffffff


	//   ....[15]....
        /*0168*/ 	.word	0xffffffff


	//   ....[16]....
        /*016c*/ 	.word	0xffffffff


	//   ....[17]....
        /*0170*/ 	.word	0xffffffff


	//   ....[18]....
        /*0174*/ 	.word	0xffffffff


	//   ....[19]....
        /*0178*/ 	.word	0xffffffff


	//   ....[20]....
        /*017c*/ 	.word	0xffffffff


	//   ....[21]....
        /*0180*/ 	.word	0xffffffff


	//   ....[22]....
        /*0184*/ 	.word	0xffffffff


	//   ....[23]....
        /*0188*/ 	.word	0xffffffff


	//   ....[24]....
        /*018c*/ 	.word	0xffffffff


	//   ....[25]....
        /*0190*/ 	.word	0xffffffff


	//   ....[26]....
        /*0194*/ 	.word	0xffffffff


	//   ....[27]....
        /*0198*/ 	.word	0xffffffff


	//   ....[28]....
        /*019c*/ 	.word	0xffffffff


	//   ....[29]....
        /*01a0*/ 	.word	0xffffffff


	//----- nvinfo : EIATTR_COOP_GROUP_INSTR_OFFSETS
	.align		4
.L_2708:
        /*01a4*/ 	.byte	0x04, 0x28
        /*01a6*/ 	.short	(.L_2710 - .L_2709)


	//   ....[0]....
.L_2709:
        /*01a8*/ 	.word	0x00000290


	//   ....[1]....
        /*01ac*/ 	.word	0x000002e0


	//   ....[2]....
        /*01b0*/ 	.word	0x00000300


	//   ....[3]....
        /*01b4*/ 	.word	0x00000320


	//   ....[4]....
        /*01b8*/ 	.word	0x00000340


	//   ....[5]....
        /*01bc*/ 	.word	0x000003a0


	//   ....[6]....
        /*01c0*/ 	.word	0x000003d0


	//   ....[7]....
        /*01c4*/ 	.word	0x00000400


	//   ....[8]....
        /*01c8*/ 	.word	0x00000420


	//   ....[9]....
        /*01cc*/ 	.word	0x00000440


	//   ....[10]....
        /*01d0*/ 	.word	0x00000b80


	//   ....[11]....
        /*01d4*/ 	.word	0x00000bb0


	//   ....[12]....
        /*01d8*/ 	.word	0x00000bd0


	//   ....[13]....
        /*01dc*/ 	.word	0x00000bf0


	//   ....[14]....
        /*01e0*/ 	.word	0x00000c10


	//   ....[15]....
        /*01e4*/ 	.word	0x00000c90


	//   ....[16]....
        /*01e8*/ 	.word	0x00000cc0


	//   ....[17]....
        /*01ec*/ 	.word	0x00000ce0


	//   ....[18]....
        /*01f0*/ 	.word	0x00000d00


	//   ....[19]....
        /*01f4*/ 	.word	0x00000d20


	//   ....[20]....
        /*01f8*/ 	.word	0x00002440


	//   ....[21]....
        /*01fc*/ 	.word	0x00002470


	//   ....[22]....
        /*0200*/ 	.word	0x00002490


	//   ....[23]....
        /*0204*/ 	.word	0x000024b0


	//   ....[24]....
        /*0208*/ 	.word	0x000024d0


	//   ....[25]....
        /*020c*/ 	.word	0x00002530


	//   ....[26]....
        /*0210*/ 	.word	0x00002550


	//   ....[27]....
        /*0214*/ 	.word	0x00002570


	//   ....[28]....
        /*0218*/ 	.word	0x00002590


	//   ....[29]....
        /*021c*/ 	.word	0x000025b0


	//----- nvinfo : EIATTR_EXIT_INSTR_OFFSETS
	.align		4
.L_2710:
        /*0220*/ 	.byte	0x04, 0x1c
        /*0222*/ 	.short	(.L_2712 - .L_2711)


	//   ....[0]....
.L_2711:
        /*0224*/ 	.word	0x00002400


	//   ....[1]....
        /*0228*/ 	.word	0x00002870


	//   ....[2]....
        /*022c*/ 	.word	0x000028f0


	//----- nvinfo : EIATTR_CRS_STACK_SIZE
	.align		4
.L_2712:
        /*0230*/ 	.byte	0x04, 0x1e
        /*0232*/ 	.short	(.L_2714 - .L_2713)
.L_2713:
        /*0234*/ 	.word	0x00000000
.L_2714:


//--------------------- .nv.info._ZN17fastertransformer35generalAddBiasResidualLayerNormOpt2I7__half2Lb1ELb1ELi1ELb1ELi8EEEvPT_S3_PKS2_S5_S5_S5_S5_S5_fiiPKfS7_S7_Pfi --------------------------
	.section	.nv.info._ZN17fastertransformer35generalAddBiasResidualLayerNormOpt2I7__half2Lb1ELb1ELi1ELb1ELi8EEEvPT_S3_PKS2_S5_S5_S5_S5_S5_fiiPKfS7_S7_Pfi,"",@"SHT_CUDA_INFO"
	.sectionflags	@""
	.align	4


	//----- nvinfo : EIATTR_CUDA_API_VERSION
	.align		4
        /*0000*/ 	.byte	0x04, 0x37
        /*0002*/ 	.short	(.L_2716 - .L_2715)
.L_2715:
        /*0004*/ 	.word	0x00000082


	//----- nvinfo : EIATTR_SW2861232_WAR
	.align		4
.L_2716:
        /*0008*/ 	.byte	0x01, 0x35
	.zero		2


	//----- nvinfo : EIATTR_PARAM_CBANK
	.align		4
        /*000c*/ 	.byte	0x04, 0x0a
        /*000e*/ 	.short	(.L_2718 - .L_2717)
	.align		4
.L_2717:
        /*0010*/ 	.word	index@(.nv.constant0._ZN17fastertransformer35generalAddBiasResidualLayerNormOpt2I7__half2Lb1ELb1ELi1ELb1ELi8EEEvPT_S3_PKS2_S5_S5_S5_S5_S5_fiiPKfS7_S7_Pfi)
        /*0014*/ 	.short	0x0160
        /*0016*/ 	.short	0x0074


	//----- nvinfo : EIATTR_CBANK_PARAM_SIZE
	.align		4
.L_2718:
        /*0018*/ 	.byte	0x03, 0x19
        /*001a*/ 	.short	0x0074


	//----- nvinfo : EIATTR_KPARAM_INFO
	.align		4
        /*001c*/ 	.byte	0x04, 0x17
        /*001e*/ 	.short	(.L_2720 - .L_2719)
.L_2719:
        /*0020*/ 	.word	0x00000000
        /*0024*/ 	.short	0x000f
        /*0026*/ 	.short	0x0070
        /*0028*/ 	.byte	0x00, 0xf0, 0x11, 0x00


	//----- nvinfo : EIATTR_KPARAM_INFO
	.align		4
.L_2720:
        /*002c*/ 	.byte	0x04, 0x17
        /*002e*/ 	.short	(.L_2722 - .L_2721)
.L_2721:
        /*0030*/ 	.word	0x00000000
        /*0034*/ 	.short	0x000e
        /*0036*/ 	.short	0x0068
        /*0038*/ 	.byte	0x00, 0xf0, 0x21, 0x00


	//----- nvinfo : EIATTR_KPARAM_INFO
	.align		4
.L_2722:
        /*003c*/ 	.byte	0x04, 0x17
        /*003e*/ 	.short	(.L_2724 - .L_2723)
.L_2723:
        /*0040*/ 	.word	0x00000000
        /*0044*/ 	.short	0x000d
        /*0046*/ 	.short	0x0060
        /*0048*/ 	.byte	0x00, 0xf0, 0x21, 0x00


	//----- nvinfo : EIATTR_KPARAM_INFO
	.align		4
.L_2724:
        /*004c*/ 	.byte	0x04, 0x17
        /*004e*/ 	.short	(.L_2726 - .L_2725)
.L_2725:
        /*0050*/ 	.word	0x00000000
        /*0054*/ 	.short	0x000c
        /*0056*/ 	.short	0x0058
        /*0058*/ 	.byte	0x00, 0xf0, 0x21, 0x00


	//----- nvinfo : EIATTR_KPARAM_INFO
	.align		4
.L_2726:
        /*005c*/ 	.byte	0x04, 0x17
        /*005e*/ 	.short	(.L_2728 - .L_2727)
.L_2727:
        /*0060*/ 	.word	0x00000000
        /*0064*/ 	.short	0x000b
        /*0066*/ 	.short	0x0050
        /*0068*/ 	.byte	0x00, 0xf0, 0x21, 0x00


	//----- nvinfo : EIATTR_KPARAM_INFO
	.align		4
.L_2728:
        /*006c*/ 	.byte	0x04, 0x17
        /*006e*/ 	.short	(.L_2730 - .L_2729)
.L_2729:
        /*0070*/ 	.word	0x00000000
        /*0074*/ 	.short	0x000a
        /*0076*/ 	.short	0x0048
        /*0078*/ 	.byte	0x00, 0xf0, 0x11, 0x00


	//----- nvinfo : EIATTR_KPARAM_INFO
	.align		4
.L_2730:
        /*007c*/ 	.byte	0x04, 0x17
        /*007e*/ 	.short	(.L_2732 - .L_2731)
.L_2731:
        /*0080*/ 	.word	0x00000000
        /*0084*/ 	.short	0x0009
        /*0086*/ 	.short	0x0044
        /*0088*/ 	.byte	0x00, 0xf0, 0x11, 0x00


	//----- nvinfo : EIATTR_KPARAM_INFO
	.align		4
.L_2732:
        /*008c*/ 	.byte	0x04, 0x17
        /*008e*/ 	.short	(.L_2734 - .L_2733)
.L_2733:
        /*0090*/ 	.word	0x00000000
        /*0094*/ 	.short	0x0008
        /*0096*/ 	.short	0x0040
        /*0098*/ 	.byte	0x00, 0xf0, 0x11, 0x00


	//----- nvinfo : EIATTR_KPARAM_INFO
	.align		4
.L_2734:
        /*009c*/ 	.byte	0x04, 0x17
        /*009e*/ 	.short	(.L_2736 - .L_2735)
.L_2735:
        /*00a0*/ 	.word	0x00000000
        /*00a4*/ 	.short	0x0007
        /*00a6*/ 	.short	0x0038
        /*00a8*/ 	.byte	0x00, 0xf0, 0x21, 0x00


	//----- nvinfo : EIATTR_KPARAM_INFO
	.align		4
.L_2736:
        /*00ac*/ 	.byte	0x04, 0x17
        /*00ae*/ 	.short	(.L_2738 - .L_2737)
.L_2737:
        /*00b0*/ 	.word	0x00000000
        /*00b4*/ 	.short	0x0006
        /*00b6*/ 	.short	0x0030
        /*00b8*/ 	.byte	0x00, 0xf0, 0x21, 0x00


	//----- nvinfo : EIATTR_KPARAM_INFO
	.align		4
.L_2738:
        /*00bc*/ 	.byte	0x04, 0x17
        /*00be*/ 	.short	(.L_2740 - .L_2739)
.L_2739:
        /*00c0*/ 	.word	0x00000000
        /*00c4*/ 	.short	0x0005
        /*00c6*/ 	.short	0x0028
        /*00c8*/ 	.byte	0x00, 0xf0, 0x21, 0x00


	//----- nvinfo : EIATTR_KPARAM_INFO
	.align		4
.L_2740:
        /*00cc*/ 	.byte	0x04, 0x17
        /*00ce*/ 	.short	(.L_2742 - .L_2741)
.L_2741:
        /*00d0*/ 	.word	0x00000000
        /*00d4*/ 	.short	0x0004
        /*00d6*/ 	.short	0x0020
        /*00d8*/ 	.byte	0x00, 0xf0, 0x21, 0x00


	//----- nvinfo : EIATTR_KPARAM_INFO
	.align		4
.L_2742:
        /*00dc*/ 	.byte	0x04, 0x17
        /*00de*/ 	.short	(.L_2744 - .L_2743)
.L_2743:
        /*00e0*/ 	.word	0x00000000
        /*00e4*/ 	.short	0x0003
        /*00e6*/ 	.short	0x0018
        /*00e8*/ 	.byte	0x00, 0xf0, 0x21, 0x00


	//----- nvinfo : EIATTR_KPARAM_INFO
	.align		4
.L_2744:
        /*00ec*/ 	.byte	0x04, 0x17
        /*00ee*/ 	.short	(.L_2746 - .L_2745)
.L_2745:
        /*00f0*/ 	.word	0x00000000
        /*00f4*/ 	.short	0x0002
        /*00f6*/ 	.short	0x0010
        /*00f8*/ 	.byte	0x00, 0xf0, 0x21, 0x00


	//----- nvinfo : EIATTR_KPARAM_INFO
	.align		4
.L_2746:
        /*00fc*/ 	.byte	0x04, 0x17
        /*00fe*/ 	.short	(.L_2748 - .L_2747)
.L_2747:
        /*0100*/ 	.word	0x00000000
        /*0104*/ 	.short	0x0001
        /*0106*/ 	.short	0x0008
        /*0108*/ 	.byte	0x00, 0xf0, 0x21, 0x00


	//----- nvinfo : EIATTR_KPARAM_INFO
	.align		4
.L_2748:
        /*010c*/ 	.byte	0x04, 0x17
        /*010e*/ 	.short	(.L_2750 - .L_2749)
.L_2749:
        /*0110*/ 	.word	0x00000000
        /*0114*/ 	.short	0x0000
        /*0116*/ 	.short	0x0000
        /*0118*/ 	.byte	0x00, 0xf0, 0x21, 0x00


	//----- nvinfo : EIATTR_MAXREG_COUNT
	.align		4
.L_2750:
        /*011c*/ 	.byte	0x03, 0x1b
        /*011e*/ 	.short	0x00ff


	//----- nvinfo : EIATTR_NUM_BARRIERS
	.align		4
        /*0120*/ 	.byte	0x02, 0x4c
        /*0122*/ 	.byte	0x01
	.zero		1


	//----- nvinfo : EIATTR_MERCURY_ISA_VERSION
	.align		4
        /*0124*/ 	.byte	0x03, 0x5f
        /*0126*/ 	.short	0x0000


	//----- nvinfo : EIATTR_COOP_GROUP_MASK_REGIDS
	.align		4
        /*0128*/ 	.byte	0x04, 0x29
        /*012a*/ 	.short	(.L_2752 - .L_2751)


	//   ....[0]....
.L_2751:
        /*012c*/ 	.word	0xffffffff


	//   ....[1]....
        /*0130*/ 	.word	0xffffffff


	//   ....[2]....
        /*0134*/ 	.word	0xffffffff


	//   ....[3]....
        /*0138*/ 	.word	0xffffffff


	//   ....[4]....
        /*013c*/ 	.word	0xffffffff


	//   ....[5]....
        /*0140*/ 	.word	0xffffffff


	//   ....[6]....
        /*0144*/ 	.word	0xffffffff


	//   ....[7]....
        /*0148*/ 	.word	0xffffffff


	//   ....[8]....
        /*014c*/ 	.word	0xffffffff


	//   ....[9]....
        /*0150*/ 	.word	0xffffffff


	//   ....[10]....
        /*0154*/ 	.word	0xffffffff


	//   ....[11]....
        /*0158*/ 	.word	0xffffffff


	//   ....[12]....
        /*015c*/ 	.word	0xffffffff


	//   ....[13]....
        /*0160*/ 	.word	0xffffffff


	//   ....[14]....
        /*0164*/ 	.word	0xffffffff


	//   ....[15]....
        /*0168*/ 	.word	0xffffffff


	//   ....[16]....
        /*016c*/ 	.word	0xffffffff


	//   ....[17]....
        /*0170*/ 	.word	0xffffffff


	//   ....[18]....
        /*0174*/ 	.word	0xffffffff


	//   ....[19]....
        /*0178*/ 	.word	0xffffffff


	//   ....[20]....
        /*017c*/ 	.word	0xffffffff


	//   ....[21]....
        /*0180*/ 	.word	0xffffffff


	//   ....[22]....
        /*0184*/ 	.word	0xffffffff


	//   ....[23]....
        /*0188*/ 	.word	0xffffffff


	//   ....[24]....
        /*018c*/ 	.word	0xffffffff


	//   ....[25]....
        /*0190*/ 	.word	0xffffffff


	//   ....[26]....
        /*0194*/ 	.word	0xffffffff


	//   ....[27]....
        /*0198*/ 	.word	0xffffffff


	//   ....[28]....
        /*019c*/ 	.word	0xffffffff


	//   ....[29]....
        /*01a0*/ 	.word	0xffffffff


	//----- nvinfo : EIATTR_COOP_GROUP_INSTR_OFFSETS
	.align		4
.L_2752:
        /*01a4*/ 	.byte	0x04, 0x28
        /*01a6*/ 	.short	(.L_2754 - .L_2753)


	//   ....[0]....
.L_2753:
        /*01a8*/ 	.word	0x00002a80


	//   ....[1]....
        /*01ac*/ 	.word	0x00002ac0


	//   ....[2]....
        /*01b0*/ 	.word	0x00002b40


	//   ....[3]....
        /*01b4*/ 	.word	0x00002b50


	//   ....[4]....
        /*01b8*/ 	.word	0x00002b80


	//   ....[5]....
        /*01bc*/ 	.word	0x00002b90


	//   ....[6]....
        /*01c0*/ 	.word	0x00002bd0


	//   ....[7]....
        /*01c4*/ 	.word	0x00002be0


	//   ....[8]....
        /*01c8*/ 	.word	0x00002c20


	//   ....[9]....
        /*01cc*/ 	.word	0x00002c30


	//   ....[10]....
        /*01d0*/ 	.word	0x00002cc0


	//   ....[11]....
        /*01d4*/ 	.word	0x00002cd0


	//   ....[12]....
        /*01d8*/ 	.word	0x00002d00


	//   ....[13]....
        /*01dc*/ 	.word	0x00002d10


	//   ....[14]....
        /*01e0*/ 	.word	0x00002d40


	//   ....[15]....
        /*01e4*/ 	.word	0x00002d50


	//   ....[16]....
        /*01e8*/ 	.word	0x00002d80


	//   ....[17]....
        /*01ec*/ 	.word	0x00002d90


	//   ....[18]....
        /*01f0*/ 	.word	0x00002dc0


	//   ....[19]....
        /*01f4*/ 	.word	0x00002dd0


	//   ....[20]....
        /*01f8*/ 	.word	0x00004480


	//   ....[21]....
        /*01fc*/ 	.word	0x000044b0


	//   ....[22]....
        /*0200*/ 	.word	0x000044d0


	//   ....[23]....
        /*0204*/ 	.word	0x000044f0


	//   ....[24]....
        /*0208*/ 	.word	0x00004510


	//   ....[25]....
        /*020c*/ 	.word	0x00004560


	//   ....[26]....
        /*0210*/ 	.word	0x00004580


	//   ....[27]....
        /*0214*/ 	.word	0x000045a0


	//   ....[28]....
        /*0218*/ 	.word	0x000045c0


	//   ....[29]....
        /*021c*/ 	.word	0x000045e0


	//----- nvinfo : EIATTR_EXIT_INSTR_OFFSETS
	.align		4
.L_2754:
        /*0220*/ 	.byte	0x04, 0x1c
        /*0222*/ 	.short	(.L_2756 - .L_2755)


	//   ....[0]....
.L_2755:
        /*0224*/ 	.word	0x00004430


	//   ....[1]....
        /*0228*/ 	.word	0x00004890


	//   ....[2]....
        /*022c*/ 	.word	0x00004910


	//----- nvinfo : EIATTR_CRS_STACK_SIZE
	.align		4
.L_2756:
        /*0230*/ 	.byte	0x04, 0x1e
        /*0232*/ 	.short	(.L_2758 - .L_2757)
.L_2757:
        /*0234*/ 	.word	0x00000000
.L_2758:


//--------------------- .nv.info._ZN17fastertransformer34generalAddBiasResidualLayerNormOptI7__half2Lb1ELb1ELi1ELb1ELi8EEEvPT_S3_PKS2_S5_S5_S5_S5_S5_fiiPKfS7_S7_Pfi --------------------------
	.section	.nv.info._ZN17fastertransformer34generalAddBiasResidualLayerNormOptI7__half2Lb1ELb1ELi1ELb1ELi8EEEvPT_S3_PKS2_S5_S5_S5_S5_S5_fiiPKfS7_S7_Pfi,"",@"SHT_CUDA_INFO"
	.sectionflags	@""
	.align	4


	//----- nvinfo : EIATTR_CUDA_API_VERSION
	.align		4
        /*0000*/ 	.byte	0x04, 0x37
        /*0002*/ 	.short	(.L_2760 - .L_2759)
.L_2759:
        /*0004*/ 	.word	0x00000082


	//----- nvinfo : EIATTR_SW2861232_WAR
	.align		4
.L_2760:
        /*0008*/ 	.byte	0x01, 0x35
	.zero		2


	//----- nvinfo : EIATTR_PARAM_CBANK
	.align		4
        /*000c*/ 	.byte	0x04, 0x0a
        /*000e*/ 	.short	(.L_2762 - .L_2761)
	.align		4
.L_2761:
        /*0010*/ 	.word	index@(.nv.constant0._ZN17fastertransformer34generalAddBiasResidualLayerNormOptI7__half2Lb1ELb1ELi1ELb1ELi8EEEvPT_S3_PKS2_S5_S5_S5_S5_S5_fiiPKfS7_S7_Pfi)
        /*0014*/ 	.short	0x0160
        /*0016*/ 	.short	0x0074


	//----- nvinfo : EIATTR_CBANK_PARAM_SIZE
	.align		4
.L_2762:
        /*0018*/ 	.byte	0x03, 0x19
        /*001a*/ 	.short	0x0074


	//----- nvinfo : EIATTR_KPARAM_INFO
	.align		4
        /*001c*/ 	.byte	0x04, 0x17
        /*001e*/ 	.short	(.L_2764 - .L_2763)
.L_2763:
        /*0020*/ 	.word	0x00000000
        /*0024*/ 	.short	0x000f
        /*0026*/ 	.short	0x0070
        /*0028*/ 	.byte	0x00, 0xf0, 0x11, 0x00


	//----- nvinfo : EIATTR_KPARAM_INFO
	.align		4
.L_2764:
        /*002c*/ 	.byte	0x04, 0x17
        /*002e*/ 	.short	(.L_2766 - .L_2765)
.L_2765:
        /*0030*/ 	.word	0x00000000
        /*0034*/ 	.short	0x000e
        /*0036*/ 	.short	0x0068
        /*0038*/ 	.byte	0x00, 0xf0, 0x21, 0x00


	//----- nvinfo : EIATTR_KPARAM_INFO
	.align		4
.L_2766:
        /*003c*/ 	.byte	0x04, 0x17
        /*003e*/ 	.short	(.L_2768 - .L_2767)
.L_2767:
        /*0040*/ 	.word	0x00000000
        /*0044*/ 	.short	0x000d
        /*0046*/ 	.short	0x0060
        /*0048*/ 	.byte	0x00, 0xf0, 0x21, 0x00


	//----- nvinfo : EIATTR_KPARAM_INFO
	.align		4
.L_2768:
        /*004c*/ 	.byte	0x04, 0x17
        /*004e*/ 	.short	(.L_2770 - .L_2769)
.L_2769:
        /*0050*/ 	.word	0x00000000
        /*0054*/ 	.short	0x000c
        /*0056*/ 	.short	0x0058
        /*0058*/ 	.byte	0x00, 0xf0, 0x21, 0x00


	//----- nvinfo : EIATTR_KPARAM_INFO
	.align		4
.L_2770:
        /*005c*/ 	.byte	0x04, 0x17
        /*005e*/ 	.short	(.L_2772 - .L_2771)
.L_2771:
        /*0060*/ 	.word	0x00000000
        /*0064*/ 	.short	0x000b
        /*0066*/ 	.short	0x0050
        /*0068*/ 	.byte	0x00, 0xf0, 0x21, 0x00


	//----- nvinfo : EIATTR_KPARAM_INFO
	.align		4
.L_2772:
        /*006c*/ 	.byte	0x04, 0x17
        /*006e*/ 	.short	(.L_2774 - .L_2773)
.L_2773:
        /*0070*/ 	.word	0x00000000
        /*0074*/ 	.short	0x000a
        /*0076*/ 	.short	0x0048
        /*0078*/ 	.byte	0x00, 0xf0, 0x11, 0x00


	//----- nvinfo : EIATTR_KPARAM_INFO
	.align		4
.L_2774:
        /*007c*/ 	.byte	0x04, 0x17
        /*007e*/ 	.short	(.L_2776 - .L_2775)
.L_2775:
        /*0080*/ 	.word	0x00000000
        /*0084*/ 	.short	0x0009
        /*0086*/ 	.short	0x0044
        /*0088*/ 	.byte	0x00, 0xf0, 0x11, 0x00


	//----- nvinfo : EIATTR_KPARAM_INFO
	.align		4
.L_2776:
        /*008c*/ 	.byte	0x04, 0x17
        /*008e*/ 	.short	(.L_2778 - .L_2777)
.L_2777:
        /*0090*/ 	.word	0x00000000
        /*0094*/ 	.short	0x0008
        /*0096*/ 	.short	0x0040
        /*0098*/ 	.byte	0x00, 0xf0, 0x11, 0x00


	//----- nvinfo : EIATTR_KPARAM_INFO
	.align		4
.L_2778:
        /*009c*/ 	.byte	0x04, 0x17
        /*009e*/ 	.short	(.L_2780 - .L_2779)
.L_2779:
        /*00a0*/ 	.word	0x00000000
        /*00a4*/ 	.short	0x0007
        /*00a6*/ 	.short	0x0038
        /*00a8*/ 	.byte	0x00, 0xf0, 0x21, 0x00


	//----- nvinfo : EIATTR_KPARAM_INFO
	.align		4
.L_2780:
        /*00ac*/ 	.byte	0x04, 0x17
        /*00ae*/ 	.short	(.L_2782 - .L_2781)
.L_2781:
        /*00b0*/ 	.word	0x00000000
        /*00b4*/ 	.short	0x0006
        /*00b6*/ 	.short	0x0030
        /*00b8*/ 	.byte	0x00, 0xf0, 0x21, 0x00


	//----- nvinfo : EIATTR_KPARAM_INFO
	.align		4
.L_2782:
        /*00bc*/ 	.byte	0x04, 0x17
        /*00be*/ 	.short	(.L_2784 - .L_2783)
.L_2783:
        /*00c0*/ 	.word	0x00000000
        /*00c4*/ 	.short	0x0005
        /*00c6*/ 	.short	0x0028
        /*00c8*/ 	.byte	0x00, 0xf0, 0x21, 0x00


	//----- nvinfo : EIATTR_KPARAM_INFO
	.align		4
.L_2784:
        /*00cc*/ 	.byte	0x04, 0x17
        /*00ce*/ 	.short	(.L_2786 - .L_2785)
.L_2785:
        /*00d0*/ 	.word	0x00000000
        /*00d4*/ 	.short	0x0004
        /*00d6*/ 	.short	0x0020
        /*00d8*/ 	.byte	0x00, 0xf0, 0x21, 0x00


	//----- nvinfo : EIATTR_KPARAM_INFO
	.align		4
.L_2786:
        /*00dc*/ 	.byte	0x04, 0x17
        /*00de*/ 	.short	(.L_2788 - .L_2787)
.L_2787:
        /*00e0*/ 	.word	0x00000000
        /*00e4*/ 	.short	0x0003
        /*00e6*/ 	.short	0x0018
        /*00e8*/ 	.byte	0x00, 0xf0, 0x21, 0x00


	//----- nvinfo : EIATTR_KPARAM_INFO
	.align		4
.L_2788:
        /*00ec*/ 	.byte	0x04, 0x17
        /*00ee*/ 	.short	(.L_2790 - .L_2789)
.L_2789:
        /*00f0*/ 	.word	0x00000000
        /*00f4*/ 	.short	0x0002
        /*00f6*/ 	.short	0x0010
        /*00f8*/ 	.byte	0x00, 0xf0, 0x21, 0x00


	//----- nvinfo : EIATTR_KPARAM_INFO
	.align		4
.L_2790:
        /*00fc*/ 	.byte	0x04, 0x17
        /*00fe*/ 	.short	(.L_2792 - .L_2791)
.L_2791:
        /*0100*/ 	.word	0x00000000
        /*0104*/ 	.short	0x0001
        /*0106*/ 	.short	0x0008
        /*0108*/ 	.byte	0x00, 0xf0, 0x21, 0x00


	//----- nvinfo : EIATTR_KPARAM_INFO
	.align		4
.L_2792:
        /*010c*/ 	.byte	0x04, 0x17
        /*010e*/ 	.short	(.L_2794 - .L_2793)
.L_2793:
        /*0110*/ 	.word	0x00000000
        /*0114*/ 	.short	0x0000
        /*0116*/ 	.short	0x0000
        /*0118*/ 	.byte	0x00, 0xf0, 0x21, 0x00


	//----- nvinfo : EIATTR_MAXREG_COUNT
	.align		4
.L_2794:
        /*011c*/ 	.byte	0x03, 0x1b
        /*011e*/ 	.short	0x00ff


	//----- nvinfo : EIATTR_NUM_BARRIERS
	.align		4
        /*0120*/ 	.byte	0x02, 0x4c
        /*0122*/ 	.byte	0x01
	.zero		1


	//----- nvinfo : EIATTR_MERCURY_ISA_VERSION
	.align		4
        /*0124*/ 	.byte	0x03, 0x5f
        /*0126*/ 	.short	0x0000


	//----- nvinfo : EIATTR_COOP_GROUP_MASK_REGIDS
	.align		4
        /*0128*/ 	.byte	0x04, 0x29
        /*012a*/ 	.short	(.L_2796 - .L_2795)


	//   ....[0]....
.L_2795:
        /*012c*/ 	.word	0xffffffff


	//   ....[1]....
        /*0130*/ 	.word	0xffffffff


	//   ....[2]....
        /*0134*/ 	.word	0xffffffff


	//   ....[3]....
        /*0138*/ 	.word	0xffffffff


	//   ....[4]....
        /*013c*/ 	.word	0xffffffff


	//   ....[5]....
        /*0140*/ 	.word	0xffffffff


	//   ....[6]....
        /*0144*/ 	.word	0xffffffff


	//   ....[7]....
        /*0148*/ 	.word	0xffffffff


	//   ....[8]....
        /*014c*/ 	.word	0xffffffff


	//   ....[9]....
        /*0150*/ 	.word	0xffffffff


	//   ....[10]....
        /*0154*/ 	.word	0xffffffff


	//   ....[11]....
        /*0158*/ 	.word	0xffffffff


	//   ....[12]....
        /*015c*/ 	.word	0xffffffff


	//   ....[13]....
        /*0160*/ 	.word	0xffffffff


	//   ....[14]....
        /*0164*/ 	.word	0xffffffff


	//   ....[15]....
        /*0168*/ 	.word	0xffffffff


	//   ....[16]....
        /*016c*/ 	.word	0xffffffff


	//   ....[17]....
        /*0170*/ 	.word	0xffffffff


	//   ....[18]....
        /*0174*/ 	.word	0xffffffff


	//   ....[19]....
        /*0178*/ 	.word	0xffffffff


	//   ....[20]....
        /*017c*/ 	.word	0xffffffff


	//   ....[21]....
        /*0180*/ 	.word	0xffffffff


	//   ....[22]....
        /*0184*/ 	.word	0xffffffff


	//   ....[23]....
        /*0188*/ 	.word	0xffffffff


	//   ....[24]....
        /*018c*/ 	.word	0xffffffff


	//   ....[25]....
        /*0190*/ 	.word	0xffffffff


	//   ....[26]....
        /*0194*/ 	.word	0xffffffff


	//   ....[27]....
        /*0198*/ 	.word	0xffffffff


	//   ....[28]....
        /*019c*/ 	.word	0xffffffff


	//   ....[29]....
        /*01a0*/ 	.word	0xffffffff


	//----- nvinfo : EIATTR_COOP_GROUP_INSTR_OFFSETS
	.align		4
.L_2796:
        /*01a4*/ 	.byte	0x04, 0x28
        /*01a6*/ 	.short	(.L_2798 - .L_2797)


	//   ....[0]....
.L_2797:
        /*01a8*/ 	.word	0x00000520


	//   ....[1]....
        /*01ac*/ 	.word	0x00000560


	//   ....[2]....
        /*01b0*/ 	.word	0x00000580


	//   ....[3]....
        /*01b4*/ 	.word	0x000005b0


	//   ....[4]....
        /*01b8*/ 	.word	0x000005d0


	//   ....[5]....
        /*01bc*/ 	.word	0x00000630


	//   ....[6]....
        /*01c0*/ 	.word	0x00000660


	//   ....[7]....
        /*01c4*/ 	.word	0x00000690


	//   ....[8]....
        /*01c8*/ 	.word	0x000006b0


	//   ....[9]....
        /*01cc*/ 	.word	0x000006d0


	//   ....[10]....
        /*01d0*/ 	.word	0x00000e10


	//   ....[11]....
        /*01d4*/ 	.word	0x00000e40


	//   ....[12]....
        /*01d8*/ 	.word	0x00000e60


	//   ....[13]....
        /*01dc*/ 	.word	0x00000e80


	//   ....[14]....
        /*01e0*/ 	.word	0x00000ea0


	//   ....[15]....
        /*01e4*/ 	.word	0x00000f20


	//   ....[16]....
        /*01e8*/ 	.word	0x00000f50


	//   ....[17]....
        /*01ec*/ 	.word	0x00000f70


	//   ....[18]....
        /*01f0*/ 	.word	0x00000f90


	//   ....[19]....
        /*01f4*/ 	.word	0x00000fb0


	//   ....[20]....
        /*01f8*/ 	.word	0x000025d0


	//   ....[21]....
        /*01fc*/ 	.word	0x00002600


	//   ....[22]....
        /*0200*/ 	.word	0x00002620


	//   ....[23]....
        /*0204*/ 	.word	0x00002640


	//   ....[24]....
        /*0208*/ 	.word	0x00002660


	//   ....[25]....
        /*020c*/ 	.word	0x000026c0


	//   ....[26]....
        /*0210*/ 	.word	0x000026e0


	//   ....[27]....
        /*0214*/ 	.word	0x00002700


	//   ....[28]....
        /*0218*/ 	.word	0x00002720


	//   ....[29]....
        /*021c*/ 	.word	0x00002740


	//----- nvinfo : EIATTR_EXIT_INSTR_OFFSETS
	.align		4
.L_2798:
        /*0220*/ 	.byte	0x04, 0x1c
        /*0222*/ 	.short	(.L_2800 - .L_2799)


	//   ....[0]....
.L_2799:
        /*0224*/ 	.word	0x00002590


	//   ....[1]....
        /*0228*/ 	.word	0x00002a00


	//   ....[2]....
        /*022c*/ 	.word	0x00002a80


	//----- nvinfo : EIATTR_CRS_STACK_SIZE
	.align		4
.L_2800:
        /*0230*/ 	.byte	0x04, 0x1e
        /*0232*/ 	.short	(.L_2802 - .L_2801)
.L_2801:
        /*0234*/ 	.word	0x00000000
.L_2802:


//--------------------- .nv.info._ZN17fastertransformer35generalAddBiasResidualLayerNormOpt2I7__half2Lb0ELb0ELi2ELb1ELi4EEEvPT_S3_PKS2_S5_S5_S5_S5_S5_fiiPKfS7_S7_Pfi --------------------------
	.section	.nv.info._ZN17fastertransformer35generalAddBiasResidualLayerNormOpt2I7__half2Lb0ELb0ELi2ELb1ELi4EEEvPT_S3_PKS2_S5_S5_S5_S5_S5_fiiPKfS7_S7_Pfi,"",@"SHT_CUDA_INFO"
	.sectionflags	@""
	.align	4


	//----- nvinfo : EIATTR_CUDA_API_VERSION
	.align		4
        /*0000*/ 	.byte	0x04, 0x37
        /*0002*/ 	.short	(.L_2804 - .L_2803)
.L_2803:
        /*0004*/ 	.word	0x00000082


	//----- nvinfo : EIATTR_SW2861232_WAR
	.align		4
.L_2804:
        /*0008*/ 	.byte	0x01, 0x35
	.zero		2


	//----- nvinfo : EIATTR_PARAM_CBANK
	.align		4
        /*000c*/ 	.byte	0x04, 0x0a
        /*000e*/ 	.short	(.L_2806 - .L_2805)
	.align		4
.L_2805:
        /*0010*/ 	.word	index@(.nv.constant0._ZN17fastertransformer35generalAddBiasResidualLayerNormOpt2I7__half2Lb0ELb0ELi2ELb1ELi4EEEvPT_S3_PKS2_S5_S5_S5_S5_S5_fiiPKfS7_S7_Pfi)
        /*0014*/ 	.short	0x0160
        /*0016*/ 	.short	0x0074


	//----- nvinfo : EIATTR_CBANK_PARAM_SIZE
	.align		4
.L_2806:
        /*0018*/ 	.byte	0x03, 0x19
        /*001a*/ 	.short	0x0074


	//----- nvinfo : EIATTR_KPARAM_INFO
	.align		4
        /*001c*/ 	.byte	0x04, 0x17
        /*001e*/ 	.short	(.L_2808 - .L_2807)
.L_2807:
        /*0020*/ 	.word	0x00000000
        /*0024*/ 	.short	0x000f
        /*0026*/ 	.short	0x0070
        /*0028*/ 	.byte	0x00, 0xf0, 0x11, 0x00


	//----- nvinfo : EIATTR_KPARAM_INFO
	.align		4
.L_2808:
        /*002c*/ 	.byte	0x04, 0x17
        /*002e*/ 	.short	(.L_2810 - .L_2809)
.L_2809:
        /*0030*/ 	.word	0x00000000
        /*0034*/ 	.short	0x000e
        /*0036*/ 	.short	0x0068
        /*0038*/ 	.byte	0x00, 0xf0, 0x21, 0x00


	//----- nvinfo : EIATTR_KPARAM_INFO
	.align		4
.L_2810:
        /*003c*/ 	.byte	0x04, 0x17
        /*003e*/ 	.short	(.L_2812 - .L_2811)
.L_2811:
        /*0040*/ 	.word	0x00000000
        /*0044*/ 	.short	0x000d
        /*0046*/ 	.short	0x0060
        /*0048*/ 	.byte	0x00, 0xf0, 0x21, 0x00


	//----- nvinfo : EIATTR_KPARAM_INFO
	.align		4
.L_2812:
        /*004c*/ 	.byte	0x04, 0x17
        /*004e*/ 	.short	(.L_2814 - .L_2813)
.L_2813:
        /*0050*/ 	.word	0x00000000
        /*0054*/ 	.short	0x000c
        /*0056*/ 	.short	0x0058
        /*0058*/ 	.byte	0x00, 0xf0, 0x21, 0x00


	//----- nvinfo : EIATTR_KPARAM_INFO
	.align		4
.L_2814:
        /*005c*/ 	.byte	0x04, 0x17
        /*005e*/ 	.short	(.L_2816 - .L_2815)
.L_2815:
        /*0060*/ 	.word	0x00000000
        /*0064*/ 	.short	0x000b
        /*0066*/ 	.short	0x0050
        /*0068*/ 	.byte	0x00, 0xf0, 0x21, 0x00


	//----- nvinfo : EIATTR_KPARAM_INFO
	.align		4
.L_2816:
        /*006c*/ 	.byte	0x04, 0x17
        /*006e*/ 	.short	(.L_2818 - .L_2817)
.L_2817:
        /*0070*/ 	.word	0x00000000
        /*0074*/ 	.short	0x000a
        /*0076*/ 	.short	0x0048
        /*0078*/ 	.byte	0x00, 0xf0, 0x11, 0x00


	//----- nvinfo : EIATTR_KPARAM_INFO
	.align		4
.L_2818:
        /*007c*/ 	.byte	0x04, 0x17
        /*007e*/ 	.short	(.L_2820 - .L_2819)
.L_2819:
        /*0080*/ 	.word	0x00000000
        /*0084*/ 	.short	0x0009
        /*0086*/ 	.short	0x0044
        /*0088*/ 	.byte	0x00, 0xf0, 0x11, 0x00


	//----- nvinfo : EIATTR_KPARAM_INFO
	.align		4
.L_2820:
        /*008c*/ 	.byte	0x04, 0x17
        /*008e*/ 	.short	(.L_2822 - .L_2821)
.L_2821:
        /*0090*/ 	.word	0x00000000
        /*0094*/ 	.short	0x0008
        /*0096*/ 	.short	0x0040
        /*0098*/ 	.byte	0x00, 0xf0, 0x11, 0x00


	//----- nvinfo : EIATTR_KPARAM_INFO
	.align		4
.L_2822:
        /*009c*/ 	.byte	0x04, 0x17
        /*009e*/ 	.short	(.L_2824 - .L_2823)
.L_2823:
        /*00a0*/ 	.word	0x00000000
        /*00a4*/ 	.short	0x0007
        /*00a6*/ 	.short	0x0038
        /*00a8*/ 	.byte	0x00, 0xf0, 0x21, 0x00


	//----- nvinfo : EIATTR_KPARAM_INFO
	.align		4
.L_2824:
        /*00ac*/ 	.byte	0x04, 0x17
        /*00ae*/ 	.short	(.L_2826 - .L_2825)
.L_2825:
        /*00b0*/ 	.word	0x00000000
        /*00b4*/ 	.short	0x0006
        /*00b6*/ 	.short	0x0030
        /*00b8*/ 	.byte	0x00, 0xf0, 0x21, 0x00


	//----- nvinfo : EIATTR_KPARAM_INFO
	.align		4
.L_2826:
        /*00bc*/ 	.byte	0x04, 0x17
        /*00be*/ 	.short	(.L_2828 - .L_2827)
.L_2827:
        /*00c0*/ 	.word	0x00000000
        /*00c4*/ 	.short	0x0005
        /*00c6*/ 	.short	0x0028
        /*00c8*/ 	.byte	0x00, 0xf0, 0x21, 0x00


	//----- nvinfo : EIATTR_KPARAM_INFO
	.align		4
.L_2828:
        /*00cc*/ 	.byte	0x04, 0x17
        /*00ce*/ 	.short	(.L_2830 - .L_2829)
.L_2829:
        /*00d0*/ 	.word	0x00000000
        /*00d4*/ 	.short	0x0004
        /*00d6*/ 	.short	0x0020
        /*00d8*/ 	.byte	0x00, 0xf0, 0x21, 0x00


	//----- nvinfo : EIATTR_KPARAM_INFO
	.align		4
.L_2830:
        /*00dc*/ 	.byte	0x04, 0x17
        /*00de*/ 	.short	(.L_2832 - .L_2831)
.L_2831:
        /*00e0*/ 	.word	0x00000000
        /*00e4*/ 	.short	0x0003
        /*00e6*/ 	.short	0x0018
        /*00e8*/ 	.byte	0x00, 0xf0, 0x21, 0x00


	//----- nvinfo : EIATTR_KPARAM_INFO
	.align		4
.L_2832:
        /*00ec*/ 	.byte	0x04, 0x17
        /*00ee*/ 	.short	(.L_2834 - .L_2833)
.L_2833:
        /*00f0*/ 	.word	0x00000000
        /*00f4*/ 	.short	0x0002
        /*00f6*/ 	.short	0x0010
        /*00f8*/ 	.byte	0x00, 0xf0, 0x21, 0x00


	//----- nvinfo : EIATTR_KPARAM_INFO
	.align		4
.L_2834:
        /*00fc*/ 	.byte	0x04, 0x17
        /*00fe*/ 	.short	(.L_2836 - .L_2835)
.L_2835:
        /*0100*/ 	.word	0x00000000
        /*0104*/ 	.short	0x0001
        /*0106*/ 	.short	0x0008
        /*0108*/ 	.byte	0x00, 0xf0, 0x21, 0x00


	//----- nvinfo : EIATTR_KPARAM_INFO
	.align		4
.L_2836:
        /*010c*/ 	.byte	0x04, 0x17
        /*010e*/ 	.short	(.L_2838 - .L_2837)
.L_2837:
        /*0110*/ 	.word	0x00000000
        /*0114*/ 	.short	0x0000
        /*0116*/ 	.short	0x0000
        /*0118*/ 	.byte	0x00, 0xf0, 0x21, 0x00


	//----- nvinfo : EIATTR_MAXREG_COUNT
	.align		4
.L_2838:
        /*011c*/ 	.byte	0x03, 0x1b
        /*011e*/ 	.short	0x00ff


	//----- nvinfo : EIATTR_NUM_BARRIERS
	.align		4
        /*0120*/ 	.byte	0x02, 0x4c
        /*0122*/ 	.byte	0x01
	.zero		1


	//----- nvinfo : EIATTR_MERCURY_ISA_VERSION
	.align		4
        /*0124*/ 	.byte	0x03, 0x5f
        /*0126*/ 	.short	0x0000


	//----- nvinfo : EIATTR_COOP_GROUP_MASK_REGIDS
	.align		4
        /*0128*/ 	.byte	0x04, 0x29
        /*012a*/ 	.short	(.L_2840 - .L_2839)


	//   ....[0]....
.L_2839:
        /*012c*/ 	.word	0xffffffff


	//   ....[1]....
        /*0130*/ 	.word	0xffffffff


	//   ....[2]....
        /*0134*/ 	.word	0xffffffff


	//   ....[3]....
        /*0138*/ 	.word	0xffffffff


	//   ....[4]....
        /*013c*/ 	.word	0xffffffff


	//   ....[5]....
        /*0140*/ 	.word	0xffffffff


	//   ....[6]....
        /*0144*/ 	.word	0xffffffff


	//   ....[7]....
        /*0148*/ 	.word	0xffffffff


	//   ....[8]....
        /*014c*/ 	.word	0xffffffff


	//   ....[9]....
        /*0150*/ 	.word	0xffffffff


	//   ....[10]....
        /*0154*/ 	.word	0xffffffff


	//   ....[11]....
        /*0158*/ 	.word	0xffffffff


	//   ....[12]....
        /*015c*/ 	.word	0xffffffff


	//   ....[13]....
        /*0160*/ 	.word	0xffffffff


	//   ....[14]....
        /*0164*/ 	.word	0xffffffff


	//   ....[15]....
        /*0168*/ 	.word	0xffffffff


	//   ....[16]....
        /*016c*/ 	.word	0xffffffff


	//   ....[17]....
        /*0170*/ 	.word	0xffffffff


	//   ....[18]....
        /*0174*/ 	.word	0xffffffff


	//   ....[19]....
        /*0178*/ 	.word	0xffffffff


	//   ....[20]....
        /*017c*/ 	.word	0xffffffff


	//   ....[21]....
        /*0180*/ 	.word	0xffffffff


	//   ....[22]....
        /*0184*/ 	.word	0xffffffff


	//   ....[23]....
        /*0188*/ 	.word	0xffffffff


	//   ....[24]....
        /*018c*/ 	.word	0xffffffff


	//   ....[25]....
        /*0190*/ 	.word	0xffffffff


	//   ....[26]....
        /*0194*/ 	.word	0xffffffff


	//   ....[27]....
        /*0198*/ 	.word	0xffffffff


	//   ....[28]....
        /*019c*/ 	.word	0xffffffff


	//   ....[29]....
        /*01a0*/ 	.word	0xffffffff


	//----- nvinfo : EIATTR_COOP_GROUP_INSTR_OFFSETS
	.align		4
.L_2840:
        /*01a4*/ 	.byte	0x04, 0x28
        /*01a6*/ 	.short	(.L_2842 - .L_2841)


	//   ....[0]....
.L_2841:
        /*01a8*/ 	.word	0x00000900


	//   ....[1]....
        /*01ac*/ 	.word	0x00000940


	//   ....[2]....
        /*01b0*/ 	.word	0x00000970


	//   ....[3]....
        /*01b4*/ 	.word	0x00000980


	//   ....[4]....
        /*01b8*/ 	.word	0x000009c0


	//   ....[5]....
        /*01bc*/ 	.word	0x000009d0


	//   ....[6]....
        /*01c0*/ 	.word	0x00000a10


	//   ....[7]....
        /*01c4*/ 	.word	0x00000a20


	//   ....[8]....
        /*01c8*/ 	.word	0x00000a70


	//   ....[9]....
        /*01cc*/ 	.word	0x00000a80


	//   ....[10]....
        /*01d0*/ 	.word	0x00000b30


	//   ....[11]....
        /*01d4*/ 	.word	0x00000b40


	//   ....[12]....
        /*01d8*/ 	.word	0x00000b70


	//   ....[13]....
        /*01dc*/ 	.word	0x00000b80


	//   ....[14]....
        /*01e0*/ 	.word	0x00000bb0


	//   ....[15]....
        /*01e4*/ 	.word	0x00000bc0


	//   ....[16]....
        /*01e8*/ 	.word	0x00000bf0


	//   ....[17]....
        /*01ec*/ 	.word	0x00000c00


	//   ....[18]....
        /*01f0*/ 	.word	0x00000c30


	//   ....[19]....
        /*01f4*/ 	.word	0x00000c40


	//   ....[20]....
        /*01f8*/ 	.word	0x000018f0


	//   ....[21]....
        /*01fc*/ 	.word	0x00001930


	//   ....[22]....
        /*0200*/ 	.word	0x00001950


	//   ....[23]....
        /*0204*/ 	.word	0x00001970


	//   ....[24]....
        /*0208*/ 	.word	0x00001990


	//   ....[25]....
        /*020c*/ 	.word	0x000019e0


	//   ....[26]....
        /*0210*/ 	.word	0x00001a00


	//   ....[27]....
        /*0214*/ 	.word	0x00001a20


	//   ....[28]....
        /*0218*/ 	.word	0x00001a40


	//   ....[29]....
        /*021c*/ 	.word	0x00001a60


	//----- nvinfo : EIATTR_EXIT_INSTR_OFFSETS
	.align		4
.L_2842:
        /*0220*/ 	.byte	0x04, 0x1c
        /*0222*/ 	.short	(.L_2844 - .L_2843)


	//   ....[0]....
.L_2843:
        /*0224*/ 	.word	0x000018b0


	//   ....[1]....
        /*0228*/ 	.word	0x00001d10


	//   ....[2]....
        /*022c*/ 	.word	0x00001d80


	//----- nvinfo : EIATTR_CRS_STACK_SIZE
	.align		4
.L_2844:
        /*0230*/ 	.byte	0x04, 0x1e
        /*0232*/ 	.short	(.L_2846 - .L_2845)
.L_2845:
        /*0234*/ 	.word	0x00000000
.L_2846:


//--------------------- .nv.info._ZN17fastertransformer34generalAddBiasResidualLayerNormOptI7__half2Lb0ELb0ELi2ELb1ELi4EEEvPT_S3_PKS2_S5_S5_S5_S5_S5_fiiPKfS7_S7_Pfi --------------------------
	.section	.nv.info._ZN17fastertransformer34generalAddBiasResidualLayerNormOptI7__half2Lb0ELb0ELi2ELb1ELi4EEEvPT_S3_PKS2_S5_S5_S5_S5_S5_fiiPKfS7_S7_Pfi,"",@"SHT_CUDA_INFO"
	.sectionflags	@""
	.align	4


	//----- nvinfo : EIATTR_CUDA_API_VERSION
	.align		4
        /*0000*/ 	.byte	0x04, 0x37
        /*0002*/ 	.short	(.L_2848 - .L_2847)
.L_2847:
        /*0004*/ 	.word	0x00000082


	//----- nvinfo : EIATTR_SW2861232_WAR
	.align		4
.L_2848:
        /*0008*/ 	.byte	0x01, 0x35
	.zero		2


	//----- nvinfo : EIATTR_PARAM_CBANK
	.align		4
        /*000c*/ 	.byte	0x04, 0x0a
        /*000e*/ 	.short	(.L_2850 - .L_2849)
	.align		4
.L_2849:
        /*0010*/ 	.word	index@(.nv.constant0._ZN17fastertransformer34generalAddBiasResidualLayerNormOptI7__half2Lb0ELb0ELi2ELb1ELi4EEEvPT_S3_PKS2_S5_S5_S5_S5_S5_fiiPKfS7_S7_Pfi)
        /*0014*/ 	.short	0x0160
        /*0016*/ 	.short	0x0074


	//----- nvinfo : EIATTR_CBANK_PARAM_SIZE
	.align		4
.L_2850:
        /*0018*/ 	.byte	0x03, 0x19
        /*001a*/ 	.short	0x0074


	//----- nvinfo : EIATTR_KPARAM_INFO
	.align		4
        /*001c*/ 	.byte	0x04, 0x17
        /*001e*/ 	.short	(.L_2852 - .L_2851)
.L_2851:
        /*0020*/ 	.word	0x00000000
        /*0024*/ 	.short	0x000f
        /*0026*/ 	.short	0x0070
        /*0028*/ 	.byte	0x00, 0xf0, 0x11, 0x00


	//----- nvinfo : EIATTR_KPARAM_INFO
	.align		4
.L_2852:
        /*002c*/ 	.byte	0x04, 0x17
        /*002e*/ 	.short	(.L_2854 - .L_2853)
.L_2853:
        /*0030*/ 	.word	0x00000000
        /*0034*/ 	.short	0x000e
        /*0036*/ 	.short	0x0068
        /*0038*/ 	.byte	0x00, 0xf0, 0x21, 0x00


	//----- nvinfo : EIATTR_KPARAM_INFO
	.align		4
.L_2854:
        /*003c*/ 	.byte	0x04, 0x17
        /*003e*/ 	.short	(.L_2856 - .L_2855)
.L_2855:
        /*0040*/ 	.word	0x00000000
        /*0044*/ 	.short	0x000d
        /*0046*/ 	.short	0x0060
        /*0048*/ 	.byte	0x00, 0xf0, 0x21, 0x00


	//----- nvinfo : EIATTR_KPARAM_INFO
	.align		4
.L_2856:
        /*004c*/ 	.byte	0x04, 0x17
        /*004e*/ 	.short	(.L_2858 - .L_2857)
.L_2857:
        /*0050*/ 	.word	0x00000000
        /*0054*/ 	.short	0x000c
        /*0056*/ 	.short	0x0058
        /*0058*/ 	.byte	0x00, 0xf0, 0x21, 0x00


	//----- nvinfo : EIATTR_KPARAM_INFO
	.align		4
.L_2858:
        /*005c*/ 	.byte	0x04, 0x17
        /*005e*/ 	.short	(.L_2860 - .L_2859)
.L_2859:
        /*0060*/ 	.word	0x00000000
        /*0064*/ 	.short	0x000b
        /*0066*/ 	.short	0x0050
        /*0068*/ 	.byte	0x00, 0xf0, 0x21, 0x00


	//----- nvinfo : EIATTR_KPARAM_INFO
	.align		4
.L_2860:
        /*006c*/ 	.byte	0x04, 0x17
        /*006e*/ 	.short	(.L_2862 - .L_2861)
.L_2861:
        /*0070*/ 	.word	0x00000000
        /*0074*/ 	.short	0x000a
        /*0076*/ 	.short	0x0048
        /*0078*/ 	.byte	0x00, 0xf0, 0x11, 0x00


	//----- nvinfo : EIATTR_KPARAM_INFO
	.align		4
.L_2862:
        /*007c*/ 	.byte	0x04, 0x17
        /*007e*/ 	.short	(.L_2864 - .L_2863)
.L_2863:
        /*0080*/ 	.word	0x00000000
        /*0084*/ 	.short	0x0009
        /*0086*/ 	.short	0x0044
        /*0088*/ 	.byte	0x00, 0xf0, 0x11, 0x00


	//----- nvinfo : EIATTR_KPARAM_INFO
	.align		4
.L_2864:
        /*008c*/ 	.byte	0x04, 0x17
        /*008e*/ 	.short	(.L_2866 - .L_2865)
.L_2865:
        /*0090*/ 	.word	0x00000000
        /*0094*/ 	.short	0x0008
        /*0096*/ 	.short	0x0040
        /*0098*/ 	.byte	0x00, 0xf0, 0x11, 0x00


	//----- nvinfo : EIATTR_KPARAM_INFO
	.align		4
.L_2866:
        /*009c*/ 	.byte	0x04, 0x17
        /*009e*/ 	.short	(.L_2868 - .L_2867)
.L_2867:
        /*00a0*/ 	.word	0x00000000
        /*00a4*/ 	.short	0x0007
        /*00a6*/ 	.short	0x0038
        /*00a8*/ 	.byte	0x00, 0xf0, 0x21, 0x00


	//----- nvinfo : EIATTR_KPARAM_INFO
	.align		4
.L_2868:
        /*00ac*/ 	.byte	0x04, 0x17
        /*00ae*/ 	.short	(.L_2870 - .L_2869)
.L_2869:
        /*00b0*/ 	.word	0x00000000
        /*00b4*/ 	.short	0x0006
        /*00b6*/ 	.short	0x0030
        /*00b8*/ 	.byte	0x00, 0xf0, 0x21, 0x00


	//----- nvinfo : EIATTR_KPARAM_INFO
	.align		4
.L_2870:
        /*00bc*/ 	.byte	0x04, 0x17
        /*00be*/ 	.short	(.L_2872 - .L_2871)
.L_2871:
        /*00c0*/ 	.word	0x00000000
        /*00c4*/ 	.short	0x0005
        /*00c6*/ 	.short	0x0028
        /*00c8*/ 	.byte	0x00, 0xf0, 0x21, 0x00


	//----- nvinfo : EIATTR_KPARAM_INFO
	.align		4
.L_2872:
        /*00cc*/ 	.byte	0x04, 0x17
        /*00ce*/ 	.short	(.L_2874 - .L_2873)
.L_2873:
        /*00d0*/ 	.word	0x00000000
        /*00d4*/ 	.short	0x0004
        /*00d6*/ 	.short	0x0020
        /*00d8*/ 	.byte	0x00, 0xf0, 0x21, 0x00


	//----- nvinfo : EIATTR_KPARAM_INFO
	.align		4
.L_2874:
        /*00dc*/ 	.byte	0x04, 0x17
        /*00de*/ 	.short	(.L_2876 - .L_2875)
.L_2875:
        /*00e0*/ 	.word	0x00000000
        /*00e4*/ 	.short	0x0003
        /*00e6*/ 	.short	0x0018
        /*00e8*/ 	.byte	0x00, 0xf0, 0x21, 0x00


	//----- nvinfo : EIATTR_KPARAM_INFO
	.align		4
.L_2876:
        /*00ec*/ 	.byte	0x04, 0x17
        /*00ee*/ 	.short	(.L_2878 - .L_2877)
.L_2877:
        /*00f0*/ 	.word	0x00000000
        /*00f4*/ 	.short	0x0002
        /*00f6*/ 	.short	0x0010
        /*00f8*/ 	.byte	0x00, 0xf0, 0x21, 0x00


	//----- nvinfo : EIATTR_KPARAM_INFO
	.align		4
.L_2878:
        /*00fc*/ 	.byte	0x04, 0x17
        /*00fe*/ 	.short	(.L_2880 - .L_2879)
.L_2879:
        /*0100*/ 	.word	0x00000000
        /*0104*/ 	.short	0x0001
        /*0106*/ 	.short	0x0008
        /*0108*/ 	.byte	0x00, 0xf0, 0x21, 0x00


	//----- nvinfo : EIATTR_KPARAM_INFO
	.align		4
.L_2880:
        /*010c*/ 	.byte	0x04, 0x17
        /*010e*/ 	.short	(.L_2882 - .L_2881)
.L_2881:
        /*0110*/ 	.word	0x00000000
        /*0114*/ 	.short	0x0000
        /*0116*/ 	.short	0x0000
        /*0118*/ 	.byte	0x00, 0xf0, 0x21, 0x00


	//----- nvinfo : EIATTR_MAXREG_COUNT
	.align		4
.L_2882:
        /*011c*/ 	.byte	0x03, 0x1b
        /*011e*/ 	.short	0x00ff


	//----- nvinfo : EIATTR_NUM_BARRIERS
	.align		4
        /*0120*/ 	.byte	0x02, 0x4c
        /*0122*/ 	.byte	0x01
	.zero		1


	//----- nvinfo : EIATTR_MERCURY_ISA_VERSION
	.align		4
        /*0124*/ 	.byte	0x03, 0x5f
        /*0126*/ 	.short	0x0000


	//----- nvinfo : EIATTR_COOP_GROUP_MASK_REGIDS
	.align		4
        /*0128*/ 	.byte	0x04, 0x29
        /*012a*/ 	.short	(.L_2884 - .L_2883)


	//   ....[0]....
.L_2883:
        /*012c*/ 	.word	0xffffffff


	//   ....[1]....
        /*0130*/ 	.word	0xffffffff


	//   ....[2]....
        /*0134*/ 	.word	0xffffffff


	//   ....[3]....
        /*0138*/ 	.word	0xffffffff


	//   ....[4]....
        /*013c*/ 	.word	0xffffffff


	//   ....[5]....
        /*0140*/ 	.word	0xffffffff


	//   ....[6]....
        /*0144*/ 	.word	0xffffffff


	//   ....[7]....
        /*0148*/ 	.word	0xffffffff


	//   ....[8]....
        /*014c*/ 	.word	0xffffffff


	//   ....[9]....
        /*0150*/ 	.word	0xffffffff


	//   ....[10]....
        /*0154*/ 	.word	0xffffffff


	//   ....[11]....
        /*0158*/ 	.word	0xffffffff


	//   ....[12]....
        /*015c*/ 	.word	0xffffffff


	//   ....[13]....
        /*0160*/ 	.word	0xffffffff


	//   ....[14]....
        /*0164*/ 	.word	0xffffffff


	//   ....[15]....
        /*0168*/ 	.word	0xffffffff


	//   ....[16]....
        /*016c*/ 	.word	0xffffffff


	//   ....[17]....
        /*0170*/ 	.word	0xffffffff


	//   ....[18]....
        /*0174*/ 	.word	0xffffffff


	//   ....[19]....
        /*0178*/ 	.word	0xffffffff


	//   ....[20]....
        /*017c*/ 	.word	0xffffffff


	//   ....[21]....
        /*0180*/ 	.word	0xffffffff


	//   ....[22]....
        /*0184*/ 	.word	0xffffffff


	//   ....[23]....
        /*0188*/ 	.word	0xffffffff


	//   ....[24]....
        /*018c*/ 	.word	0xffffffff


	//   ....[25]....
        /*0190*/ 	.word	0xffffffff


	//   ....[26]....
        /*0194*/ 	.word	0xffffffff


	//   ....[27]....
        /*0198*/ 	.word	0xffffffff


	//   ....[28]....
        /*019c*/ 	.word	0xffffffff


	//   ....[29]....
        /*01a0*/ 	.word	0xffffffff


	//----- nvinfo : EIATTR_COOP_GROUP_INSTR_OFFSETS
	.align		4
.L_2884:
        /*01a4*/ 	.byte	0x04, 0x28
        /*01a6*/ 	.short	(.L_2886 - .L_2885)


	//   ....[0]....
.L_2885:
        /*01a8*/ 	.word	0x00000250


	//   ....[1]....
        /*01ac*/ 	.word	0x00000290


	//   ....[2]....
        /*01b0*/ 	.word	0x000002d0


	//   ....[3]....
        /*01b4*/ 	.word	0x00000300


	//   ....[4]....
        /*01b8*/ 	.word	0x00000340


	//   ....[5]....
        /*01bc*/ 	.word	0x000003a0


	//   ....[6]....
        /*01c0*/ 	.word	0x000003d0


	//   ....[7]....
        /*01c4*/ 	.word	0x000003f0


	//   ....[8]....
        /*01c8*/ 	.word	0x00000420


	//   ....[9]....
        /*01cc*/ 	.word	0x00000440


	//   ....[10]....
        /*01d0*/ 	.word	0x00000840


	//   ....[11]....
        /*01d4*/ 	.word	0x00000880


	//   ....[12]....
        /*01d8*/ 	.word	0x000008a0


	//   ....[13]....
        /*01dc*/ 	.word	0x000008c0


	//   ....[14]....
        /*01e0*/ 	.word	0x000008e0


	//   ....[15]....
        /*01e4*/ 	.word	0x00000950


	//   ....[16]....
        /*01e8*/ 	.word	0x00000980


	//   ....[17]....
        /*01ec*/ 	.word	0x000009a0


	//   ....[18]....
        /*01f0*/ 	.word	0x000009c0


	//   ....[19]....
        /*01f4*/ 	.word	0x000009f0


	//   ....[20]....
        /*01f8*/ 	.word	0x00001610


	//   ....[21]....
        /*01fc*/ 	.word	0x00001650


	//   ....[22]....
        /*0200*/ 	.word	0x00001670


	//   ....[23]....
        /*0204*/ 	.word	0x00001690


	//   ....[24]....
        /*0208*/ 	.word	0x000016b0


	//   ....[25]....
        /*020c*/ 	.word	0x00001700


	//   ....[26]....
        /*0210*/ 	.word	0x00001720


	//   ....[27]....
        /*0214*/ 	.word	0x00001740


	//   ....[28]....
        /*0218*/ 	.word	0x00001760


	//   ....[29]....
        /*021c*/ 	.word	0x00001780


	//----- nvinfo : EIATTR_EXIT_INSTR_OFFSETS
	.align		4
.L_2886:
        /*0220*/ 	.byte	0x04, 0x1c
        /*0222*/ 	.short	(.L_2888 - .L_2887)


	//   ....[0]....
.L_2887:
        /*0224*/ 	.word	0x000015d0


	//   ....[1]....
        /*0228*/ 	.word	0x00001a40


	//   ....[2]....
        /*022c*/ 	.word	0x00001ac0


	//----- nvinfo : EIATTR_CRS_STACK_SIZE
	.align		4
.L_2888:
        /*0230*/ 	.byte	0x04, 0x1e
        /*0232*/ 	.short	(.L_2890 - .L_2889)
.L_2889:
        /*0234*/ 	.word	0x00000000
.L_2890:


//--------------------- .nv.info._ZN17fastertransformer35generalAddBiasResidualLayerNormOpt2I7__half2Lb1ELb0ELi2ELb1ELi4EEEvPT_S3_PKS2_S5_S5_S5_S5_S5_fiiPKfS7_S7_Pfi --------------------------
	.section	.nv.info._ZN17fastertransformer35generalAddBiasResidualLayerNormOpt2I7__half2Lb1ELb0ELi2ELb1ELi4EEEvPT_S3_PKS2_S5_S5_S5_S5_S5_fiiPKfS7_S7_Pfi,"",@"SHT_CUDA_INFO"
	.sectionflags	@""
	.align	4


	//----- nvinfo : EIATTR_CUDA_API_VERSION
	.align		4
        /*0000*/ 	.byte	0x04, 0x37
        /*0002*/ 	.short	(.L_2892 - .L_2891)
.L_2891:
        /*0004*/ 	.word	0x00000082


	//----- nvinfo : EIATTR_SW2861232_WAR
	.align		4
.L_2892:
        /*0008*/ 	.byte	0x01, 0x35
	.zero		2


	//----- nvinfo : EIATTR_PARAM_CBANK
	.align		4
        /*000c*/ 	.byte	0x04, 0x0a
        /*000e*/ 	.short	(.L_2894 - .L_2893)
	.align		4
.L_2893:
        /*0010*/ 	.word	index@(.nv.constant0._ZN17fastertransformer35generalAddBiasResidualLayerNormOpt2I7__half2Lb1ELb0ELi2ELb1ELi4EEEvPT_S3_PKS2_S5_S5_S5_S5_S5_fiiPKfS7_S7_Pfi)
        /*0014*/ 	.short	0x0160
        /*0016*/ 	.short	0x0074


	//----- nvinfo : EIATTR_CBANK_PARAM_SIZE
	.align		4
.L_2894:
        /*0018*/ 	.byte	0x03, 0x19
        /*001a*/ 	.short	0x0074


	//----- nvinfo : EIATTR_KPARAM_INFO
	.align		4
        /*001c*/ 	.byte	0x04, 0x17
        /*001e*/ 	.short	(.L_2896 - .L_2895)
.L_2895:
        /*0020*/ 	.word	0x00000000
        /*0024*/ 	.short	0x000f
        /*0026*/ 	.short	0x0070
        /*0028*/ 	.byte	0x00, 0xf0, 0x11, 0x00


	//----- nvinfo : EIATTR_KPARAM_INFO
	.align		4
.L_2896:
        /*002c*/ 	.byte	0x04, 0x17
        /*002e*/ 	.short	(.L_2898 - .L_2897)
.L_2897:
        /*0030*/ 	.word	0x00000000
        /*0034*/ 	.short	0x000e
        /*0036*/ 	.short	0x0068
        /*0038*/ 	.byte	0x00, 0xf0, 0x21, 0x00


	//----- nvinfo : EIATTR_KPARAM_INFO
	.align		4
.L_2898:
        /*003c*/ 	.byte	0x04, 0x17
        /*003e*/ 	.short	(.L_2900 - .L_2899)
.L_2899:
        /*0040*/ 	.word	0x00000000
        /*0044*/ 	.short	0x000d
        /*0046*/ 	.short	0x0060
        /*0048*/ 	.byte	0x00, 0xf0, 0x21, 0x00


	//----- nvinfo : EIATTR_KPARAM_INFO
	.align		4
.L_2900:
        /*004c*/ 	.byte	0x04, 0x17
        /*004e*/ 	.short	(.L_2902 - .L_2901)
.L_2901:
        /*0050*/ 	.word	0x00000000
        /*0054*/ 	.short	0x000c
        /*0056*/ 	.short	0x0058
        /*0058*/ 	.byte	0x00, 0xf0, 0x21, 0x00


	//----- nvinfo : EIATTR_KPARAM_INFO
	.align		4
.L_2902:
        /*005c*/ 	.byte	0x04, 0x17
        /*005e*/ 	.short	(.L_2904 - .L_2903)
.L_2903:
        /*0060*/ 	.word	0x00000000
        /*0064*/ 	.short	0x000b
        /*0066*/ 	.short	0x0050
        /*0068*/ 	.byte	0x00, 0xf0, 0x21, 0x00


	//----- nvinfo : EIATTR_KPARAM_INFO
	.align		4
.L_2904:
        /*006c*/ 	.byte	0x04, 0x17
        /*006e*/ 	.short	(.L_2906 - .L_2905)
.L_2905:
        /*0070*/ 	.word	0x00000000
        /*0074*/ 	.short	0x000a
        /*0076*/ 	.short	0x0048
        /*0078*/ 	.byte	0x00, 0xf0, 0x11, 0x00


	//----- nvinfo : EIATTR_KPARAM_INFO
	.align		4
.L_2906:
        /*007c*/ 	.byte	0x04, 0x17
        /*007e*/ 	.short	(.L_2908 - .L_2907)
.L_2907:
        /*0080*/ 	.word	0x00000000
        /*0084*/ 	.short	0x0009
        /*0086*/ 	.short	0x0044
        /*0088*/ 	.byte	0x00, 0xf0, 0x11, 0x00


	//----- nvinfo : EIATTR_KPARAM_INFO
	.align		4
.L_2908:
        /*008c*/ 	.byte	0x04, 0x17
        /*008e*/ 	.short	(.L_2910 - .L_2909)
.L_2909:
        /*0090*/ 	.word	0x00000000
        /*0094*/ 	.short	0x0008
        /*0096*/ 	.short	0x0040
        /*0098*/ 	.byte	0x00, 0xf0, 0x11, 0x00


	//----- nvinfo : EIATTR_KPARAM_INFO
	.align		4
.L_2910:
        /*009c*/ 	.byte	0x04, 0x17
        /*009e*/ 	.short	(.L_2912 - .L_2911)
.L_2911:
        /*00a0*/ 	.word	0x00000000
        /*00a4*/ 	.short	0x0007
        /*00a6*/ 	.short	0x0038
        /*00a8*/ 	.byte	0x00, 0xf0, 0x21, 0x00


	//----- nvinfo : EIATTR_KPARAM_INFO
	.align		4
.L_2912:
        /*00ac*/ 	.byte	0x04, 0x17
        /*00ae*/ 	.short	(.L_2914 - .L_2913)
.L_2913:
        /*00b0*/ 	.word	0x00000000
        /*00b4*/ 	.short	0x0006
        /*00b6*/ 	.short	0x0030
        /*00b8*/ 	.byte	0x00, 0xf0, 0x21, 0x00


	//----- nvinfo : EIATTR_KPARAM_INFO
	.align		4
.L_2914:
        /*00bc*/ 	.byte	0x04, 0x17
        /*00be*/ 	.short	(.L_2916 - .L_2915)
.L_2915:
        /*00c0*/ 	.word	0x00000000
        /*00c4*/ 	.short	0x0005
        /*00c6*/ 	.short	0x0028
        /*00c8*/ 	.byte	0x00, 0xf0, 0x21, 0x00


	//----- nvinfo : EIATTR_KPARAM_INFO
	.align		4
.L_2916:
        /*00cc*/ 	.byte	0x04, 0x17
        /*00ce*/ 	.short	(.L_2918 - .L_2917)
.L_2917:
        /*00d0*/ 	.word	0x00000000
        /*00d4*/ 	.short	0x0004
        /*00d6*/ 	.short	0x0020
        /*00d8*/ 	.byte	0x00, 0xf0, 0x21, 0x00


	//----- nvinfo : EIATTR_KPARAM_INFO
	.align		4
.L_2918:
        /*00dc*/ 	.byte	0x04, 0x17
        /*00de*/ 	.short	(.L_2920 - .L_2919)
.L_2919:
        /*00e0*/ 	.word	0x00000000
        /*00e4*/ 	.short	0x0003
        /*00e6*/ 	.short	0x0018
        /*00e8*/ 	.byte	0x00, 0xf0, 0x21, 0x00


	//----- nvinfo : EIATTR_KPARAM_INFO
	.align		4
.L_2920:
        /*00ec*/ 	.byte	0x04, 0x17
        /*00ee*/ 	.short	(.L_2922 - .L_2921)
.L_2921:
        /*00f0*/ 	.word	0x00000000
        /*00f4*/ 	.short	0x0002
        /*00f6*/ 	.short	0x0010
        /*00f8*/ 	.byte	0x00, 0xf0, 0x21, 0x00


	//----- nvinfo : EIATTR_KPARAM_INFO
	.align		4
.L_2922:
        /*00fc*/ 	.byte	0x04, 0x17
        /*00fe*/ 	.short	(.L_2924 - .L_2923)
.L_2923:
        /*0100*/ 	.word	0x00000000
        /*0104*/ 	.short	0x0001
        /*0106*/ 	.short	0x0008
        /*0108*/ 	.byte	0x00, 0xf0, 0x21, 0x00


	//----- nvinfo : EIATTR_KPARAM_INFO
	.align		4
.L_2924:
        /*010c*/ 	.byte	0x04, 0x17
        /*010e*/ 	.short	(.L_2926 - .L_2925)
.L_2925:
        /*0110*/ 	.word	0x00000000
        /*0114*/ 	.short	0x0000
        /*0116*/ 	.short	0x0000
        /*0118*/ 	.byte	0x00, 0xf0, 0x21, 0x00


	//----- nvinfo : EIATTR_MAXREG_COUNT
	.align		4
.L_2926:
        /*011c*/ 	.byte	0x03, 0x1b
        /*011e*/ 	.short	0x00ff


	//----- nvinfo : EIATTR_NUM_BARRIERS
	.align		4
        /*0120*/ 	.byte	0x02, 0x4c
        /*0122*/ 	.byte	0x01
	.zero		1


	//----- nvinfo : EIATTR_MERCURY_ISA_VERSION
	.align		4
        /*0124*/ 	.byte	0x03, 0x5f
        /*0126*/ 	.short	0x0000


	//----- nvinfo : EIATTR_COOP_GROUP_MASK_REGIDS
	.align		4
        /*0128*/ 	.byte	0x04, 0x29
        /*012a*/ 	.short	(.L_2928 - .L_2927)


	//   ....[0]....
.L_2927:
        /*012c*/ 	.word	0xffffffff


	//   ....[1]....
        /*0130*/ 	.word	0xffffffff


	//   ....[2]....
        /*0134*/ 	.word	0xffffffff


	//   ....[3]....
        /*0138*/ 	.word	0xffffffff


	//   ....[4]....
        /*013c*/ 	.word	0xffffffff


	//   ....[5]....
        /*0140*/ 	.word	0xffffffff


	//   ....[6]....
        /*0144*/ 	.word	0xffffffff


	//   ....[7]....
        /*0148*/ 	.word	0xffffffff


	//   ....[8]....
        /*014c*/ 	.word	0xffffffff


	//   ....[9]....
        /*0150*/ 	.word	0xffffffff


	//   ....[10]....
        /*0154*/ 	.word	0xffffffff


	//   ....[11]....
        /*0158*/ 	.word	0xffffffff


	//   ....[12]....
        /*015c*/ 	.word	0xffffffff


	//   ....[13]....
        /*0160*/ 	.word	0xffffffff


	//   ....[14]....
        /*0164*/ 	.word	0xffffffff


	//   ....[15]....
        /*0168*/ 	.word	0xffffffff


	//   ....[16]....
        /*016c*/ 	.word	0xffffffff


	//   ....[17]....
        /*0170*/ 	.word	0xffffffff


	//   ....[18]....
        /*0174*/ 	.word	0xffffffff


	//   ....[19]....
        /*0178*/ 	.word	0xffffffff


	//   ....[20]....
        /*017c*/ 	.word	0xffffffff


	//   ....[21]....
        /*0180*/ 	.word	0xffffffff


	//   ....[22]....
        /*0184*/ 	.word	0xffffffff


	//   ....[23]....
        /*0188*/ 	.word	0xffffffff


	//   ....[24]....
        /*018c*/ 	.word	0xffffffff


	//   ....[25]....
        /*0190*/ 	.word	0xffffffff


	//   ....[26]....
        /*0194*/ 	.word	0xffffffff


	//   ....[27]....
        /*0198*/ 	.word	0xffffffff


	//   ....[28]....
        /*019c*/ 	.word	0xffffffff


	//   ....[29]....
        /*01a0*/ 	.word	0xffffffff


	//----- nvinfo : EIATTR_COOP_GROUP_INSTR_OFFSETS
	.align		4
.L_2928:
        /*01a4*/ 	.byte	0x04, 0x28
        /*01a6*/ 	.short	(.L_2930 - .L_2929)


	//   ....[0]....
.L_2929:
        /*01a8*/ 	.word	0x00001650


	//   ....[1]....
        /*01ac*/ 	.word	0x00001680


	//   ....[2]....
        /*01b0*/ 	.word	0x000016b0


	//   ....[3]....
        /*01b4*/ 	.word	0x000016c0


	//   ....[4]....
        /*01b8*/ 	.word	0x00001700


	//   ....[5]....
        /*01bc*/ 	.word	0x00001710


	//   ....[6]....
        /*01c0*/ 	.word	0x00001740


	//   ....[7]....
        /*01c4*/ 	.word	0x00001750


	//   ....[8]....
        /*01c8*/ 	.word	0x000017a0


	//   ....[9]....
        /*01cc*/ 	.word	0x000017b0


	//   ....[10]....
        /*01d0*/ 	.word	0x00001890


	//   ....[11]....
        /*01d4*/ 	.word	0x000018a0


	//   ....[12]....
        /*01d8*/ 	.word	0x000018d0


	//   ....[13]....
        /*01dc*/ 	.word	0x000018e0


	//   ....[14]....
        /*01e0*/ 	.word	0x00001910


	//   ....[15]....
        /*01e4*/ 	.word	0x00001920


	//   ....[16]....
        /*01e8*/ 	.word	0x00001950


	//   ....[17]....
        /*01ec*/ 	.word	0x00001960


	//   ....[18]....
        /*01f0*/ 	.word	0x00001990


	//   ....[19]....
        /*01f4*/ 	.word	0x000019a0


	//   ....[20]....
        /*01f8*/ 	.word	0x000025d0


	//   ....[21]....
        /*01fc*/ 	.word	0x00002610


	//   ....[22]....
        /*0200*/ 	.word	0x00002630


	//   ....[23]....
        /*0204*/ 	.word	0x00002650


	//   ....[24]....
        /*0208*/ 	.word	0x00002670


	//   ....[25]....
        /*020c*/ 	.word	0x000026c0


	//   ....[26]....
        /*0210*/ 	.word	0x000026e0


	//   ....[27]....
        /*0214*/ 	.word	0x00002700


	//   ....[28]....
        /*0218*/ 	.word	0x00002720


	//   ....[29]....
        /*021c*/ 	.word	0x00002740


	//----- nvinfo : EIATTR_EXIT_INSTR_OFFSETS
	.align		4
.L_2930:
        /*0220*/ 	.byte	0x04, 0x1c
        /*0222*/ 	.short	(.L_2932 - .L_2931)


	//   ....[0]....
.L_2931:
        /*0224*/ 	.word	0x00002590


	//   ....[1]....
        /*0228*/ 	.word	0x000029f0


	//   ....[2]....
        /*022c*/ 	.word	0x00002a60


	//----- nvinfo : EIATTR_CRS_STACK_SIZE
	.align		4
.L_2932:
        /*0230*/ 	.byte	0x04, 0x1e
        /*0232*/ 	.short	(.L_2934 - .L_2933)
.L_2933:
        /*0234*/ 	.word	0x00000000
.L_2934:


//--------------------- .nv.info._ZN17fastertransformer34generalAddBiasResidualLayerNormOptI7__half2Lb1ELb0ELi2ELb1ELi4EEEvPT_S3_PKS2_S5_S5_S5_S5_S5_fiiPKfS7_S7_Pfi --------------------------
	.section	.nv.info._ZN17fastertransformer34generalAddBiasResidualLayerNormOptI7__half2Lb1ELb0ELi2ELb1ELi4EEEvPT_S3_PKS2_S5_S5_S5_S5_S5_fiiPKfS7_S7_Pfi,"",@"SHT_CUDA_INFO"
	.sectionflags	@""
	.align	4


	//----- nvinfo : EIATTR_CUDA_API_VERSION
	.align		4
        /*0000*/ 	.byte	0x04, 0x37
        /*0002*/ 	.short	(.L_2936 - .L_2935)
.L_2935:
        /*0004*/ 	.word	0x00000082


	//----- nvinfo : EIATTR_SW2861232_WAR
	.align		4
.L_2936:
        /*0008*/ 	.byte	0x01, 0x35
	.zero		2


	//----- nvinfo : EIATTR_PARAM_CBANK
	.align		4
        /*000c*/ 	.byte	0x04, 0x0a
        /*000e*/ 	.short	(.L_2938 - .L_2937)
	.align		4
.L_2937:
        /*0010*/ 	.word	index@(.nv.constant0._ZN17fastertransformer34generalAddBiasResidualLayerNormOptI7__half2Lb1ELb0ELi2ELb1ELi4EEEvPT_S3_PKS2_S5_S5_S5_S5_S5_fiiPKfS7_S7_Pfi)
        /*0014*/ 	.short	0x0160
        /*0016*/ 	.short	0x0074


	//----- nvinfo : EIATTR_CBANK_PARAM_SIZE
	.align		4
.L_2938:
        /*0018*/ 	.byte	0x03, 0x19
        /*001a*/ 	.short	0x0074


	//----- nvinfo : EIATTR_KPARAM_INFO
	.align		4
        /*001c*/ 	.byte	0x04, 0x17
        /*001e*/ 	.short	(.L_2940 - .L_2939)
.L_2939:
        /*0020*/ 	.word	0x00000000
        /*0024*/ 	.short	0x000f
        /*0026*/ 	.short	0x0070
        /*0028*/ 	.byte	0x00, 0xf0, 0x11, 0x00


	//----- nvinfo : EIATTR_KPARAM_INFO
	.align		4
.L_2940:
        /*002c*/ 	.byte	0x04, 0x17
        /*002e*/ 	.short	(.L_2942 - .L_2941)
.L_2941:
        /*0030*/ 	.word	0x00000000
        /*0034*/ 	.short	0x000e
        /*0036*/ 	.short	0x0068
        /*0038*/ 	.byte	0x00, 0xf0, 0x21, 0x00


	//----- nvinfo : EIATTR_KPARAM_INFO
	.align		4
.L_2942:
        /*003c*/ 	.byte	0x04, 0x17
        /*003e*/ 	.short	(.L_2944 - .L_2943)
.L_2943:
        /*0040*/ 	.word	0x00000000
        /*0044*/ 	.short	0x000d
        /*0046*/ 	.short	0x0060
        /*0048*/ 	.byte	0x00, 0xf0, 0x21, 0x00


	//----- nvinfo : EIATTR_KPARAM_INFO
	.align		4
.L_2944:
        /*004c*/ 	.byte	0x04, 0x17
        /*004e*/ 	.short	(.L_2946 - .L_2945)
.L_2945:
        /*0050*/ 	.word	0x00000000
        /*0054*/ 	.short	0x000c
        /*0056*/ 	.short	0x0058
        /*0058*/ 	.byte	0x00, 0xf0, 0x21, 0x00


	//----- nvinfo : EIATTR_KPARAM_INFO
	.align		4
.L_2946:
        /*005c*/ 	.byte	0x04, 0x17
        /*005e*/ 	.short	(.L_2948 - .L_2947)
.L_2947:
        /*0060*/ 	.word	0x00000000
        /*0064*/ 	.short	0x000b
        /*0066*/ 	.short	0x0050
        /*0068*/ 	.byte	0x00, 0xf0, 0x21, 0x00


	//----- nvinfo : EIATTR_KPARAM_INFO
	.align		4
.L_2948:
        /*006c*/ 	.byte	0x04, 0x17
        /*006e*/ 	.short	(.L_2950 - .L_2949)
.L_2949:
        /*0070*/ 	.word	0x00000000
        /*0074*/ 	.short	0x000a
        /*0076*/ 	.short	0x0048
        /*0078*/ 	.byte	0x00, 0xf0, 0x11, 0x00


	//----- nvinfo : EIATTR_KPARAM_INFO
	.align		4
.L_2950:
        /*007c*/ 	.byte	0x04, 0x17
        /*007e*/ 	.short	(.L_2952 - .L_2951)
.L_2951:
        /*0080*/ 	.word	0x00000000
        /*0084*/ 	.short	0x0009
        /*0086*/ 	.short	0x0044
        /*0088*/ 	.byte	0x00, 0xf0, 0x11, 0x00


	//----- nvinfo : EIATTR_KPARAM_INFO
	.align		4
.L_2952:
        /*008c*/ 	.byte	0x04, 0x17
        /*008e*/ 	.short	(.L_2954 - .L_2953)
.L_2953:
        /*0090*/ 	.word	0x00000000
        /*0094*/ 	.short	0x0008
        /*0096*/ 	.short	0x0040
        /*0098*/ 	.byte	0x00, 0xf0, 0x11, 0x00


	//----- nvinfo : EIATTR_KPARAM_INFO
	.align		4
.L_2954:
        /*009c*/ 	.byte	0x04, 0x17
        /*009e*/ 	.short	(.L_2956 - .L_2955)
.L_2955:
        /*00a0*/ 	.word	0x00000000
        /*00a4*/ 	.short	0x0007
        /*00a6*/ 	.short	0x0038
        /*00a8*/ 	.byte	0x00, 0xf0, 0x21, 0x00


	//----- nvinfo : EIATTR_KPARAM_INFO
	.align		4
.L_2956:
        /*00ac*/ 	.byte	0x04, 0x17
        /*00ae*/ 	.short	(.L_2958 - .L_2957)
.L_2957:
        /*00b0*/ 	.word	0x00000000
        /*00b4*/ 	.short	0x0006
        /*00b6*/ 	.short	0x0030
        /*00b8*/ 	.byte	0x00, 0xf0, 0x21, 0x00


	//----- nvinfo : EIATTR_KPARAM_INFO
	.align		4
.L_2958:
        /*00bc*/ 	.byte	0x04, 0x17
        /*00be*/ 	.short	(.L_2960 - .L_2959)
.L_2959:
        /*00c0*/ 	.word	0x00000000
        /*00c4*/ 	.short	0x0005
        /*00c6*/ 	.short	0x0028
        /*00c8*/ 	.byte	0x00, 0xf0, 0x21, 0x00


	//----- nvinfo : EIATTR_KPARAM_INFO
	.align		4
.L_2960:
        /*00cc*/ 	.byte	0x04, 0x17
        /*00ce*/ 	.short	(.L_2962 - .L_2961)
.L_2961:
        /*00d0*/ 	.word	0x00000000
        /*00d4*/ 	.short	0x0004
        /*00d6*/ 	.short	0x0020
        /*00d8*/ 	.byte	0x00, 0xf0, 0x21, 0x00


	//----- nvinfo : EIATTR_KPARAM_INFO
	.align		4
.L_2962:
        /*00dc*/ 	.byte	0x04, 0x17
        /*00de*/ 	.short	(.L_2964 - .L_2963)
.L_2963:
        /*00e0*/ 	.word	0x00000000
        /*00e4*/ 	.short	0x0003
        /*00e6*/ 	.short	0x0018
        /*00e8*/ 	.byte	0x00, 0xf0, 0x21, 0x00


	//----- nvinfo : EIATTR_KPARAM_INFO
	.align		4
.L_2964:
        /*00ec*/ 	.byte	0x04, 0x17
        /*00ee*/ 	.short	(.L_2966 - .L_2965)
.L_2965:
        /*00f0*/ 	.word	0x00000000
        /*00f4*/ 	.short	0x0002
        /*00f6*/ 	.short	0x0010
        /*00f8*/ 	.byte	0x00, 0xf0, 0x21, 0x00


	//----- nvinfo : EIATTR_KPARAM_INFO
	.align		4
.L_2966:
        /*00fc*/ 	.byte	0x04, 0x17
        /*00fe*/ 	.short	(.L_2968 - .L_2967)
.L_2967:
        /*0100*/ 	.word	0x00000000
        /*0104*/ 	.short	0x0001
        /*0106*/ 	.short	0x0008
        /*0108*/ 	.byte	0x00, 0xf0, 0x21, 0x00


	//----- nvinfo : EIATTR_KPARAM_INFO
	.align		4
.L_2968:
        /*010c*/ 	.byte	0x04, 0x17
        /*010e*/ 	.short	(.L_2970 - .L_2969)
.L_2969:
        /*0110*/ 	.word	0x00000000
        /*0114*/ 	.short	0x0000
        /*0116*/ 	.short	0x0000
        /*0118*/ 	.byte	0x00, 0xf0, 0x21, 0x00


	//----- nvinfo : EIATTR_MAXREG_COUNT
	.align		4
.L_2970:
        /*011c*/ 	.byte	0x03, 0x1b
        /*011e*/ 	.short	0x00ff


	//----- nvinfo : EIATTR_NUM_BARRIERS
	.align		4
        /*0120*/ 	.byte	0x02, 0x4c
        /*0122*/ 	.byte	0x01
	.zero		1


	//----- nvinfo : EIATTR_MERCURY_ISA_VERSION
	.align		4
        /*0124*/ 	.byte	0x03, 0x5f
        /*0126*/ 	.short	0x0000


	//----- nvinfo : EIATTR_COOP_GROUP_MASK_REGIDS
	.align		4
        /*0128*/ 	.byte	0x04, 0x29
        /*012a*/ 	.short	(.L_2972 - .L_2971)


	//   ....[0]....
.L_2971:
        /*012c*/ 	.word	0xffffffff


	//   ....[1]....
        /*0130*/ 	.word	0xffffffff


	//   ....[2]....
        /*0134*/ 	.word	0xffffffff


	//   ....[3]....
        /*0138*/ 	.word	0xffffffff


	//   ....[4]....
        /*013c*/ 	.word	0xffffffff


	//   ....[5]....
        /*0140*/ 	.word	0xffffffff


	//   ....[6]....
        /*0144*/ 	.word	0xffffffff


	//   ....[7]....
        /*0148*/ 	.word	0xffffffff


	//   ....[8]....
        /*014c*/ 	.word	0xffffffff


	//   ....[9]....
        /*0150*/ 	.word	0xffffffff


	//   ....[10]....
        /*0154*/ 	.word	0xffffffff


	//   ....[11]....
        /*0158*/ 	.word	0xffffffff


	//   ....[12]....
        /*015c*/ 	.word	0xffffffff


	//   ....[13]....
        /*0160*/ 	.word	0xffffffff


	//   ....[14]....
        /*0164*/ 	.word	0xffffffff


	//   ....[15]....
        /*0168*/ 	.word	0xffffffff


	//   ....[16]....
        /*016c*/ 	.word	0xffffffff


	//   ....[17]....
        /*0170*/ 	.word	0xffffffff


	//   ....[18]....
        /*0174*/ 	.word	0xffffffff


	//   ....[19]....
        /*0178*/ 	.word	0xffffffff


	//   ....[20]....
        /*017c*/ 	.word	0xffffffff


	//   ....[21]....
        /*0180*/ 	.word	0xffffffff


	//   ....[22]....
        /*0184*/ 	.word	0xffffffff


	//   ....[23]....
        /*0188*/ 	.word	0xffffffff


	//   ....[24]....
        /*018c*/ 	.word	0xffffffff


	//   ....[25]....
        /*0190*/ 	.word	0xffffffff


	//   ....[26]....
        /*0194*/ 	.word	0xffffffff


	//   ....[27]....
        /*0198*/ 	.word	0xffffffff


	//   ....[28]....
        /*019c*/ 	.word	0xffffffff


	//   ....[29]....
        /*01a0*/ 	.word	0xffffffff


	//----- nvinfo : EIATTR_COOP_GROUP_INSTR_OFFSETS
	.align		4
.L_2972:
        /*01a4*/ 	.byte	0x04, 0x28
        /*01a6*/ 	.short	(.L_2974 - .L_2973)


	//   ....[0]....
.L_2973:
        /*01a8*/ 	.word	0x000004d0


	//   ....[1]....
        /*01ac*/ 	.word	0x00000510


	//   ....[2]....
        /*01b0*/ 	.word	0x00000540


	//   ....[3]....
        /*01b4*/ 	.word	0x00000590


	//   ....[4]....
        /*01b8*/ 	.word	0x000005e0


	//   ....[5]....
        /*01bc*/ 	.word	0x00000630


	//   ....[6]....
        /*01c0*/ 	.word	0x00000660


	//   ....[7]....
        /*01c4*/ 	.word	0x00000680


	//   ....[8]....
        /*01c8*/ 	.word	0x000006b0


	//   ....[9]....
        /*01cc*/ 	.word	0x000006d0


	//   ....[10]....
        /*01d0*/ 	.word	0x00000ad0


	//   ....[11]....
        /*01d4*/ 	.word	0x00000b10


	//   ....[12]....
        /*01d8*/ 	.word	0x00000b30


	//   ....[13]....
        /*01dc*/ 	.word	0x00000b50


	//   ....[14]....
        /*01e0*/ 	.word	0x00000b70


	//   ....[15]....
        /*01e4*/ 	.word	0x00000be0


	//   ....[16]....
        /*01e8*/ 	.word	0x00000c10


	//   ....[17]....
        /*01ec*/ 	.word	0x00000c30


	//   ....[18]....
        /*01f0*/ 	.word	0x00000c50


	//   ....[19]....
        /*01f4*/ 	.word	0x00000c80


	//   ....[20]....
        /*01f8*/ 	.word	0x00001820


	//   ....[21]....
        /*01fc*/ 	.word	0x00001860


	//   ....[22]....
        /*0200*/ 	.word	0x00001880


	//   ....[23]....
        /*0204*/ 	.word	0x000018a0


	//   ....[24]....
        /*0208*/ 	.word	0x000018c0


	//   ....[25]....
        /*020c*/ 	.word	0x00001910


	//   ....[26]....
        /*0210*/ 	.word	0x00001930


	//   ....[27]....
        /*0214*/ 	.word	0x00001950


	//   ....[28]....
        /*0218*/ 	.word	0x00001970


	//   ....[29]....
        /*021c*/ 	.word	0x00001990


	//----- nvinfo : EIATTR_EXIT_INSTR_OFFSETS
	.align		4
.L_2974:
        /*0220*/ 	.byte	0x04, 0x1c
        /*0222*/ 	.short	(.L_2976 - .L_2975)


	//   ....[0]....
.L_2975:
        /*0224*/ 	.word	0x000017e0


	//   ....[1]....
        /*0228*/ 	.word	0x00001c50


	//   ....[2]....
        /*022c*/ 	.word	0x00001cd0


	//----- nvinfo : EIATTR_CRS_STACK_SIZE
	.align		4
.L_2976:
        /*0230*/ 	.byte	0x04, 0x1e
        /*0232*/ 	.short	(.L_2978 - .L_2977)
.L_2977:
        /*0234*/ 	.word	0x00000000
.L_2978:


//--------------------- .nv.info._ZN17fastertransformer35generalAddBiasResidualLayerNormOpt2I7__half2Lb0ELb1ELi2ELb1ELi4EEEvPT_S3_PKS2_S5_S5_S5_S5_S5_fiiPKfS7_S7_Pfi --------------------------
	.section	.nv.info._ZN17fastertransformer35generalAddBiasResidualLayerNormOpt2I7__half2Lb0ELb1ELi2ELb1ELi4EEEvPT_S3_PKS2_S5_S5_S5_S5_S5_fiiPKfS7_S7_Pfi,"",@"SHT_CUDA_INFO"
	.sectionflags	@""
	.align	4


	//----- nvinfo : EIATTR_CUDA_API_VERSION
	.align		4
        /*0000*/ 	.byte	0x04, 0x37
        /*0002*/ 	.short	(.L_2980 - .L_2979)
.L_2979:
        /*0004*/ 	.word	0x00000082


	//----- nvinfo : EIATTR_SW2861232_WAR
	.align		4
.L_2980:
        /*0008*/ 	.byte	0x01, 0x35
	.zero		2


	//----- nvinfo : EIATTR_PARAM_CBANK
	.align		4
        /*000c*/ 	.byte	0x04, 0x0a
        /*000e*/ 	.short	(.L_2982 - .L_2981)
	.align		4
.L_2981:
        /*0010*/ 	.word	index@(.nv.constant0._ZN17fastertransformer35generalAddBiasResidualLayerNormOpt2I7__half2Lb0ELb1ELi2ELb1ELi4EEEvPT_S3_PKS2_S5_S5_S5_S5_S5_fiiPKfS7_S7_Pfi)
        /*0014*/ 	.short	0x0160
        /*0016*/ 	.short	0x0074


	//----- nvinfo : EIATTR_CBANK_PARAM_SIZE
	.align		4
.L_2982:
        /*0018*/ 	.byte	0x03, 0x19
        /*001a*/ 	.short	0x0074


	//----- nvinfo : EIATTR_KPARAM_INFO
	.align		4
        /*001c*/ 	.byte	0x04, 0x17
        /*001e*/ 	.short	(.L_2984 - .L_2983)
.L_2983:
        /*0020*/ 	.word	0x00000000
        /*0024*/ 	.short	0x000f
        /*0026*/ 	.short	0x0070
        /*0028*/ 	.byte	0x00, 0xf0, 0x11, 0x00


	//----- nvinfo : EIATTR_KPARAM_INFO
	.align		4
.L_2984:
        /*002c*/ 	.byte	0x04, 0x17
        /*002e*/ 	.short	(.L_2986 - .L_2985)
.L_2985:
        /*0030*/ 	.word	0x00000000
        /*0034*/ 	.short	0x000e
        /*0036*/ 	.short	0x0068
        /*0038*/ 	.byte	0x00, 0xf0, 0x21, 0x00


	//----- nvinfo : EIATTR_KPARAM_INFO
	.align		4
.L_2986:
        /*003c*/ 	.byte	0x04, 0x17
        /*003e*/ 	.short	(.L_2988 - .L_2987)
.L_2987:
        /*0040*/ 	.word	0x00000000
        /*0044*/ 	.short	0x000d
        /*0046*/ 	.short	0x0060
        /*0048*/ 	.byte	0x00, 0xf0, 0x21, 0x00


	//----- nvinfo : EIATTR_KPARAM_INFO
	.align		4
.L_2988:
        /*004c*/ 	.byte	0x04, 0x17
        /*004e*/ 	.short	(.L_2990 - .L_2989)
.L_2989:
        /*0050*/ 	.word	0x00000000
        /*0054*/ 	.short	0x000c
        /*0056*/ 	.short	0x0058
        /*0058*/ 	.byte	0x00, 0xf0, 0x21, 0x00


	//----- nvinfo : EIATTR_KPARAM_INFO
	.align		4
.L_2990:
        /*005c*/ 	.byte	0x04, 0x17
        /*005e*/ 	.short	(.L_2992 - .L_2991)
.L_2991:
        /*0060*/ 	.word	0x00000000
        /*0064*/ 	.short	0x000b
        /*0066*/ 	.short	0x0050
        /*0068*/ 	.byte	0x00, 0xf0, 0x21, 0x00


	//----- nvinfo : EIATTR_KPARAM_INFO
	.align		4
.L_2992:
        /*006c*/ 	.byte	0x04, 0x17
        /*006e*/ 	.short	(.L_2994 - .L_2993)
.L_2993:
        /*0070*/ 	.word	0x00000000
        /*0074*/ 	.short	0x000a
        /*0076*/ 	.short	0x0048
        /*0078*/ 	.byte	0x00, 0xf0, 0x11, 0x00


	//----- nvinfo : EIATTR_KPARAM_INFO
	.align		4
.L_2994:
        /*007c*/ 	.byte	0x04, 0x17
        /*007e*/ 	.short	(.L_2996 - .L_2995)
.L_2995:
        /*0080*/ 	.word	0x00000000
        /*0084*/ 	.short	0x0009
        /*0086*/ 	.short	0x0044
        /*0088*/ 	.byte	0x00, 0xf0, 0x11, 0x00


	//----- nvinfo : EIATTR_KPARAM_INFO
	.align		4
.L_2996:
        /*008c*/ 	.byte	0x04, 0x17
        /*008e*/ 	.short	(.L_2998 - .L_2997)
.L_2997:
        /*0090*/ 	.word	0x00000000
        /*0094*/ 	.short	0x0008
        /*0096*/ 	.short	0x0040
        /*0098*/ 	.byte	0x00, 0xf0, 0x11, 0x00


	//----- nvinfo : EIATTR_KPARAM_INFO
	.align		4
.L_2998:
        /*009c*/ 	.byte	0x04, 0x17
        /*009e*/ 	.short	(.L_3000 - .L_2999)
.L_2999:
        /*00a0*/ 	.word	0x00000000
        /*00a4*/ 	.short	0x0007
        /*00a6*/ 	.short	0x0038
        /*00a8*/ 	.byte	0x00, 0xf0, 0x21, 0x00


	//----- nvinfo : EIATTR_KPARAM_INFO
	.align		4
.L_3000:
        /*00ac*/ 	.byte	0x04, 0x17
        /*00ae*/ 	.short	(.L_3002 - .L_3001)
.L_3001:
        /*00b0*/ 	.word	0x00000000
        /*00b4*/ 	.short	0x0006
        /*00b6*/ 	.short	0x0030
        /*00b8*/ 	.byte	0x00, 0xf0, 0x21, 0x00


	//----- nvinfo : EIATTR_KPARAM_INFO
	.align		4
.L_3002:
        /*00bc*/ 	.byte	0x04, 0x17
        /*00be*/ 	.short	(.L_3004 - .L_3003)
.L_3003:
        /*00c0*/ 	.word	0x00000000
        /*00c4*/ 	.short	0x0005
        /*00c6*/ 	.short	0x0028
        /*00c8*/ 	.byte	0x00, 0xf0, 0x21, 0x00


	//----- nvinfo : EIATTR_KPARAM_INFO
	.align		4
.L_3004:
        /*00cc*/ 	.byte	0x04, 0x17
        /*00ce*/ 	.short	(.L_3006 - .L_3005)
.L_3005:
        /*00d0*/ 	.word	0x00000000
        /*00d4*/ 	.short	0x0004
        /*00d6*/ 	.short	0x0020
        /*00d8*/ 	.byte	0x00, 0xf0, 0x21, 0x00


	//----- nvinfo : EIATTR_KPARAM_INFO
	.align		4
.L_3006:
        /*00dc*/ 	.byte	0x04, 0x17
        /*00de*/ 	.short	(.L_3008 - .L_3007)
.L_3007:
        /*00e0*/ 	.word	0x00000000
        /*00e4*/ 	.short	0x0003
        /*00e6*/ 	.short	0x0018
        /*00e8*/ 	.byte	0x00, 0xf0, 0x21, 0x00


	//----- nvinfo : EIATTR_KPARAM_INFO
	.align		4
.L_3008:
        /*00ec*/ 	.byte	0x04, 0x17
        /*00ee*/ 	.short	(.L_3010 - .L_3009)
.L_3009:
        /*00f0*/ 	.word	0x00000000
        /*00f4*/ 	.short	0x0002
        /*00f6*/ 	.short	0x0010
        /*00f8*/ 	.byte	0x00, 0xf0, 0x21, 0x00


	//----- nvinfo : EIATTR_KPARAM_INFO
	.align		4
.L_3010:
        /*00fc*/ 	.byte	0x04, 0x17
        /*00fe*/ 	.short	(.L_3012 - .L_3011)
.L_3011:
        /*0100*/ 	.word	0x00000000
        /*0104*/ 	.short	0x0001
        /*0106*/ 	.short	0x0008
        /*0108*/ 	.byte	0x00, 0xf0, 0x21, 0x00


	//----- nvinfo : EIATTR_KPARAM_INFO
	.align		4
.L_3012:
        /*010c*/ 	.byte	0x04, 0x17
        /*010e*/ 	.short	(.L_3014 - .L_3013)
.L_3013:
        /*0110*/ 	.word	0x00000000
        /*0114*/ 	.short	0x0000
        /*0116*/ 	.short	0x0000
        /*0118*/ 	.byte	0x00, 0xf0, 0x21, 0x00


	//----- nvinfo : EIATTR_MAXREG_COUNT
	.align		4
.L_3014:
        /*011c*/ 	.byte	0x03, 0x1b
        /*011e*/ 	.short	0x00ff


	//----- nvinfo : EIATTR_NUM_BARRIERS
	.align		4
        /*0120*/ 	.byte	0x02, 0x4c
        /*0122*/ 	.byte	0x01
	.zero		1


	//----- nvinfo : EIATTR_MERCURY_ISA_VERSION
	.align		4
        /*0124*/ 	.byte	0x03, 0x5f
        /*0126*/ 	.short	0x0000


	//----- nvinfo : EIATTR_COOP_GROUP_MASK_REGIDS
	.align		4
        /*0128*/ 	.byte	0x04, 0x29
        /*012a*/ 	.short	(.L_3016 - .L_3015)


	//   ....[0]....
.L_3015:
        /*012c*/ 	.word	0xffffffff


	//   ....[1]....
        /*0130*/ 	.word	0xffffffff


	//   ....[2]....
        /*0134*/ 	.word	0xffffffff


	//   ....[3]....
        /*0138*/ 	.word	0xffffffff


	//   ....[4]....
        /*013c*/ 	.word	0xffffffff


	//   ....[5]....
        /*0140*/ 	.word	0xffffffff


	//   ....[6]....
        /*0144*/ 	.word	0xffffffff


	//   ....[7]....
        /*0148*/ 	.word	0xffffffff


	//   ....[8]....
        /*014c*/ 	.word	0xffffffff


	//   ....[9]....
        /*0150*/ 	.word	0xffffffff


	//   ....[10]....
        /*0154*/ 	.word	0xffffffff


	//   ....[11]....
        /*0158*/ 	.word	0xffffffff


	//   ....[12]....
        /*015c*/ 	.word	0xffffffff


	//   ....[13]....
        /*0160*/ 	.word	0xffffffff


	//   ....[14]....
        /*0164*/ 	.word	0xffffffff


	//   ....[15]....
        /*0168*/ 	.word	0xffffffff


	//   ....[16]....
        /*016c*/ 	.word	0xffffffff


	//   ....[17]....
        /*0170*/ 	.word	0xffffffff


	//   ....[18]....
        /*0174*/ 	.word	0xffffffff


	//   ....[19]....
        /*0178*/ 	.word	0xffffffff


	//   ....[20]....
        /*017c*/ 	.word	0xffffffff


	//   ....[21]....
        /*0180*/ 	.word	0xffffffff


	//   ....[22]....
        /*0184*/ 	.word	0xffffffff


	//   ....[23]....
        /*0188*/ 	.word	0xffffffff


	//   ....[24]....
        /*018c*/ 	.word	0xffffffff


	//   ....[25]....
        /*0190*/ 	.word	0xffffffff


	//   ....[26]....
        /*0194*/ 	.word	0xffffffff


	//   ....[27]....
        /*0198*/ 	.word	0xffffffff


	//   ....[28]....
        /*019c*/ 	.word	0xffffffff


	//   ....[29]....
        /*01a0*/ 	.word	0xffffffff


	//----- nvinfo : EIATTR_COOP_GROUP_INSTR_OFFSETS
	.align		4
.L_3016:
        /*01a4*/ 	.byte	0x04, 0x28
        /*01a6*/ 	.short	(.L_3018 - .L_3017)


	//   ....[0]....
.L_3017:
        /*01a8*/ 	.word	0x00000ac0


	//   ....[1]....
        /*01ac*/ 	.word	0x00000b00


	//   ....[2]....
        /*01b0*/ 	.word	0x00000b30


	//   ....[3]....
        /*01b4*/ 	.word	0x00000b40


	//   ....[4]....
        /*01b8*/ 	.word	0x00000b80


	//   ....[5]....
        /*01bc*/ 	.word	0x00000b90


	//   ....[6]....
        /*01c0*/ 	.word	0x00000be0


	//   ....[7]....
        /*01c4*/ 	.word	0x00000c00


	//   ....[8]....
        /*01c8*/ 	.word	0x00000c50


	//   ....[9]....
        /*01cc*/ 	.word	0x00000c60


	//   ....[10]....
        /*01d0*/ 	.word	0x00000cf0


	//   ....[11]....
        /*01d4*/ 	.word	0x00000d00


	//   ....[12]....
        /*01d8*/ 	.word	0x00000d30


	//   ....[13]....
        /*01dc*/ 	.word	0x00000d40


	//   ....[14]....
        /*01e0*/ 	.word	0x00000d70


	//   ....[15]....
        /*01e4*/ 	.word	0x00000d80


	//   ....[16]....
        /*01e8*/ 	.word	0x00000db0


	//   ....[17]....
        /*01ec*/ 	.word	0x00000dc0


	//   ....[18]....
        /*01f0*/ 	.word	0x00000df0


	//   ....[19]....
        /*01f4*/ 	.word	0x00000e00


	//   ....[20]....
        /*01f8*/ 	.word	0x00001ab0


	//   ....[21]....
        /*01fc*/ 	.word	0x00001af0


	//   ....[22]....
        /*0200*/ 	.word	0x00001b10


	//   ....[23]....
        /*0204*/ 	.word	0x00001b30


	//   ....[24]....
        /*0208*/ 	.word	0x00001b50


	//   ....[25]....
        /*020c*/ 	.word	0x00001ba0


	//   ....[26]....
        /*0210*/ 	.word	0x00001bc0


	//   ....[27]....
        /*0214*/ 	.word	0x00001be0


	//   ....[28]....
        /*0218*/ 	.word	0x00001c00


	//   ....[29]....
        /*021c*/ 	.word	0x00001c20


	//----- nvinfo : EIATTR_EXIT_INSTR_OFFSETS
	.align		4
.L_3018:
        /*0220*/ 	.byte	0x04, 0x1c
        /*0222*/ 	.short	(.L_3020 - .L_3019)


	//   ....[0]....
.L_3019:
        /*0224*/ 	.word	0x00001a70


	//   ....[1]....
        /*0228*/ 	.word	0x00001ed0


	//   ....[2]....
        /*022c*/ 	.word	0x00001f40


	//----- nvinfo : EIATTR_CRS_STACK_SIZE
	.align		4
.L_3020:
        /*0230*/ 	.byte	0x04, 0x1e
        /*0232*/ 	.short	(.L_3022 - .L_3021)
.L_3021:
        /*0234*/ 	.word	0x00000000
.L_3022:


//--------------------- .nv.info._ZN17fastertransformer34generalAddBiasResidualLayerNormOptI7__half2Lb0ELb1ELi2ELb1ELi4EEEvPT_S3_PKS2_S5_S5_S5_S5_S5_fiiPKfS7_S7_Pfi --------------------------
	.section	.nv.info._ZN17fastertransformer34generalAddBiasResidualLayerNormOptI7__half2Lb0ELb1ELi2ELb1ELi4EEEvPT_S3_PKS2_S5_S5_S5_S5_S5_fiiPKfS7_S7_Pfi,"",@"SHT_CUDA_INFO"
	.sectionflags	@""
	.align	4


	//----- nvinfo : EIATTR_CUDA_API_VERSION
	.align		4
        /*0000*/ 	.byte	0x04, 0x37
        /*0002*/ 	.short	(.L_3024 - .L_3023)
.L_3023:
        /*0004*/ 	.word	0x00000082


	//----- nvinfo : EIATTR_SW2861232_WAR
	.align		4
.L_3024:
        /*0008*/ 	.byte	0x01, 0x35
	.zero		2


	//----- nvinfo : EIATTR_PARAM_CBANK
	.align		4
        /*000c*/ 	.byte	0x04, 0x0a
        /*000e*/ 	.short	(.L_3026 - .L_3025)
	.align		4
.L_3025:
        /*0010*/ 	.word	index@(.nv.constant0._ZN17fastertransformer34generalAddBiasResidualLayerNormOptI7__half2Lb0ELb1ELi2ELb1ELi4EEEvPT_S3_PKS2_S5_S5_S5_S5_S5_fiiPKfS7_S7_Pfi)
        /*0014*/ 	.short	0x0160
        /*0016*/ 	.short	0x0074


	//----- nvinfo : EIATTR_CBANK_PARAM_SIZE
	.align		4
.L_3026:
        /*0018*/ 	.byte	0x03, 0x19
        /*001a*/ 	.short	0x0074


	//----- nvinfo : EIATTR_KPARAM_INFO
	.align		4
        /*001c*/ 	.byte	0x04, 0x17
        /*001e*/ 	.short	(.L_3028 - .L_3027)
.L_3027:
        /*0020*/ 	.word	0x00000000
        /*0024*/ 	.short	0x000f
        /*0026*/ 	.short	0x0070
        /*0028*/ 	.byte	0x00, 0xf0, 0x11, 0x00


	//----- nvinfo : EIATTR_KPARAM_INFO
	.align		4
.L_3028:
        /*002c*/ 	.byte	0x04, 0x17
        /*002e*/ 	.short	(.L_3030 - .L_3029)
.L_3029:
        /*0030*/ 	.word	0x00000000
        /*0034*/ 	.short	0x000e
        /*0036*/ 	.short	0x0068
        /*0038*/ 	.byte	0x00, 0xf0, 0x21, 0x00


	//----- nvinfo : EIATTR_KPARAM_INFO
	.align		4
.L_3030:
        /*003c*/ 	.byte	0x04, 0x17
        /*003e*/ 	.short	(.L_3032 - .L_3031)
.L_3031:
        /*0040*/ 	.word	0x00000000
        /*0044*/ 	.short	0x000d
        /*0046*/ 	.short	0x0060
        /*0048*/ 	.byte	0x00, 0xf0, 0x21, 0x00


	//----- nvinfo : EIATTR_KPARAM_INFO
	.align		4
.L_3032:
        /*004c*/ 	.byte	0x04, 0x17
        /*004e*/ 	.short	(.L_3034 - .L_3033)
.L_3033:
        /*0050*/ 	.word	0x00000000
        /*0054*/ 	.short	0x000c
        /*0056*/ 	.short	0x0058
        /*0058*/ 	.byte	0x00, 0xf0, 0x21, 0x00


	//----- nvinfo : EIATTR_KPARAM_INFO
	.align		4
.L_3034:
        /*005c*/ 	.byte	0x04, 0x17
        /*005e*/ 	.short	(.L_3036 - .L_3035)
.L_3035:
        /*0060*/ 	.word	0x00000000
        /*0064*/ 	.short	0x000b
        /*0066*/ 	.short	0x0050
        /*0068*/ 	.byte	0x00, 0xf0, 0x21, 0x00


	//----- nvinfo : EIATTR_KPARAM_INFO
	.align		4
.L_3036:
        /*006c*/ 	.byte	0x04, 0x17
        /*006e*/ 	.short	(.L_3038 - .L_3037)
.L_3037:
        /*0070*/ 	.word	0x00000000
        /*0074*/ 	.short	0x000a
        /*0076*/ 	.short	0x0048
        /*0078*/ 	.byte	0x00, 0xf0, 0x11, 0x00


	//----- nvinfo : EIATTR_KPARAM_INFO
	.align		4
.L_3038:
        /*007c*/ 	.byte	0x04, 0x17
        /*007e*/ 	.short	(.L_3040 - .L_3039)
.L_3039:
        /*0080*/ 	.word	0x00000000
        /*0084*/ 	.short	0x0009
        /*0086*/ 	.short	0x0044
        /*0088*/ 	.byte	0x00, 0xf0, 0x11, 0x00


	//----- nvinfo : EIATTR_KPARAM_INFO
	.align		4
.L_3040:
        /*008c*/ 	.byte	0x04, 0x17
        /*008e*/ 	.short	(.L_3042 - .L_3041)
.L_3041:
        /*0090*/ 	.word	0x00000000
        /*0094*/ 	.short	0x0008
        /*0096*/ 	.short	0x0040
        /*0098*/ 	.byte	0x00, 0xf0, 0x11, 0x00


	//----- nvinfo : EIATTR_KPARAM_INFO
	.align		4
.L_3042:
        /*009c*/ 	.byte	0x04, 0x17
        /*009e*/ 	.short	(.L_3044 - .L_3043)
.L_3043:
        /*00a0*/ 	.word	0x00000000
        /*00a4*/ 	.short	0x0007
        /*00a6*/ 	.short	0x0038
        /*00a8*/ 	.byte	0x00, 0xf0, 0x21, 0x00


	//----- nvinfo : EIATTR_KPARAM_INFO
	.align		4
.L_3044:
        /*00ac*/ 	.byte	0x04, 0x17
        /*00ae*/ 	.short	(.L_3046 - .L_3045)
.L_3045:
        /*00b0*/ 	.word	0x00000000
        /*00b4*/ 	.short	0x0006
        /*00b6*/ 	.short	0x0030
        /*00b8*/ 	.byte	0x00, 0xf0, 0x21, 0x00


	//----- nvinfo : EIATTR_KPARAM_INFO
	.align		4
.L_3046:
        /*00bc*/ 	.byte	0x04, 0x17
        /*00be*/ 	.short	(.L_3048 - .L_3047)
.L_3047:
        /*00c0*/ 	.word	0x00000000
        /*00c4*/ 	.short	0x0005
        /*00c6*/ 	.short	0x0028
        /*00c8*/ 	.byte	0x00, 0xf0, 0x21, 0x00


	//----- nvinfo : EIATTR_KPARAM_INFO
	.align		4
.L_3048:
        /*00cc*/ 	.byte	0x04, 0x17
        /*00ce*/ 	.short	(.L_3050 - .L_3049)
.L_3049:
        /*00d0*/ 	.word	0x00000000
        /*00d4*/ 	.short	0x0004
        /*00d6*/ 	.short	0x0020
        /*00d8*/ 	.byte	0x00, 0xf0, 0x21, 0x00


	//----- nvinfo : EIATTR_KPARAM_INFO
	.align		4
.L_3050:
        /*00dc*/ 	.byte	0x04, 0x17
        /*00de*/ 	.short	(.L_3052 - .L_3051)
.L_3051:
        /*00e0*/ 	.word	0x00000000
        /*00e4*/ 	.short	0x0003
        /*00e6*/ 	.short	0x0018
        /*00e8*/ 	.byte	0x00, 0xf0, 0x21, 0x00


	//----- nvinfo : EIATTR_KPARAM_INFO
	.align		4
.L_3052:
        /*00ec*/ 	.byte	0x04, 0x17
        /*00ee*/ 	.short	(.L_3054 - .L_3053)
.L_3053:
        /*00f0*/ 	.word	0x00000000
        /*00f4*/ 	.short	0x0002
        /*00f6*/ 	.short	0x0010
        /*00f8*/ 	.byte	0x00, 0xf0, 0x21, 0x00


	//----- nvinfo : EIATTR_KPARAM_INFO
	.align		4
.L_3054:
        /*00fc*/ 	.byte	0x04, 0x17
        /*00fe*/ 	.short	(.L_3056 - .L_3055)
.L_3055:
        /*0100*/ 	.word	0x00000000
        /*0104*/ 	.short	0x0001
        /*0106*/ 	.short	0x0008
        /*0108*/ 	.byte	0x00, 0xf0, 0x21, 0x00


	//----- nvinfo : EIATTR_KPARAM_INFO
	.align		4
.L_3056:
        /*010c*/ 	.byte	0x04, 0x17
        /*010e*/ 	.short	(.L_3058 - .L_3057)
.L_3057:
        /*0110*/ 	.word	0x00000000
        /*0114*/ 	.short	0x0000
        /*0116*/ 	.short	0x0000
        /*0118*/ 	.byte	0x00, 0xf0, 0x21, 0x00


	//----- nvinfo : EIATTR_MAXREG_COUNT
	.align		4
.L_3058:
        /*011c*/ 	.byte	0x03, 0x1b
        /*011e*/ 	.short	0x00ff


	//----- nvinfo : EIATTR_NUM_BARRIERS
	.align		4
        /*0120*/ 	.byte	0x02, 0x4c
        /*0122*/ 	.byte	0x01
	.zero		1


	//----- nvinfo : EIATTR_MERCURY_ISA_VERSION
	.align		4
        /*0124*/ 	.byte	0x03, 0x5f
        /*0126*/ 	.short	0x0000


	//----- nvinfo : EIATTR_COOP_GROUP_MASK_REGIDS
	.align		4
        /*0128*/ 	.byte	0x04, 0x29
        /*012a*/ 	.short	(.L_3060 - .L_3059)


	//   ....[0]....
.L_3059:
        /*012c*/ 	.word	0xffffffff


	//   ....[1]....
        /*0130*/ 	.word	0xffffffff


	//   ....[2]....
        /*0134*/ 	.word	0xffffffff


	//   ....[3]....
        /*0138*/ 	.word	0xffffffff


	//   ....[4]....
        /*013c*/ 	.word	0xffffffff


	//   ....[5]....
        /*0140*/ 	.word	0xffffffff


	//   ....[6]....
        /*0144*/ 	.word	0xffffffff


	//   ....[7]....
        /*0148*/ 	.word	0xffffffff


	//   ....[8]....
        /*014c*/ 	.word	0xffffffff


	//   ....[9]....
        /*0150*/ 	.word	0xffffffff


	//   ....[10]....
        /*0154*/ 	.word	0xffffffff


	//   ....[11]....
        /*0158*/ 	.word	0xffffffff


	//   ....[12]....
        /*015c*/ 	.word	0xffffffff


	//   ....[13]....
        /*0160*/ 	.word	0xffffffff


	//   ....[14]....
        /*0164*/ 	.word	0xffffffff


	//   ....[15]....
        /*0168*/ 	.word	0xffffffff


	//   ....[16]....
        /*016c*/ 	.word	0xffffffff


	//   ....[17]....
        /*0170*/ 	.word	0xffffffff


	//   ....[18]....
        /*0174*/ 	.word	0xffffffff


	//   ....[19]....
        /*0178*/ 	.word	0xffffffff


	//   ....[20]....
        /*017c*/ 	.word	0xffffffff


	//   ....[21]....
        /*0180*/ 	.word	0xffffffff


	//   ....[22]....
        /*0184*/ 	.word	0xffffffff


	//   ....[23]....
        /*0188*/ 	.word	0xffffffff


	//   ....[24]....
        /*018c*/ 	.word	0xffffffff


	//   ....[25]....
        /*0190*/ 	.word	0xffffffff


	//   ....[26]....
        /*0194*/ 	.word	0xffffffff


	//   ....[27]....
        /*0198*/ 	.word	0xffffffff


	//   ....[28]....
        /*019c*/ 	.word	0xffffffff


	//   ....[29]....
        /*01a0*/ 	.word	0xffffffff


	//----- nvinfo : EIATTR_COOP_GROUP_INSTR_OFFSETS
	.align		4
.L_3060:
        /*01a4*/ 	.byte	0x04, 0x28
        /*01a6*/ 	.short	(.L_3062 - .L_3061)


	//   ....[0]....
.L_3061:
        /*01a8*/ 	.word	0x00000280


	//   ....[1]....
        /*01ac*/ 	.word	0x000002c0


	//   ....[2]....
        /*01b0*/ 	.word	0x00000300


	//   ....[3]....
        /*01b4*/ 	.word	0x00000330


	//   ....[4]....
        /*01b8*/ 	.word	0x00000370


	//   ....[5]....
        /*01bc*/ 	.word	0x000003d0


	//   ....[6]....
        /*01c0*/ 	.word	0x00000400


	//   ....[7]....
        /*01c4*/ 	.word	0x00000420


	//   ....[8]....
        /*01c8*/ 	.word	0x00000450


	//   ....[9]....
        /*01cc*/ 	.word	0x00000470


	//   ....[10]....
        /*01d0*/ 	.word	0x00000870


	//   ....[11]....
        /*01d4*/ 	.word	0x000008b0


	//   ....[12]....
        /*01d8*/ 	.word	0x000008d0


	//   ....[13]....
        /*01dc*/ 	.word	0x000008f0


	//   ....[14]....
        /*01e0*/ 	.word	0x00000910


	//   ....[15]....
        /*01e4*/ 	.word	0x00000980


	//   ....[16]....
        /*01e8*/ 	.word	0x000009b0


	//   ....[17]....
        /*01ec*/ 	.word	0x000009d0


	//   ....[18]....
        /*01f0*/ 	.word	0x000009f0


	//   ....[19]....
        /*01f4*/ 	.word	0x00000a20


	//   ....[20]....
        /*01f8*/ 	.word	0x00001640


	//   ....[21]....
        /*01fc*/ 	.word	0x00001680


	//   ....[22]....
        /*0200*/ 	.word	0x000016a0


	//   ....[23]....
        /*0204*/ 	.word	0x000016c0


	//   ....[24]....
        /*0208*/ 	.word	0x000016e0


	//   ....[25]....
        /*020c*/ 	.word	0x00001730


	//   ....[26]....
        /*0210*/ 	.word	0x00001750


	//   ....[27]....
        /*0214*/ 	.word	0x00001770


	//   ....[28]....
        /*0218*/ 	.word	0x00001790


	//   ....[29]....
        /*021c*/ 	.word	0x000017b0


	//----- nvinfo : EIATTR_EXIT_INSTR_OFFSETS
	.align		4
.L_3062:
        /*0220*/ 	.byte	0x04, 0x1c
        /*0222*/ 	.short	(.L_3064 - .L_3063)


	//   ....[0]....
.L_3063:
        /*0224*/ 	.word	0x00001600


	//   ....[1]....
        /*0228*/ 	.word	0x00001a70


	//   ....[2]....
        /*022c*/ 	.word	0x00001af0


	//----- nvinfo : EIATTR_CRS_STACK_SIZE
	.align		4
.L_3064:
        /*0230*/ 	.byte	0x04, 0x1e
        /*0232*/ 	.short	(.L_3066 - .L_3065)
.L_3065:
        /*0234*/ 	.word	0x00000000
.L_3066:


//--------------------- .nv.info._ZN17fastertransformer35generalAddBiasResidualLayerNormOpt2I7__half2Lb1ELb1ELi2ELb1ELi4EEEvPT_S3_PKS2_S5_S5_S5_S5_S5_fiiPKfS7_S7_Pfi --------------------------
	.section	.nv.info._ZN17fastertransformer35generalAddBiasResidualLayerNormOpt2I7__half2Lb1ELb1ELi2ELb1ELi4EEEvPT_S3_PKS2_S5_S5_S5_S5_S5_fiiPKfS7_S7_Pfi,"",@"SHT_CUDA_INFO"
	.sectionflags	@""
	.align	4


	//----- nvinfo : EIATTR_CUDA_API_VERSION
	.align		4
        /*0000*/ 	.byte	0x04, 0x37
        /*0002*/ 	.short	(.L_3068 - .L_3067)
.L_3067:
        /*0004*/ 	.word	0x00000082


	//----- nvinfo : EIATTR_SW2861232_WAR
	.align		4
.L_3068:
        /*0008*/ 	.byte	0x01, 0x35
	.zero		2


	//----- nvinfo : EIATTR_PARAM_CBANK
	.align		4
        /*000c*/ 	.byte	0x04, 0x0a
        /*000e*/ 	.short	(.L_3070 - .L_3069)
	.align		4
.L_3069:
        /*0010*/ 	.word	index@(.nv.constant0._ZN17fastertransformer35generalAddBiasResidualLayerNormOpt2I7__half2Lb1ELb1ELi2ELb1ELi4EEEvPT_S3_PKS2_S5_S5_S5_S5_S5_fiiPKfS7_S7_Pfi)
        /*0014*/ 	.short	0x0160
        /*0016*/ 	.short	0x0074


	//----- nvinfo : EIATTR_CBANK_PARAM_SIZE
	.align		4
.L_3070:
        /*0018*/ 	.byte	0x03, 0x19
        /*001a*/ 	.short	0x0074


	//----- nvinfo : EIATTR_KPARAM_INFO
	.align		4
        /*001c*/ 	.byte	0x04, 0x17
        /*001e*/ 	.short	(.L_3072 - .L_3071)
.L_3071:
        /*0020*/ 	.word	0x00000000
        /*0024*/ 	.short	0x000f
        /*0026*/ 	.short	0x0070
        /*0028*/ 	.byte	0x00, 0xf0, 0x11, 0x00


	//----- nvinfo : EIATTR_KPARAM_INFO
	.align		4
.L_3072:
        /*002c*/ 	.byte	0x04, 0x17
        /*002e*/ 	.short	(.L_3074 - .L_3073)
.L_3073:
        /*0030*/ 	.word	0x00000000
        /*0034*/ 	.short	0x000e
        /*0036*/ 	.short	0x0068
        /*0038*/ 	.byte	0x00, 0xf0, 0x21, 0x00


	//----- nvinfo : EIATTR_KPARAM_INFO
	.align		4
.L_3074:
        /*003c*/ 	.byte	0x04, 0x17
        /*003e*/ 	.short	(.L_3076 - .L_3075)
.L_3075:
        /*0040*/ 	.word	0x00000000
        /*0044*/ 	.short	0x000d
        /*0046*/ 	.short	0x0060
        /*0048*/ 	.byte	0x00, 0xf0, 0x21, 0x00


	//----- nvinfo : EIATTR_KPARAM_INFO
	.align		4
.L_3076:
        /*004c*/ 	.byte	0x04, 0x17
        /*004e*/ 	.short	(.L_3078 - .L_3077)
.L_3077:
        /*0050*/ 	.word	0x00000000
        /*0054*/ 	.short	0x000c
        /*0056*/ 	.short	0x0058
        /*0058*/ 	.byte	0x00, 0xf0, 0x21, 0x00


	//----- nvinfo : EIATTR_KPARAM_INFO
	.align		4
.L_3078:
        /*005c*/ 	.byte	0x04, 0x17
        /*005e*/ 	.short	(.L_3080 - .L_3079)
.L_3079:
        /*0060*/ 	.word	0x00000000
        /*0064*/ 	.short	0x000b
        /*0066*/ 	.short	0x0050
        /*0068*/ 	.byte	0x00, 0xf0, 0x21, 0x00


	//----- nvinfo : EIATTR_KPARAM_INFO
	.align		4
.L_3080:
        /*006c*/ 	.byte	0x04, 0x17
        /*006e*/ 	.short	(.L_3082 - .L_3081)
.L_3081:
        /*0070*/ 	.word	0x00000000
        /*0074*/ 	.short	0x000a
        /*0076*/ 	.short	0x0048
        /*0078*/ 	.byte	0x00, 0xf0, 0x11, 0x00


	//----- nvinfo : EIATTR_KPARAM_INFO
	.align		4
.L_3082:
        /*007c*/ 	.byte	0x04, 0x17
        /*007e*/ 	.short	(.L_3084 - .L_3083)
.L_3083:
        /*0080*/ 	.word	0x00000000
        /*0084*/ 	.short	0x0009
        /*0086*/ 	.short	0x0044
        /*0088*/ 	.byte	0x00, 0xf0, 0x11, 0x00


	//----- nvinfo : EIATTR_KPARAM_INFO
	.align		4
.L_3084:
        /*008c*/ 	.byte	0x04, 0x17
        /*008e*/ 	.short	(.L_3086 - .L_3085)
.L_3085:
        /*0090*/ 	.word	0x00000000
        /*0094*/ 	.short	0x0008
        /*0096*/ 	.short	0x0040
        /*0098*/ 	.byte	0x00, 0xf0, 0x11, 0x00


	//----- nvinfo : EIATTR_KPARAM_INFO
	.align		4
.L_3086:
        /*009c*/ 	.byte	0x04, 0x17
        /*009e*/ 	.short	(.L_3088 - .L_3087)
.L_3087:
        /*00a0*/ 	.word	0x00000000
        /*00a4*/ 	.short	0x0007
        /*00a6*/ 	.short	0x0038
        /*00a8*/ 	.byte	0x00, 0xf0, 0x21, 0x00


	//----- nvinfo : EIATTR_KPARAM_INFO
	.align		4
.L_3088:
        /*00ac*/ 	.byte	0x04, 0x17
        /*00ae*/ 	.short	(.L_3090 - .L_3089)
.L_3089:
        /*00b0*/ 	.word	0x00000000
        /*00b4*/ 	.short	0x0006
        /*00b6*/ 	.short	0x0030
        /*00b8*/ 	.byte	0x00, 0xf0, 0x21, 0x00


	//----- nvinfo : EIATTR_KPARAM_INFO
	.align		4
.L_3090:
        /*00bc*/ 	.byte	0x04, 0x17
        /*00be*/ 	.short	(.L_3092 - .L_3091)
.L_3091:
        /*00c0*/ 	.word	0x00000000
        /*00c4*/ 	.short	0x0005
        /*00c6*/ 	.short	0x0028
        /*00c8*/ 	.byte	0x00, 0xf0, 0x21, 0x00


	//----- nvinfo : EIATTR_KPARAM_INFO
	.align		4
.L_3092:
        /*00cc*/ 	.byte	0x04, 0x17
        /*00ce*/ 	.short	(.L_3094 - .L_3093)
.L_3093:
        /*00d0*/ 	.word	0x00000000
        /*00d4*/ 	.short	0x0004
        /*00d6*/ 	.short	0x0020
        /*00d8*/ 	.byte	0x00, 0xf0, 0x21, 0x00


	//----- nvinfo : EIATTR_KPARAM_INFO
	.align		4
.L_3094:
        /*00dc*/ 	.byte	0x04, 0x17
        /*00de*/ 	.short	(.L_3096 - .L_3095)
.L_3095:
        /*00e0*/ 	.word	0x00000000
        /*00e4*/ 	.short	0x0003
        /*00e6*/ 	.short	0x0018
        /*00e8*/ 	.byte	0x00, 0xf0, 0x21, 0x00


	//----- nvinfo : EIATTR_KPARAM_INFO
	.align		4
.L_3096:
        /*00ec*/ 	.byte	0x04, 0x17
        /*00ee*/ 	.short	(.L_3098 - .L_3097)
.L_3097:
        /*00f0*/ 	.word	0x00000000
        /*00f4*/ 	.short	0x0002
        /*00f6*/ 	.short	0x0010
        /*00f8*/ 	.byte	0x00, 0xf0, 0x21, 0x00


	//----- nvinfo : EIATTR_KPARAM_INFO
	.align		4
.L_3098:
        /*00fc*/ 	.byte	0x04, 0x17
        /*00fe*/ 	.short	(.L_3100 - .L_3099)
.L_3099:
        /*0100*/ 	.word	0x00000000
        /*0104*/ 	.short	0x0001
        /*0106*/ 	.short	0x0008
        /*0108*/ 	.byte	0x00, 0xf0, 0x21, 0x00


	//----- nvinfo : EIATTR_KPARAM_INFO
	.align		4
.L_3100:
        /*010c*/ 	.byte	0x04, 0x17
        /*010e*/ 	.short	(.L_3102 - .L_3101)
.L_3101:
        /*0110*/ 	.word	0x00000000
        /*0114*/ 	.short	0x0000
        /*0116*/ 	.short	0x0000
        /*0118*/ 	.byte	0x00, 0xf0, 0x21, 0x00


	//----- nvinfo : EIATTR_MAXREG_COUNT
	.align		4
.L_3102:
        /*011c*/ 	.byte	0x03, 0x1b
        /*011e*/ 	.short	0x00ff


	//----- nvinfo : EIATTR_NUM_BARRIERS
	.align		4
        /*0120*/ 	.byte	0x02, 0x4c
        /*0122*/ 	.byte	0x01
	.zero		1


	//----- nvinfo : EIATTR_MERCURY_ISA_VERSION
	.align		4
        /*0124*/ 	.byte	0x03, 0x5f
        /*0126*/ 	.short	0x0000


	//----- nvinfo : EIATTR_COOP_GROUP_MASK_REGIDS
	.align		4
        /*0128*/ 	.byte	0x04, 0x29
        /*012a*/ 	.short	(.L_3104 - .L_3103)


	//   ....[0]....
.L_3103:
        /*012c*/ 	.word	0xffffffff


	//   ....[1]....
        /*0130*/ 	.word	0xffffffff


	//   ....[2]....
        /*0134*/ 	.word	0xffffffff


	//   ....[3]....
        /*0138*/ 	.word	0xffffffff


	//   ....[4]....
        /*013c*/ 	.word	0xffffffff


	//   ....[5]....
        /*0140*/ 	.word	0xffffffff


	//   ....[6]....
        /*0144*/ 	.word	0xffffffff


	//   ....[7]....
        /*0148*/ 	.word	0xffffffff


	//   ....[8]....
        /*014c*/ 	.word	0xffffffff


	//   ....[9]....
        /*0150*/ 	.word	0xffffffff


	//   ....[10]....
        /*0154*/ 	.word	0xffffffff


	//   ....[11]....
        /*0158*/ 	.word	0xffffffff


	//   ....[12]....
        /*015c*/ 	.word	0xffffffff


	//   ....[13]....
        /*0160*/ 	.word	0xffffffff


	//   ....[14]....
        /*0164*/ 	.word	0xffffffff


	//   ....[15]....
        /*0168*/ 	.word	0xffffffff


	//   ....[16]....
        /*016c*/ 	.word	0xffffffff


	//   ....[17]....
        /*0170*/ 	.word	0xffffffff


	//   ....[18]....
        /*0174*/ 	.word	0xffffffff


	//   ....[19]....
        /*0178*/ 	.word	0xffffffff


	//   ....[20]....
        /*017c*/ 	.word	0xffffffff


	//   ....[21]....
        /*0180*/ 	.word	0xffffffff


	//   ....[22]....
        /*0184*/ 	.word	0xffffffff


	//   ....[23]....
        /*0188*/ 	.word	0xffffffff


	//   ....[24]....
        /*018c*/ 	.word	0xffffffff


	//   ....[25]....
        /*0190*/ 	.word	0xffffffff


	//   ....[26]....
        /*0194*/ 	.word	0xffffffff


	//   ....[27]....
        /*0198*/ 	.word	0xffffffff


	//   ....[28]....
        /*019c*/ 	.word	0xffffffff


	//   ....[29]....
        /*01a0*/ 	.word	0xffffffff


	//----- nvinfo : EIATTR_COOP_GROUP_INSTR_OFFSETS
	.align		4
.L_3104:
        /*01a4*/ 	.byte	0x04, 0x28
        /*01a6*/ 	.short	(.L_3106 - .L_3105)


	//   ....[0]....
.L_3105:
        /*01a8*/ 	.word	0x000019a0


	//   ....[1]....
        /*01ac*/ 	.word	0x000019e0


	//   ....[2]....
        /*01b0*/ 	.word	0x00001a10


	//   ....[3]....
        /*01b4*/ 	.word	0x00001a20


	//   ....[4]....
        /*01b8*/ 	.word	0x00001a60


	//   ....[5]....
        /*01bc*/ 	.word	0x00001a70


	//   ....[6]....
        /*01c0*/ 	.word	0x00001ad0


	//   ....[7]....
        /*01c4*/ 	.word	0x00001ae0


	//   ....[8]....
        /*01c8*/ 	.word	0x00001b20


	//   ....[9]....
        /*01cc*/ 	.word	0x00001b30


	//   ....[10]....
        /*01d0*/ 	.word	0x00001bd0


	//   ....[11]....
        /*01d4*/ 	.word	0x00001be0


	//   ....[12]....
        /*01d8*/ 	.word	0x00001c10


	//   ....[13]....
        /*01dc*/ 	.word	0x00001c20


	//   ....[14]....
        /*01e0*/ 	.word	0x00001c50


	//   ....[15]....
        /*01e4*/ 	.word	0x00001c60


	//   ....[16]....
        /*01e8*/ 	.word	0x00001c90


	//   ....[17]....
        /*01ec*/ 	.word	0x00001ca0


	//   ....[18]....
        /*01f0*/ 	.word	0x00001cd0


	//   ....[19]....
        /*01f4*/ 	.word	0x00001ce0


	//   ....[20]....
        /*01f8*/ 	.word	0x00002910


	//   ....[21]....
        /*01fc*/ 	.word	0x00002950


	//   ....[22]....
        /*0200*/ 	.word	0x00002970


	//   ....[23]....
        /*0204*/ 	.word	0x00002990


	//   ....[24]....
        /*0208*/ 	.word	0x000029b0


	//   ....[25]....
        /*020c*/ 	.word	0x00002a00


	//   ....[26]....
        /*0210*/ 	.word	0x00002a20


	//   ....[27]....
        /*0214*/ 	.word	0x00002a40


	//   ....[28]....
        /*0218*/ 	.word	0x00002a60


	//   ....[29]....
        /*021c*/ 	.word	0x00002a80


	//----- nvinfo : EIATTR_EXIT_INSTR_OFFSETS
	.align		4
.L_3106:
        /*0220*/ 	.byte	0x04, 0x1c
        /*0222*/ 	.short	(.L_3108 - .L_3107)


	//   ....[0]....
.L_3107:
        /*0224*/ 	.word	0x000028d0


	//   ....[1]....
        /*0228*/ 	.word	0x00002d30


	//   ....[2]....
        /*022c*/ 	.word	0x00002da0


	//----- nvinfo : EIATTR_CRS_STACK_SIZE
	.align		4
.L_3108:
        /*0230*/ 	.byte	0x04, 0x1e
        /*0232*/ 	.short	(.L_3110 - .L_3109)
.L_3109:
        /*0234*/ 	.word	0x00000000
.L_3110:


//--------------------- .nv.info._ZN17fastertransformer34generalAddBiasResidualLayerNormOptI7__half2Lb1ELb1ELi2ELb1ELi4EEEvPT_S3_PKS2_S5_S5_S5_S5_S5_fiiPKfS7_S7_Pfi --------------------------
	.section	.nv.info._ZN17fastertransformer34generalAddBiasResidualLayerNormOptI7__half2Lb1ELb1ELi2ELb1ELi4EEEvPT_S3_PKS2_S5_S5_S5_S5_S5_fiiPKfS7_S7_Pfi,"",@"SHT_CUDA_INFO"
	.sectionflags	@""
	.align	4


	//----- nvinfo : EIATTR_CUDA_API_VERSION
	.align		4
        /*0000*/ 	.byte	0x04, 0x37
        /*0002*/ 	.short	(.L_3112 - .L_3111)
.L_3111:
        /*0004*/ 	.word	0x00000082


	//----- nvinfo : EIATTR_SW2861232_WAR
	.align		4
.L_3112:
        /*0008*/ 	.byte	0x01, 0x35
	.zero		2


	//----- nvinfo : EIATTR_PARAM_CBANK
	.align		4
        /*000c*/ 	.byte	0x04, 0x0a
        /*000e*/ 	.short	(.L_3114 - .L_3113)
	.align		4
.L_3113:
        /*0010*/ 	.word	index@(.nv.constant0._ZN17fastertransformer34generalAddBiasResidualLayerNormOptI7__half2Lb1ELb1ELi2ELb1ELi4EEEvPT_S3_PKS2_S5_S5_S5_S5_S5_fiiPKfS7_S7_Pfi)
        /*0014*/ 	.short	0x0160
        /*0016*/ 	.short	0x0074


	//----- nvinfo : EIATTR_CBANK_PARAM_SIZE
	.align		4
.L_3114:
        /*0018*/ 	.byte	0x03, 0x19
        /*001a*/ 	.short	0x0074


	//----- nvinfo : EIATTR_KPARAM_INFO
	.align		4
        /*001c*/ 	.byte	0x04, 0x17
        /*001e*/ 	.short	(.L_3116 - .L_3115)
.L_3115:
        /*0020*/ 	.word	0x00000000
        /*0024*/ 	.short	0x000f
        /*0026*/ 	.short	0x0070
        /*0028*/ 	.byte	0x00, 0xf0, 0x11, 0x00


	//----- nvinfo : EIATTR_KPARAM_INFO
	.align		4
.L_3116:
        /*002c*/ 	.byte	0x04, 0x17
        /*002e*/ 	.short	(.L_3118 - .L_3117)
.L_3117:
        /*0030*/ 	.word	0x00000000
        /*0034*/ 	.short	0x000e
        /*0036*/ 	.short	0x0068
        /*0038*/ 	.byte	0x00, 0xf0, 0x21, 0x00


	//----- nvinfo : EIATTR_KPARAM_INFO
	.align		4
.L_3118:
        /*003c*/ 	.byte	0x04, 0x17
        /*003e*/ 	.short	(.L_3120 - .L_3119)
.L_3119:
        /*0040*/ 	.word	0x00000000
        /*0044*/ 	.short	0x000d
        /*0046*/ 	.short	0x0060
        /*0048*/ 	.byte	0x00, 0xf0, 0x21, 0x00


	//----- nvinfo : EIATTR_KPARAM_INFO
	.align		4
.L_3120:
        /*004c*/ 	.byte	0x04, 0x17
        /*004e*/ 	.short	(.L_3122 - .L_3121)
.L_3121:
        /*0050*/ 	.word	0x00000000
        /*0054*/ 	.short	0x000c
        /*0056*/ 	.short	0x0058
        /*0058*/ 	.byte	0x00, 0xf0, 0x21, 0x00


	//----- nvinfo : EIATTR_KPARAM_INFO
	.align		4
.L_3122:
        /*005c*/ 	.byte	0x04, 0x17
        /*005e*/ 	.short	(.L_3124 - .L_3123)
.L_3123:
        /*0060*/ 	.word	0x00000000
        /*0064*/ 	.short	0x000b
        /*0066*/ 	.short	0x0050
        /*0068*/ 	.byte	0x00, 0xf0, 0x21, 0x00


	//----- nvinfo : EIATTR_KPARAM_INFO
	.align		4
.L_3124:
        /*006c*/ 	.byte	0x04, 0x17
        /*006e*/ 	.short	(.L_3126 - .L_3125)
.L_3125:
        /*0070*/ 	.word	0x00000000
        /*0074*/ 	.short	0x000a
        /*0076*/ 	.short	0x0048
        /*0078*/ 	.byte	0x00, 0xf0, 0x11, 0x00


	//----- nvinfo : EIATTR_KPARAM_INFO
	.align		4
.L_3126:
        /*007c*/ 	.byte	0x04, 0x17
        /*007e*/ 	.short	(.L_3128 - .L_3127)
.L_3127:
        /*0080*/ 	.word	0x00000000
        /*0084*/ 	.short	0x0009
        /*0086*/ 	.short	0x0044
        /*0088*/ 	.byte	0x00, 0xf0, 0x11, 0x00


	//----- nvinfo : EIATTR_KPARAM_INFO
	.align		4
.L_3128:
        /*008c*/ 	.byte	0x04, 0x17
        /*008e*/ 	.short	(.L_3130 - .L_3129)
.L_3129:
        /*0090*/ 	.word	0x00000000
        /*0094*/ 	.short	0x0008
        /*0096*/ 	.short	0x0040
        /*0098*/ 	.byte	0x00, 0xf0, 0x11, 0x00


	//----- nvinfo : EIATTR_KPARAM_INFO
	.align		4
.L_3130:
        /*009c*/ 	.byte	0x04, 0x17
        /*009e*/ 	.short	(.L_3132 - .L_3131)
.L_3131:
        /*00a0*/ 	.word	0x00000000
        /*00a4*/ 	.short	0x0007
        /*00a6*/ 	.short	0x0038
        /*00a8*/ 	.byte	0x00, 0xf0, 0x21, 0x00


	//----- nvinfo : EIATTR_KPARAM_INFO
	.align		4
.L_3132:
        /*00ac*/ 	.byte	0x04, 0x17
        /*00ae*/ 	.short	(.L_3134 - .L_3133)
.L_3133:
        /*00b0*/ 	.word	0x00000000
        /*00b4*/ 	.short	0x0006
        /*00b6*/ 	.short	0x0030
        /*00b8*/ 	.byte	0x00, 0xf0, 0x21, 0x00


	//----- nvinfo : EIATTR_KPARAM_INFO
	.align		4
.L_3134:
        /*00bc*/ 	.byte	0x04, 0x17
        /*00be*/ 	.short	(.L_3136 - .L_3135)
.L_3135:
        /*00c0*/ 	.word	0x00000000
        /*00c4*/ 	.short	0x0005
        /*00c6*/ 	.short	0x0028
        /*00c8*/ 	.byte	0x00, 0xf0, 0x21, 0x00


	//----- nvinfo : EIATTR_KPARAM_INFO
	.align		4
.L_3136:
        /*00cc*/ 	.byte	0x04, 0x17
        /*00ce*/ 	.short	(.L_3138 - .L_3137)
.L_3137:
        /*00d0*/ 	.word	0x00000000
        /*00d4*/ 	.short	0x0004
        /*00d6*/ 	.short	0x0020
        /*00d8*/ 	.byte	0x00, 0xf0, 0x21, 0x00


	//----- nvinfo : EIATTR_KPARAM_INFO
	.align		4
.L_3138:
        /*00dc*/ 	.byte	0x04, 0x17
        /*00de*/ 	.short	(.L_3140 - .L_3139)
.L_3139:
        /*00e0*/ 	.word	0x00000000
        /*00e4*/ 	.short	0x0003
        /*00e6*/ 	.short	0x0018
        /*00e8*/ 	.byte	0x00, 0xf0, 0x21, 0x00


	//----- nvinfo : EIATTR_KPARAM_INFO
	.align		4
.L_3140:
        /*00ec*/ 	.byte	0x04, 0x17
        /*00ee*/ 	.short	(.L_3142 - .L_3141)
.L_3141:
        /*00f0*/ 	.word	0x00000000
        /*00f4*/ 	.short	0x0002
        /*00f6*/ 	.short	0x0010
        /*00f8*/ 	.byte	0x00, 0xf0, 0x21, 0x00


	//----- nvinfo : EIATTR_KPARAM_INFO
	.align		4
.L_3142:
        /*00fc*/ 	.byte	0x04, 0x17
        /*00fe*/ 	.short	(.L_3144 - .L_3143)
.L_3143:
        /*0100*/ 	.word	0x00000000
        /*0104*/ 	.short	0x0001
        /*0106*/ 	.short	0x0008
        /*0108*/ 	.byte	0x00, 0xf0, 0x21, 0x00


	//----- nvinfo : EIATTR_KPARAM_INFO
	.align		4
.L_3144:
        /*010c*/ 	.byte	0x04, 0x17
        /*010e*/ 	.short	(.L_3146 - .L_3145)
.L_3145:
        /*0110*/ 	.word	0x00000000
        /*0114*/ 	.short	0x0000
        /*0116*/ 	.short	0x0000
        /*0118*/ 	.byte	0x00, 0xf0, 0x21, 0x00


	//----- nvinfo : EIATTR_MAXREG_COUNT
	.align		4
.L_3146:
        /*011c*/ 	.byte	0x03, 0x1b
        /*011e*/ 	.short	0x00ff


	//----- nvinfo : EIATTR_NUM_BARRIERS
	.align		4
        /*0120*/ 	.byte	0x02, 0x4c
        /*0122*/ 	.byte	0x01
	.zero		1


	//----- nvinfo : EIATTR_MERCURY_ISA_VERSION
	.align		4
        /*0124*/ 	.byte	0x03, 0x5f
        /*0126*/ 	.short	0x0000


	//----- nvinfo : EIATTR_COOP_GROUP_MASK_REGIDS
	.align		4
        /*0128*/ 	.byte	0x04, 0x29
        /*012a*/ 	.short	(.L_3148 - .L_3147)


	//   ....[0]....
.L_3147:
        /*012c*/ 	.word	0xffffffff


	//   ....[1]....
        /*0130*/ 	.word	0xffffffff


	//   ....[2]....
        /*0134*/ 	.word	0xffffffff


	//   ....[3]....
        /*0138*/ 	.word	0xffffffff


	//   ....[4]....
        /*013c*/ 	.word	0xffffffff


	//   ....[5]....
        /*0140*/ 	.word	0xffffffff


	//   ....[6]....
        /*0144*/ 	.word	0xffffffff


	//   ....[7]....
        /*0148*/ 	.word	0xffffffff


	//   ....[8]....
        /*014c*/ 	.word	0xffffffff


	//   ....[9]....
        /*0150*/ 	.word	0xffffffff


	//   ....[10]....
        /*0154*/ 	.word	0xffffffff


	//   ....[11]....
        /*0158*/ 	.word	0xffffffff


	//   ....[12]....
        /*015c*/ 	.word	0xffffffff


	//   ....[13]....
        /*0160*/ 	.word	0xffffffff


	//   ....[14]....
        /*0164*/ 	.word	0xffffffff


	//   ....[15]....
        /*0168*/ 	.word	0xffffffff


	//   ....[16]....
        /*016c*/ 	.word	0xffffffff


	//   ....[17]....
        /*0170*/ 	.word	0xffffffff


	//   ....[18]....
        /*0174*/ 	.word	0xffffffff


	//   ....[19]....
        /*0178*/ 	.word	0xffffffff


	//   ....[20]....
        /*017c*/ 	.word	0xffffffff


	//   ....[21]....
        /*0180*/ 	.word	0xffffffff


	//   ....[22]....
        /*0184*/ 	.word	0xffffffff


	//   ....[23]....
        /*0188*/ 	.word	0xffffffff


	//   ....[24]....
        /*018c*/ 	.word	0xffffffff


	//   ....[25]....
        /*0190*/ 	.word	0xffffffff


	//   ....[26]....
        /*0194*/ 	.word	0xffffffff


	//   ....[27]....
        /*0198*/ 	.word	0xffffffff


	//   ....[28]....
        /*019c*/ 	.word	0xffffffff


	//   ....[29]....
        /*01a0*/ 	.word	0xffffffff


	//----- nvinfo : EIATTR_COOP_GROUP_INSTR_OFFSETS
	.align		4
.L_3148:
        /*01a4*/ 	.byte	0x04, 0x28
        /*01a6*/ 	.short	(.L_3150 - .L_3149)


	//   ....[0]....
.L_3149:
        /*01a8*/ 	.word	0x00000530


	//   ....[1]....
        /*01ac*/ 	.word	0x00000570


	//   ....[2]....
        /*01b0*/ 	.word	0x000005a0


	//   ....[3]....
        /*01b4*/ 	.word	0x000005f0


	//   ....[4]....
        /*01b8*/ 	.word	0x00000640


	//   ....[5]....
        /*01bc*/ 	.word	0x00000690


	//   ....[6]....
        /*01c0*/ 	.word	0x000006c0


	//   ....[7]....
        /*01c4*/ 	.word	0x000006e0


	//   ....[8]....
        /*01c8*/ 	.word	0x00000710


	//   ....[9]....
        /*01cc*/ 	.word	0x00000730


	//   ....[10]....
        /*01d0*/ 	.word	0x00000b30


	//   ....[11]....
        /*01d4*/ 	.word	0x00000b70


	//   ....[12]....
        /*01d8*/ 	.word	0x00000b90


	//   ....[13]....
        /*01dc*/ 	.word	0x00000bb0


	//   ....[14]....
        /*01e0*/ 	.word	0x00000bd0


	//   ....[15]....
        /*01e4*/ 	.word	0x00000c40


	//   ....[16]....
        /*01e8*/ 	.word	0x00000c70


	//   ....[17]....
        /*01ec*/ 	.word	0x00000c90


	//   ....[18]....
        /*01f0*/ 	.word	0x00000cb0


	//   ....[19]....
        /*01f4*/ 	.word	0x00000ce0


	//   ....[20]....
        /*01f8*/ 	.word	0x00001880


	//   ....[21]....
        /*01fc*/ 	.word	0x000018c0


	//   ....[22]....
        /*0200*/ 	.word	0x000018e0


	//   ....[23]....
        /*0204*/ 	.word	0x00001900


	//   ....[24]....
        /*0208*/ 	.word	0x00001920


	//   ....[25]....
        /*020c*/ 	.word	0x00001970


	//   ....[26]....
        /*0210*/ 	.word	0x00001990


	//   ....[27]....
        /*0214*/ 	.word	0x000019b0


	//   ....[28]....
        /*0218*/ 	.word	0x000019d0


	//   ....[29]....
        /*021c*/ 	.word	0x000019f0


	//----- nvinfo : EIATTR_EXIT_INSTR_OFFSETS
	.align		4
.L_3150:
        /*0220*/ 	.byte	0x04, 0x1c
        /*0222*/ 	.short	(.L_3152 - .L_3151)


	//   ....[0]....
.L_3151:
        /*0224*/ 	.word	0x00001840


	//   ....[1]....
        /*0228*/ 	.word	0x00001cb0


	//   ....[2]....
        /*022c*/ 	.word	0x00001d30


	//----- nvinfo : EIATTR_CRS_STACK_SIZE
	.align		4
.L_3152:
        /*0230*/ 	.byte	0x04, 0x1e
        /*0232*/ 	.short	(.L_3154 - .L_3153)
.L_3153:
        /*0234*/ 	.word	0x00000000
.L_3154:


//--------------------- .nv.info._ZN17fastertransformer35generalAddBiasResidualLayerNormOpt2I7__half2Lb0ELb0ELi1ELb1ELi4EEEvPT_S3_PKS2_S5_S5_S5_S5_S5_fiiPKfS7_S7_Pfi --------------------------
	.section	.nv.info._ZN17fastertransformer35generalAddBiasResidualLayerNormOpt2I7__half2Lb0ELb0ELi1ELb1ELi4EEEvPT_S3_PKS2_S5_S5_S5_S5_S5_fiiPKfS7_S7_Pfi,"",@"SHT_CUDA_INFO"
	.sectionflags	@""
	.align	4


	//----- nvinfo : EIATTR_CUDA_API_VERSION
	.align		4
        /*0000*/ 	.byte	0x04, 0x37
        /*0002*/ 	.short	(.L_3156 - .L_3155)
.L_3155:
        /*0004*/ 	.word	0x00000082


	//----- nvinfo : EIATTR_SW2861232_WAR
	.align		4
.L_3156:
        /*0008*/ 	.byte	0x01, 0x35
	.zero		2


	//----- nvinfo : EIATTR_PARAM_CBANK
	.align		4
        /*000c*/ 	.byte	0x04, 0x0a
        /*000e*/ 	.short	(.L_3158 - .L_3157)
	.align		4
.L_3157:
        /*0010*/ 	.word	index@(.nv.constant0._ZN17fastertransformer35generalAddBiasResidualLayerNormOpt2I7__half2Lb0ELb0ELi1ELb1ELi4EEEvPT_S3_PKS2_S5_S5_S5_S5_S5_fiiPKfS7_S7_Pfi)
        /*0014*/ 	.short	0x0160
        /*0016*/ 	.short	0x0074


	//----- nvinfo : EIATTR_CBANK_PARAM_SIZE
	.align		4
.L_3158:
        /*0018*/ 	.byte	0x03, 0x19
        /*001a*/ 	.short	0x0074


	//----- nvinfo : EIATTR_KPARAM_INFO
	.align		4
        /*001c*/ 	.byte	0x04, 0x17
        /*001e*/ 	.short	(.L_3160 - .L_3159)
.L_3159:
        /*0020*/ 	.word	0x00000000
        /*0024*/ 	.short	0x000f
        /*0026*/ 	.short	0x0070
        /*0028*/ 	.byte	0x00, 0xf0, 0x11, 0x00


	//----- nvinfo : EIATTR_KPARAM_INFO
	.align		4
.L_3160:
        /*002c*/ 	.byte	0x04, 0x17
        /*002e*/ 	.short	(.L_3162 - .L_3161)
.L_3161:
        /*0030*/ 	.word	0x00000000
        /*0034*/ 	.short	0x000e
        /*0036*/ 	.short	0x0068
        /*0038*/ 	.byte	0x00, 0xf0, 0x21, 0x00


	//----- nvinfo : EIATTR_KPARAM_INFO
	.align		4
.L_3162:
        /*003c*/ 	.byte	0x04, 0x17
        /*003e*/ 	.short	(.L_3164 - .L_3163)
.L_3163:
        /*0040*/ 	.word	0x00000000
        /*0044*/ 	.short	0x000d
        /*0046*/ 	.short	0x0060
        /*0048*/ 	.byte	0x00, 0xf0, 0x21, 0x00


	//----- nvinfo : EIATTR_KPARAM_INFO
	.align		4
.L_3164:
        /*004c*/ 	.byte	0x04, 0x17
        /*004e*/ 	.short	(.L_3166 - .L_3165)
.L_3165:
        /*0050*/ 	.word	0x00000000
        /*0054*/ 	.short	0x000c
        /*0056*/ 	.short	0x0058
        /*0058*/ 	.byte	0x00, 0xf0, 0x21, 0x00


	//----- nvinfo : EIATTR_KPARAM_INFO
	.align		4
.L_3166:
        /*005c*/ 	.byte	0x04, 0x17
        /*005e*/ 	.short	(.L_3168 - .L_3167)
.L_3167:
        /*0060*/ 	.word	0x00000000
        /*0064*/ 	.short	0x000b
        /*0066*/ 	.short	0x0050
        /*0068*/ 	.byte	0x00, 0xf0, 0x21, 0x00


	//----- nvinfo : EIATTR_KPARAM_INFO
	.align		4
.L_3168:
        /*006c*/ 	.byte	0x04, 0x17
        /*006e*/ 	.short	(.L_3170 - .L_3169)
.L_3169:
        /*0070*/ 	.word	0x00000000
        /*0074*/ 	.short	0x000a
        /*0076*/ 	.short	0x0048
        /*0078*/ 	.byte	0x00, 0xf0, 0x11, 0x00


	//----- nvinfo : EIATTR_KPARAM_INFO
	.align		4
.L_3170:
        /*007c*/ 	.byte	0x04, 0x17
        /*007e*/ 	.short	(.L_3172 - .L_3171)
.L_3171:
        /*0080*/ 	.word	0x00000000
        /*0084*/ 	.short	0x0009
        /*0086*/ 	.short	0x0044
        /*0088*/ 	.byte	0x00, 0xf0, 0x11, 0x00


	//----- nvinfo : EIATTR_KPARAM_INFO
	.align		4
.L_3172:
        /*008c*/ 	.byte	0x04, 0x17
        /*008e*/ 	.short	(.L_3174 - .L_3173)
.L_3173:
        /*0090*/ 	.word	0x00000000
        /*0094*/ 	.short	0x0008
        /*0096*/ 	.short	0x0040
        /*0098*/ 	.byte	0x00, 0xf0, 0x11, 0x00


	//----- nvinfo : EIATTR_KPARAM_INFO
	.align		4
.L_3174:
        /*009c*/ 	.byte	0x04, 0x17
        /*009e*/ 	.short	(.L_3176 - .L_3175)
.L_3175:
        /*00a0*/ 	.word	0x00000000
        /*00a4*/ 	.short	0x0007
        /*00a6*/ 	.short	0x0038
        /*00a8*/ 	.byte	0x00, 0xf0, 0x21, 0x00


	//----- nvinfo : EIATTR_KPARAM_INFO
	.align		4
.L_3176:
        /*00ac*/ 	.byte	0x04, 0x17
        /*00ae*/ 	.short	(.L_3178 - .L_3177)
.L_3177:
        /*00b0*/ 	.word	0x00000000
        /*00b4*/ 	.short	0x0006
        /*00b6*/ 	.short	0x0030
        /*00b8*/ 	.byte	0x00, 0xf0, 0x21, 0x00


	//----- nvinfo : EIATTR_KPARAM_INFO
	.align		4
.L_3178:
        /*00bc*/ 	.byte	0x04, 0x17
        /*00be*/ 	.short	(.L_3180 - .L_3179)
.L_3179:
        /*00c0*/ 	.word	0x00000000
        /*00c4*/ 	.short	0x0005
        /*00c6*/ 	.short	0x0028
        /*00c8*/ 	.byte	0x00, 0xf0, 0x21, 0x00


	//----- nvinfo : EIATTR_KPARAM_INFO
	.align		4
.L_3180:
        /*00cc*/ 	.byte	0x04, 0x17
        /*00ce*/ 	.short	(.L_3182 - .L_3181)
.L_3181:
        /*00d0*/ 	.word	0x00000000
        /*00d4*/ 	.short	0x0004
        /*00d6*/ 	.short	0x0020
        /*00d8*/ 	.byte	0x00, 0xf0, 0x21, 0x00


	//----- nvinfo : EIATTR_KPARAM_INFO
	.align		4
.L_3182:
        /*00dc*/ 	.byte	0x04, 0x17
        /*00de*/ 	.short	(.L_3184 - .L_3183)
.L_3183:
        /*00e0*/ 	.word	0x00000000
        /*00e4*/ 	.short	0x0003
        /*00e6*/ 	.short	0x0018
        /*00e8*/ 	.byte	0x00, 0xf0, 0x21, 0x00


	//----- nvinfo : EIATTR_KPARAM_INFO
	.align		4
.L_3184:
        /*00ec*/ 	.byte	0x04, 0x17
        /*00ee*/ 	.short	(.L_3186 - .L_3185)
.L_3185:
        /*00f0*/ 	.word	0x00000000
        /*00f4*/ 	.short	0x0002
        /*00f6*/ 	.short	0x0010
        /*00f8*/ 	.byte	0x00, 0xf0, 0x21, 0x00


	//----- nvinfo : EIATTR_KPARAM_INFO
	.align		4
.L_3186:
        /*00fc*/ 	.byte	0x04, 0x17
        /*00fe*/ 	.short	(.L_3188 - .L_3187)
.L_3187:
        /*0100*/ 	.word	0x00000000
        /*0104*/ 	.short	0x0001
        /*0106*/ 	.short	0x0008
        /*0108*/ 	.byte	0x00, 0xf0, 0x21, 0x00


	//----- nvinfo : EIATTR_KPARAM_INFO
	.align		4
.L_3188:
        /*010c*/ 	.byte	0x04, 0x17
        /*010e*/ 	.short	(.L_3190 - .L_3189)
.L_3189:
        /*0110*/ 	.word	0x00000000
        /*0114*/ 	.short	0x0000
        /*0116*/ 	.short	0x0000
        /*0118*/ 	.byte	0x00, 0xf0, 0x21, 0x00


	//----- nvinfo : EIATTR_MAXREG_COUNT
	.align		4
.L_3190:
        /*011c*/ 	.byte	0x03, 0x1b
        /*011e*/ 	.short	0x00ff


	//----- nvinfo : EIATTR_NUM_BARRIERS
	.align		4
        /*0120*/ 	.byte	0x02, 0x4c
        /*0122*/ 	.byte	0x01
	.zero		1


	//----- nvinfo : EIATTR_MERCURY_ISA_VERSION
	.align		4
        /*0124*/ 	.byte	0x03, 0x5f
        /*0126*/ 	.short	0x0000


	//----- nvinfo : EIATTR_COOP_GROUP_MASK_REGIDS
	.align		4
        /*0128*/ 	.byte	0x04, 0x29
        /*012a*/ 	.short	(.L_3192 - .L_3191)


	//   ....[0]....
.L_3191:
        /*012c*/ 	.word	0xffffffff


	//   ....[1]....
        /*0130*/ 	.word	0xffffffff


	//   ....[2]....
        /*0134*/ 	.word	0xffffffff


	//   ....[3]....
        /*0138*/ 	.word	0xffffffff


	//   ....[4]....
        /*013c*/ 	.word	0xffffffff


	//   ....[5]....
        /*0140*/ 	.word	0xffffffff


	//   ....[6]....
        /*0144*/ 	.word	0xffffffff


	//   ....[7]....
        /*0148*/ 	.word	0xffffffff


	//   ....[8]....
        /*014c*/ 	.word	0xffffffff


	//   ....[9]....
        /*0150*/ 	.word	0xffffffff


	//   ....[10]....
        /*0154*/ 	.word	0xffffffff


	//   ....[11]....
        /*0158*/ 	.word	0xffffffff


	//   ....[12]....
        /*015c*/ 	.word	0xffffffff


	//   ....[13]....
        /*0160*/ 	.word	0xffffffff


	//   ....[14]....
        /*0164*/ 	.word	0xffffffff


	//   ....[15]....
        /*0168*/ 	.word	0xffffffff


	//   ....[16]....
        /*016c*/ 	.word	0xffffffff


	//   ....[17]....
        /*0170*/ 	.word	0xffffffff


	//   ....[18]....
        /*0174*/ 	.word	0xffffffff


	//   ....[19]....
        /*0178*/ 	.word	0xffffffff


	//   ....[20]....
        /*017c*/ 	.word	0xffffffff


	//   ....[21]....
        /*0180*/ 	.word	0xffffffff


	//   ....[22]....
        /*0184*/ 	.word	0xffffffff


	//   ....[23]....
        /*0188*/ 	.word	0xffffffff


	//   ....[24]....
        /*018c*/ 	.word	0xffffffff


	//   ....[25]....
        /*0190*/ 	.word	0xffffffff


	//   ....[26]....
        /*0194*/ 	.word	0xffffffff


	//   ....[27]....
        /*0198*/ 	.word	0xffffffff


	//   ....[28]....
        /*019c*/ 	.word	0xffffffff


	//   ....[29]....
        /*01a0*/ 	.word	0xffffffff


	//----- nvinfo : EIATTR_COOP_GROUP_INSTR_OFFSETS
	.align		4
.L_3192:
        /*01a4*/ 	.byte	0x04, 0x28
        /*01a6*/ 	.short	(.L_3194 - .L_3193)


	//   ....[0]....
.L_3193:
        /*01a8*/ 	.word	0x00000750


	//   ....[1]....
        /*01ac*/ 	.word	0x00000790


	//   ....[2]....
        /*01b0*/ 	.word	0x000007c0


	//   ....[3]....
        /*01b4*/ 	.word	0x000007d0


	//   ....[4]....
        /*01b8*/ 	.word	0x00000810


	//   ....[5]....
        /*01bc*/ 	.word	0x00000820


	//   ....[6]....
        /*01c0*/ 	.word	0x00000870


	//   ....[7]....
        /*01c4*/ 	.word	0x00000890


	//   ....[8]....
        /*01c8*/ 	.word	0x000008e0


	//   ....[9]....
        /*01cc*/ 	.word	0x000008f0


	//   ....[10]....
        /*01d0*/ 	.word	0x00000980


	//   ....[11]....
        /*01d4*/ 	.word	0x00000990


	//   ....[12]....
        /*01d8*/ 	.word	0x000009c0


	//   ....[13]....
        /*01dc*/ 	.word	0x000009d0


	//   ....[14]....
        /*01e0*/ 	.word	0x00000a00


	//   ....[15]....
        /*01e4*/ 	.word	0x00000a10


	//   ....[16]....
        /*01e8*/ 	.word	0x00000a40


	//   ....[17]....
        /*01ec*/ 	.word	0x00000a50


	//   ....[18]....
        /*01f0*/ 	.word	0x00000a80


	//   ....[19]....
        /*01f4*/ 	.word	0x00000a90


	//   ....[20]....
        /*01f8*/ 	.word	0x00001740


	//   ....[21]....
        /*01fc*/ 	.word	0x00001780


	//   ....[22]....
        /*0200*/ 	.word	0x000017a0


	//   ....[23]....
        /*0204*/ 	.word	0x000017c0


	//   ....[24]....
        /*0208*/ 	.word	0x000017e0


	//   ....[25]....
        /*020c*/ 	.word	0x00001830


	//   ....[26]....
        /*0210*/ 	.word	0x00001850


	//   ....[27]....
        /*0214*/ 	.word	0x00001870


	//   ....[28]....
        /*0218*/ 	.word	0x00001890


	//   ....[29]....
        /*021c*/ 	.word	0x000018b0


	//----- nvinfo : EIATTR_EXIT_INSTR_OFFSETS
	.align		4
.L_3194:
        /*0220*/ 	.byte	0x04, 0x1c
        /*0222*/ 	.short	(.L_3196 - .L_3195)


	//   ....[0]....
.L_3195:
        /*0224*/ 	.word	0x00001700


	//   ....[1]....
        /*0228*/ 	.word	0x00001b60


	//   ....[2]....
        /*022c*/ 	.word	0x00001bd0


	//----- nvinfo : EIATTR_CRS_STACK_SIZE
	.align		4
.L_3196:
        /*0230*/ 	.byte	0x04, 0x1e
        /*0232*/ 	.short	(.L_3198 - .L_3197)
.L_3197:
        /*0234*/ 	.word	0x00000000
.L_3198:


//--------------------- .nv.info._ZN17fastertransformer34generalAddBiasResidualLayerNormOptI7__half2Lb0ELb0ELi1ELb1ELi4EEEvPT_S3_PKS2_S5_S5_S5_S5_S5_fiiPKfS7_S7_Pfi --------------------------
	.section	.nv.info._ZN17fastertransformer34generalAddBiasResidualLayerNormOptI7__half2Lb0ELb0ELi1ELb1ELi4EEEvPT_S3_PKS2_S5_S5_S5_S5_S5_fiiPKfS7_S7_Pfi,"",@"SHT_CUDA_INFO"
	.sectionflags	@""
	.align	4


	//----- nvinfo : EIATTR_CUDA_API_VERSION
	.align		4
        /*0000*/ 	.byte	0x04, 0x37
        /*0002*/ 	.short	(.L_3200 - .L_3199)
.L_3199:
        /*0004*/ 	.word	0x00000082


	//----- nvinfo : EIATTR_SW2861232_WAR
	.align		4
.L_3200:
        /*0008*/ 	.byte	0x01, 0x35
	.zero		2


	//----- nvinfo : EIATTR_PARAM_CBANK
	.align		4
        /*000c*/ 	.byte	0x04, 0x0a
        /*000e*/ 	.short	(.L_3202 - .L_3201)
	.align		4
.L_3201:
        /*0010*/ 	.word	index@(.nv.constant0._ZN17fastertransformer34generalAddBiasResidualLayerNormOptI7__half2Lb0ELb0ELi1ELb1ELi4EEEvPT_S3_PKS2_S5_S5_S5_S5_S5_fiiPKfS7_S7_Pfi)
        /*0014*/ 	.short	0x0160
        /*0016*/ 	.short	0x0074


	//----- nvinfo : EIATTR_CBANK_PARAM_SIZE
	.align		4
.L_3202:
        /*0018*/ 	.byte	0x03, 0x19
        /*001a*/ 	.short	0x0074


	//----- nvinfo : EIATTR_KPARAM_INFO
	.align		4
        /*001c*/ 	.byte	0x04, 0x17
        /*001e*/ 	.short	(.L_3204 - .L_3203)
.L_3203:
        /*0020*/ 	.word	0x00000000
        /*0024*/ 	.short	0x000f
        /*0026*/ 	.short	0x0070
        /*0028*/ 	.byte	0x00, 0xf0, 0x11, 0x00


	//----- nvinfo : EIATTR_KPARAM_INFO
	.align		4
.L_3204:
        /*002c*/ 	.byte	0x04, 0x17
        /*002e*/ 	.short	(.L_3206 - .L_3205)
.L_3205:
        /*0030*/ 	.word	0x00000000
        /*0034*/ 	.short	0x000e
        /*0036*/ 	.short	0x0068
        /*0038*/ 	.byte	0x00, 0xf0, 0x21, 0x00


	//----- nvinfo : EIATTR_KPARAM_INFO
	.align		4
.L_3206:
        /*003c*/ 	.byte	0x04, 0x17
        /*003e*/ 	.short	(.L_3208 - .L_3207)
.L_3207:
        /*0040*/ 	.word	0x00000000
        /*0044*/ 	.short	0x000d
        /*0046*/ 	.short	0x0060
        /*0048*/ 	.byte	0x00, 0xf0, 0x21, 0x00


	//----- nvinfo : EIATTR_KPARAM_INFO
	.align		4
.L_3208:
        /*004c*/ 	.byte	0x04, 0x17
        /*004e*/ 	.short	(.L_3210 - .L_3209)
.L_3209:
        /*0050*/ 	.word	0x00000000
        /*0054*/ 	.short	0x000c
        /*0056*/ 	.short	0x0058
        /*0058*/ 	.byte	0x00, 0xf0, 0x21, 0x00


	//----- nvinfo : EIATTR_KPARAM_INFO
	.align		4
.L_3210:
        /*005c*/ 	.byte	0x04, 0x17
        /*005e*/ 	.short	(.L_3212 - .L_3211)
.L_3211:
        /*0060*/ 	.word	0x00000000
        /*0064*/ 	.short	0x000b
        /*0066*/ 	.short	0x0050
        /*0068*/ 	.byte	0x00, 0xf0, 0x21, 0x00


	//----- nvinfo : EIATTR_KPARAM_INFO
	.align		4
.L_3212:
        /*006c*/ 	.byte	0x04, 0x17
        /*006e*/ 	.short	(.L_3214 - .L_3213)
.L_3213:
        /*0070*/ 	.word	0x00000000
        /*0074*/ 	.short	0x000a
        /*0076*/ 	.short	0x0048
        /*0078*/ 	.byte	0x00, 0xf0, 0x11, 0x00


	//----- nvinfo : EIATTR_KPARAM_INFO
	.align		4
.L_3214:
        /*007c*/ 	.byte	0x04, 0x17
        /*007e*/ 	.short	(.L_3216 - .L_3215)
.L_3215:
        /*0080*/ 	.word	0x00000000
        /*0084*/ 	.short	0x0009
        /*0086*/ 	.short	0x0044
        /*0088*/ 	.byte	0x00, 0xf0, 0x11, 0x00


	//----- nvinfo : EIATTR_KPARAM_INFO
	.align		4
.L_3216:
        /*008c*/ 	.byte	0x04, 0x17
        /*008e*/ 	.short	(.L_3218 - .L_3217)
.L_3217:
        /*0090*/ 	.word	0x00000000
        /*0094*/ 	.short	0x0008
        /*0096*/ 	.short	0x0040
        /*0098*/ 	.byte	0x00, 0xf0, 0x11, 0x00


	//----- nvinfo : EIATTR_KPARAM_INFO
	.align		4
.L_3218:
        /*009c*/ 	.byte	0x04, 0x17
        /*009e*/ 	.short	(.L_3220 - .L_3219)
.L_3219:
        /*00a0*/ 	.word	0x00000000
        /*00a4*/ 	.short	0x0007
        /*00a6*/ 	.short	0x0038
        /*00a8*/ 	.byte	0x00, 0xf0, 0x21, 0x00


	//----- nvinfo : EIATTR_KPARAM_INFO
	.align		4
.L_3220:
        /*00ac*/ 	.byte	0x04, 0x17
        /*00ae*/ 	.short	(.L_3222 - .L_3221)
.L_3221:
        /*00b0*/ 	.word	0x00000000
        /*00b4*/ 	.short	0x0006
        /*00b6*/ 	.short	0x0030
        /*00b8*/ 	.byte	0x00, 0xf0, 0x21, 0x00


	//----- nvinfo : EIATTR_KPARAM_INFO
	.align		4
.L_3222:
        /*00bc*/ 	.byte	0x04, 0x17
        /*00be*/ 	.short	(.L_3224 - .L_3223)
.L_3223:
        /*00c0*/ 	.word	0x00000000
        /*00c4*/ 	.short	0x0005
        /*00c6*/ 	.short	0x0028
        /*00c8*/ 	.byte	0x00, 0xf0, 0x21, 0x00


	//----- nvinfo : EIATTR_KPARAM_INFO
	.align		4
.L_3224:
        /*00cc*/ 	.byte	0x04, 0x17
        /*00ce*/ 	.short	(.L_3226 - .L_3225)
.L_3225:
        /*00d0*/ 	.word	0x00000000
        /*00d4*/ 	.short	0x0004
        /*00d6*/ 	.short	0x0020
        /*00d8*/ 	.byte	0x00, 0xf0, 0x21, 0x00


	//----- nvinfo : EIATTR_KPARAM_INFO
	.align		4
.L_3226:
        /*00dc*/ 	.byte	0x04, 0x17
        /*00de*/ 	.short	(.L_3228 - .L_3227)
.L_3227:
        /*00e0*/ 	.word	0x00000000
        /*00e4*/ 	.short	0x0003
        /*00e6*/ 	.short	0x0018
        /*00e8*/ 	.byte	0x00, 0xf0, 0x21, 0x00


	//----- nvinfo : EIATTR_KPARAM_INFO
	.align		4
.L_3228:
        /*00ec*/ 	.byte	0x04, 0x17
        /*00ee*/ 	.short	(.L_3230 - .L_3229)
.L_3229:
        /*00f0*/ 	.word	0x00000000
        /*00f4*/ 	.short	0x0002
        /*00f6*/ 	.short	0x0010
        /*00f8*/ 	.byte	0x00, 0xf0, 0x21, 0x00


	//----- nvinfo : EIATTR_KPARAM_INFO
	.align		4
.L_3230:
        /*00fc*/ 	.byte	0x04, 0x17
        /*00fe*/ 	.short	(.L_3232 - .L_3231)
.L_3231:
        /*0100*/ 	.word	0x00000000
        /*0104*/ 	.short	0x0001
        /*0106*/ 	.short	0x0008
        /*0108*/ 	.byte	0x00, 0xf0, 0x21, 0x00


	//----- nvinfo : EIATTR_KPARAM_INFO
	.align		4
.L_3232:
        /*010c*/ 	.byte	0x04, 0x17
        /*010e*/ 	.short	(.L_3234 - .L_3233)
.L_3233:
        /*0110*/ 	.word	0x00000000
        /*0114*/ 	.short	0x0000
        /*0116*/ 	.short	0x0000
        /*0118*/ 	.byte	0x00, 0xf0, 0x21, 0x00


	//----- nvinfo : EIATTR_MAXREG_COUNT
	.align		4
.L_3234:
        /*011c*/ 	.byte	0x03, 0x1b
        /*011e*/ 	.short	0x00ff


	//----- nvinfo : EIATTR_NUM_BARRIERS
	.align		4
        /*0120*/ 	.byte	0x02, 0x4c
        /*0122*/ 	.byte	0x01
	.zero		1


	//----- nvinfo : EIATTR_MERCURY_ISA_VERSION
	.align		4
        /*0124*/ 	.byte	0x03, 0x5f
        /*0126*/ 	.short	0x0000


	//----- nvinfo : EIATTR_COOP_GROUP_MASK_REGIDS
	.align		4
        /*0128*/ 	.byte	0x04, 0x29
        /*012a*/ 	.short	(.L_3236 - .L_3235)


	//   ....[0]....
.L_3235:
        /*012c*/ 	.word	0xffffffff


	//   ....[1]....
        /*0130*/ 	.word	0xffffffff


	//   ....[2]....
        /*0134*/ 	.word	0xffffffff


	//   ....[3]....
        /*0138*/ 	.word	0xffffffff


	//   ....[4]....
        /*013c*/ 	.word	0xffffffff


	//   ....[5]....
        /*0140*/ 	.word	0xffffffff


	//   ....[6]....
        /*0144*/ 	.word	0xffffffff


	//   ....[7]....
        /*0148*/ 	.word	0xffffffff


	//   ....[8]....
        /*014c*/ 	.word	0xffffffff


	//   ....[9]....
        /*0150*/ 	.word	0xffffffff


	//   ....[10]....
        /*0154*/ 	.word	0xffffffff


	//   ....[11]....
        /*0158*/ 	.word	0xffffffff


	//   ....[12]....
        /*015c*/ 	.word	0xffffffff


	//   ....[13]....
        /*0160*/ 	.word	0xffffffff


	//   ....[14]....
        /*0164*/ 	.word	0xffffffff


	//   ....[15]....
        /*0168*/ 	.word	0xffffffff


	//   ....[16]....
        /*016c*/ 	.word	0xffffffff


	//   ....[17]....
        /*0170*/ 	.word	0xffffffff


	//   ....[18]....
        /*0174*/ 	.word	0xffffffff


	//   ....[19]....
        /*0178*/ 	.word	0xffffffff


	//   ....[20]....
        /*017c*/ 	.word	0xffffffff


	//   ....[21]....
        /*0180*/ 	.word	0xffffffff


	//   ....[22]....
        /*0184*/ 	.word	0xffffffff


	//   ....[23]....
        /*0188*/ 	.word	0xffffffff


	//   ....[24]....
        /*018c*/ 	.word	0xffffffff


	//   ....[25]....
        /*0190*/ 	.word	0xffffffff


	//   ....[26]....
        /*0194*/ 	.word	0xffffffff


	//   ....[27]....
        /*0198*/ 	.word	0xffffffff


	//   ....[28]....
        /*019c*/ 	.word	0xffffffff


	//   ....[29]....
        /*01a0*/ 	.word	0xffffffff


	//----- nvinfo : EIATTR_COOP_GROUP_INSTR_OFFSETS
	.align		4
.L_3236:
        /*01a4*/ 	.byte	0x04, 0x28
        /*01a6*/ 	.short	(.L_3238 - .L_3237)


	//   ....[0]....
.L_3237:
        /*01a8*/ 	.word	0x00000220


	//   ....[1]....
        /*01ac*/ 	.word	0x00000260


	//   ....[2]....
        /*01b0*/ 	.word	0x000002a0


	//   ....[3]....
        /*01b4*/ 	.word	0x000002d0


	//   ....[4]....
        /*01b8*/ 	.word	0x00000310


	//   ....[5]....
        /*01bc*/ 	.word	0x00000370


	//   ....[6]....
        /*01c0*/ 	.word	0x000003a0


	//   ....[7]....
        /*01c4*/ 	.word	0x000003c0


	//   ....[8]....
        /*01c8*/ 	.word	0x000003f0


	//   ....[9]....
        /*01cc*/ 	.word	0x00000410


	//   ....[10]....
        /*01d0*/ 	.word	0x00000810


	//   ....[11]....
        /*01d4*/ 	.word	0x00000850


	//   ....[12]....
        /*01d8*/ 	.word	0x00000870


	//   ....[13]....
        /*01dc*/ 	.word	0x00000890


	//   ....[14]....
        /*01e0*/ 	.word	0x000008b0


	//   ....[15]....
        /*01e4*/ 	.word	0x00000920


	//   ....[16]....
        /*01e8*/ 	.word	0x00000950


	//   ....[17]....
        /*01ec*/ 	.word	0x00000970


	//   ....[18]....
        /*01f0*/ 	.word	0x00000990


	//   ....[19]....
        /*01f4*/ 	.word	0x000009c0


	//   ....[20]....
        /*01f8*/ 	.word	0x000015e0


	//   ....[21]....
        /*01fc*/ 	.word	0x00001620


	//   ....[22]....
        /*0200*/ 	.word	0x00001640


	//   ....[23]....
        /*0204*/ 	.word	0x00001660


	//   ....[24]....
        /*0208*/ 	.word	0x00001680


	//   ....[25]....
        /*020c*/ 	.word	0x000016d0


	//   ....[26]....
        /*0210*/ 	.word	0x000016f0


	//   ....[27]....
        /*0214*/ 	.word	0x00001710


	//   ....[28]....
        /*0218*/ 	.word	0x00001730


	//   ....[29]....
        /*021c*/ 	.word	0x00001750


	//----- nvinfo : EIATTR_EXIT_INSTR_OFFSETS
	.align		4
.L_3238:
        /*0220*/ 	.byte	0x04, 0x1c
        /*0222*/ 	.short	(.L_3240 - .L_3239)


	//   ....[0]....
.L_3239:
        /*0224*/ 	.word	0x000015a0


	//   ....[1]....
        /*0228*/ 	.word	0x00001a10


	//   ....[2]....
        /*022c*/ 	.word	0x00001a90


	//----- nvinfo : EIATTR_CRS_STACK_SIZE
	.align		4
.L_3240:
        /*0230*/ 	.byte	0x04, 0x1e
        /*0232*/ 	.short	(.L_3242 - .L_3241)
.L_3241:
        /*0234*/ 	.word	0x00000000
.L_3242:


//--------------------- .nv.info._ZN17fastertransformer35generalAddBiasResidualLayerNormOpt2I7__half2Lb1ELb0ELi1ELb1ELi4EEEvPT_S3_PKS2_S5_S5_S5_S5_S5_fiiPKfS7_S7_Pfi --------------------------
	.section	.nv.info._ZN17fastertransformer35generalAddBiasResidualLayerNormOpt2I7__half2Lb1ELb0ELi1ELb1ELi4EEEvPT_S3_PKS2_S5_S5_S5_S5_S5_fiiPKfS7_S7_Pfi,"",@"SHT_CUDA_INFO"
	.sectionflags	@""
	.align	4


	//----- nvinfo : EIATTR_CUDA_API_VERSION
	.align		4
        /*0000*/ 	.byte	0x04, 0x37
        /*0002*/ 	.short	(.L_3244 - .L_3243)
.L_3243:
        /*0004*/ 	.word	0x00000082


	//----- nvinfo : EIATTR_SW2861232_WAR
	.align		4
.L_3244:
        /*0008*/ 	.byte	0x01, 0x35
	.zero		2


	//----- nvinfo : EIATTR_PARAM_CBANK
	.align		4
        /*000c*/ 	.byte	0x04, 0x0a
        /*000e*/ 	.short	(.L_3246 - .L_3245)
	.align		4
.L_3245:
        /*0010*/ 	.word	index@(.nv.constant0._ZN17fastertransformer35generalAddBiasResidualLayerNormOpt2I7__half2Lb1ELb0ELi1ELb1ELi4EEEvPT_S3_PKS2_S5_S5_S5_S5_S5_fiiPKfS7_S7_Pfi)
        /*0014*/ 	.short	0x0160
        /*0016*/ 	.short	0x0074


	//----- nvinfo : EIATTR_CBANK_PARAM_SIZE
	.align		4
.L_3246:
        /*0018*/ 	.byte	0x03, 0x19
        /*001a*/ 	.short	0x0074


	//----- nvinfo : EIATTR_KPARAM_INFO
	.align		4
        /*001c*/ 	.byte	0x04, 0x17
        /*001e*/ 	.short	(.L_3248 - .L_3247)
.L_3247:
        /*0020*/ 	.word	0x00000000
        /*0024*/ 	.short	0x000f
        /*0026*/ 	.short	0x0070
        /*0028*/ 	.byte	0x00, 0xf0, 0x11, 0x00


	//----- nvinfo : EIATTR_KPARAM_INFO
	.align		4
.L_3248:
        /*002c*/ 	.byte	0x04, 0x17
        /*002e*/ 	.short	(.L_3250 - .L_3249)
.L_3249:
        /*0030*/ 	.word	0x00000000
        /*0034*/ 	.short	0x000e
        /*0036*/ 	.short	0x0068
        /*0038*/ 	.byte	0x00, 0xf0, 0x21, 0x00


	//----- nvinfo : EIATTR_KPARAM_INFO
	.align		4
.L_3250:
        /*003c*/ 	.byte	0x04, 0x17
        /*003e*/ 	.short	(.L_3252 - .L_3251)
.L_3251:
        /*0040*/ 	.word	0x00000000
        /*0044*/ 	.short	0x000d
        /*0046*/ 	.short	0x0060
        /*0048*/ 	.byte	0x00, 0xf0, 0x21, 0x00


	//----- nvinfo : EIATTR_KPARAM_INFO
	.align		4
.L_3252:
        /*004c*/ 	.byte	0x04, 0x17
        /*004e*/ 	.short	(.L_3254 - .L_3253)
.L_3253:
        /*0050*/ 	.word	0x00000000
        /*0054*/ 	.short	0x000c
        /*0056*/ 	.short	0x0058
        /*0058*/ 	.byte	0x00, 0xf0, 0x21, 0x00


	//----- nvinfo : EIATTR_KPARAM_INFO
	.align		4
.L_3254:
        /*005c*/ 	.byte	0x04, 0x17
        /*005e*/ 	.short	(.L_3256 - .L_3255)
.L_3255:
        /*0060*/ 	.word	0x00000000
        /*0064*/ 	.short	0x000b
        /*0066*/ 	.short	0x0050
        /*0068*/ 	.byte	0x00, 0xf0, 0x21, 0x00


	//----- nvinfo : EIATTR_KPARAM_INFO
	.align		4
.L_3256:
        /*006c*/ 	.byte	0x04, 0x17
        /*006e*/ 	.short	(.L_3258 - .L_3257)
.L_3257:
        /*0070*/ 	.word	0x00000000
        /*0074*/ 	.short	0x000a
        /*0076*/ 	.short	0x0048
        /*0078*/ 	.byte	0x00, 0xf0, 0x11, 0x00


	//----- nvinfo : EIATTR_KPARAM_INFO
	.align		4
.L_3258:
        /*007c*/ 	.byte	0x04, 0x17
        /*007e*/ 	.short	(.L_3260 - .L_3259)
.L_3259:
        /*0080*/ 	.word	0x00000000
        /*0084*/ 	.short	0x0009
        /*0086*/ 	.short	0x0044
        /*0088*/ 	.byte	0x00, 0xf0, 0x11, 0x00


	//----- nvinfo : EIATTR_KPARAM_INFO
	.align		4
.L_3260:
        /*008c*/ 	.byte	0x04, 0x17
        /*008e*/ 	.short	(.L_3262 - .L_3261)
.L_3261:
        /*0090*/ 	.word	0x00000000
        /*0094*/ 	.short	0x0008
        /*0096*/ 	.short	0x0040
        /*0098*/ 	.byte	0x00, 0xf0, 0x11, 0x00


	//----- nvinfo : EIATTR_KPARAM_INFO
	.align		4
.L_3262:
        /*009c*/ 	.byte	0x04, 0x17
        /*009e*/ 	.short	(.L_3264 - .L_3263)
.L_3263:
        /*00a0*/ 	.word	0x00000000
        /*00a4*/ 	.short	0x0007
        /*00a6*/ 	.short	0x0038
        /*00a8*/ 	.byte	0x00, 0xf0, 0x21, 0x00


	//----- nvinfo : EIATTR_KPARAM_INFO
	.align		4
.L_3264:
        /*00ac*/ 	.byte	0x04, 0x17
        /*00ae*/ 	.short	(.L_3266 - .L_3265)
.L_3265:
        /*00b0*/ 	.word	0x00000000
        /*00b4*/ 	.short	0x0006
        /*00b6*/ 	.short	0x0030
        /*00b8*/ 	.byte	0x00, 0xf0, 0x21, 0x00


	//----- nvinfo : EIATTR_KPARAM_INFO
	.align		4
.L_3266:
        /*00bc*/ 	.byte	0x04, 0x17
        /*00be*/ 	.short	(.L_3268 - .L_3267)
.L_3267:
        /*00c0*/ 	.word	0x00000000
        /*00c4*/ 	.short	0x0005
        /*00c6*/ 	.short	0x0028
        /*00c8*/ 	.byte	0x00, 0xf0, 0x21, 0x00


	//----- nvinfo : EIATTR_KPARAM_INFO
	.align		4
.L_3268:
        /*00cc*/ 	.byte	0x04, 0x17
        /*00ce*/ 	.short	(.L_3270 - .L_3269)
.L_3269:
        /*00d0*/ 	.word	0x00000000
        /*00d4*/ 	.short	0x0004
        /*00d6*/ 	.short	0x0020
        /*00d8*/ 	.byte	0x00, 0xf0, 0x21, 0x00


	//----- nvinfo : EIATTR_KPARAM_INFO
	.align		4
.L_3270:
        /*00dc*/ 	.byte	0x04, 0x17
        /*00de*/ 	.short	(.L_3272 - .L_3271)
.L_3271:
        /*00e0*/ 	.word	0x00000000
        /*00e4*/ 	.short	0x0003
        /*00e6*/ 	.short	0x0018
        /*00e8*/ 	.byte	0x00, 0xf0, 0x21, 0x00


	//----- nvinfo : EIATTR_KPARAM_INFO
	.align		4
.L_3272:
        /*00ec*/ 	.byte	0x04, 0x17
        /*00ee*/ 	.short	(.L_3274 - .L_3273)
.L_3273:
        /*00f0*/ 	.word	0x00000000
        /*00f4*/ 	.short	0x0002
        /*00f6*/ 	.short	0x0010
        /*00f8*/ 	.byte	0x00, 0xf0, 0x21, 0x00


	//----- nvinfo : EIATTR_KPARAM_INFO
	.align		4
.L_3274:
        /*00fc*/ 	.byte	0x04, 0x17
        /*00fe*/ 	.short	(.L_3276 - .L_3275)
.L_3275:
        /*0100*/ 	.word	0x00000000
        /*0104*/ 	.short	0x0001
        /*0106*/ 	.short	0x0008
        /*0108*/ 	.byte	0x00, 0xf0, 0x21, 0x00


	//----- nvinfo : EIATTR_KPARAM_INFO
	.align		4
.L_3276:
        /*010c*/ 	.byte	0x04, 0x17
        /*010e*/ 	.short	(.L_3278 - .L_3277)
.L_3277:
        /*0110*/ 	.word	0x00000000
        /*0114*/ 	.short	0x0000
        /*0116*/ 	.short	0x0000
        /*0118*/ 	.byte	0x00, 0xf0, 0x21, 0x00


	//----- nvinfo : EIATTR_MAXREG_COUNT
	.align		4
.L_3278:
        /*011c*/ 	.byte	0x03, 0x1b
        /*011e*/ 	.short	0x00ff


	//----- nvinfo : EIATTR_NUM_BARRIERS
	.align		4
        /*0120*/ 	.byte	0x02, 0x4c
        /*0122*/ 	.byte	0x01
	.zero		1


	//----- nvinfo : EIATTR_MERCURY_ISA_VERSION
	.align		4
        /*0124*/ 	.byte	0x03, 0x5f
        /*0126*/ 	.short	0x0000


	//----- nvinfo : EIATTR_COOP_GROUP_MASK_REGIDS
	.align		4
        /*0128*/ 	.byte	0x04, 0x29
        /*012a*/ 	.short	(.L_3280 - .L_3279)


	//   ....[0]....
.L_3279:
        /*012c*/ 	.word	0xffffffff


	//   ....[1]....
        /*0130*/ 	.word	0xffffffff


	//   ....[2]....
        /*0134*/ 	.word	0xffffffff


	//   ....[3]....
        /*0138*/ 	.word	0xffffffff


	//   ....[4]....
        /*013c*/ 	.word	0xffffffff


	//   ....[5]....
        /*0140*/ 	.word	0xffffffff


	//   ....[6]....
        /*0144*/ 	.word	0xffffffff


	//   ....[7]....
        /*0148*/ 	.word	0xffffffff


	//   ....[8]....
        /*014c*/ 	.word	0xffffffff


	//   ....[9]....
        /*0150*/ 	.word	0xffffffff


	//   ....[10]....
        /*0154*/ 	.word	0xffffffff


	//   ....[11]....
        /*0158*/ 	.word	0xffffffff


	//   ....[12]....
        /*015c*/ 	.word	0xffffffff


	//   ....[13]....
        /*0160*/ 	.word	0xffffffff


	//   ....[14]....
        /*0164*/ 	.word	0xffffffff


	//   ....[15]....
        /*0168*/ 	.word	0xffffffff


	//   ....[16]....
        /*016c*/ 	.word	0xffffffff


	//   ....[17]....
        /*0170*/ 	.word	0xffffffff


	//   ....[18]....
        /*0174*/ 	.word	0xffffffff


	//   ....[19]....
        /*0178*/ 	.word	0xffffffff


	//   ....[20]....
        /*017c*/ 	.word	0xffffffff


	//   ....[21]....
        /*0180*/ 	.word	0xffffffff


	//   ....[22]....
        /*0184*/ 	.word	0xffffffff


	//   ....[23]....
        /*0188*/ 	.word	0xffffffff


	//   ....[24]....
        /*018c*/ 	.word	0xffffffff


	//   ....[25]....
        /*0190*/ 	.word	0xffffffff


	//   ....[26]....
        /*0194*/ 	.word	0xffffffff


	//   ....[27]....
        /*0198*/ 	.word	0xffffffff


	//   ....[28]....
        /*019c*/ 	.word	0xffffffff


	//   ....[29]....
        /*01a0*/ 	.word	0xffffffff


	//----- nvinfo : EIATTR_COOP_GROUP_INSTR_OFFSETS
	.align		4
.L_3280:
        /*01a4*/ 	.byte	0x04, 0x28
        /*01a6*/ 	.short	(.L_3282 - .L_3281)


	//   ....[0]....
.L_3281:
        /*01a8*/ 	.word	0x00001300


	//   ....[1]....
        /*01ac*/ 	.word	0x00001340


	//   ....[2]....
        /*01b0*/ 	.word	0x00001370


	//   ....[3]....
        /*01b4*/ 	.word	0x00001380


	//   ....[4]....
        /*01b8*/ 	.word	0x000013c0


	//   ....[5]....
        /*01bc*/ 	.word	0x000013d0


	//   ....[6]....
        /*01c0*/ 	.word	0x00001420


	//   ....[7]....
        /*01c4*/ 	.word	0x00001440


	//   ....[8]....
        /*01c8*/ 	.word	0x00001490


	//   ....[9]....
        /*01cc*/ 	.word	0x000014a0


	//   ....[10]....
        /*01d0*/ 	.word	0x00001530


	//   ....[11]....
        /*01d4*/ 	.word	0x00001540


	//   ....[12]....
        /*01d8*/ 	.word	0x00001570


	//   ....[13]....
        /*01dc*/ 	.word	0x00001580


	//   ....[14]....
        /*01e0*/ 	.word	0x000015b0


	//   ....[15]....
        /*01e4*/ 	.word	0x000015c0


	//   ....[16]....
        /*01e8*/ 	.word	0x000015f0


	//   ....[17]....
        /*01ec*/ 	.word	0x00001600


	//   ....[18]....
        /*01f0*/ 	.word	0x00001630


	//   ....[19]....
        /*01f4*/ 	.word	0x00001640


	//   ....[20]....
        /*01f8*/ 	.word	0x00002270


	//   ....[21]....
        /*01fc*/ 	.word	0x000022b0


	//   ....[22]....
        /*0200*/ 	.word	0x000022d0


	//   ....[23]....
        /*0204*/ 	.word	0x000022f0


	//   ....[24]....
        /*0208*/ 	.word	0x00002310


	//   ....[25]....
        /*020c*/ 	.word	0x00002360


	//   ....[26]....
        /*0210*/ 	.word	0x00002380


	//   ....[27]....
        /*0214*/ 	.word	0x000023a0


	//   ....[28]....
        /*0218*/ 	.word	0x000023c0


	//   ....[29]....
        /*021c*/ 	.word	0x000023e0


	//----- nvinfo : EIATTR_EXIT_INSTR_OFFSETS
	.align		4
.L_3282:
        /*0220*/ 	.byte	0x04, 0x1c
        /*0222*/ 	.short	(.L_3284 - .L_3283)


	//   ....[0]....
.L_3283:
        /*0224*/ 	.word	0x00002230


	//   ....[1]....
        /*0228*/ 	.word	0x00002690


	//   ....[2]....
        /*022c*/ 	.word	0x00002700


	//----- nvinfo : EIATTR_CRS_STACK_SIZE
	.align		4
.L_3284:
        /*0230*/ 	.byte	0x04, 0x1e
        /*0232*/ 	.short	(.L_3286 - .L_3285)
.L_3285:
        /*0234*/ 	.word	0x00000000
.L_3286:


//--------------------- .nv.info._ZN17fastertransformer34generalAddBiasResidualLayerNormOptI7__half2Lb1ELb0ELi1ELb1ELi4EEEvPT_S3_PKS2_S5_S5_S5_S5_S5_fiiPKfS7_S7_Pfi --------------------------
	.section	.nv.info._ZN17fastertransformer34generalAddBiasResidualLayerNormOptI7__half2Lb1ELb0ELi1ELb1ELi4EEEvPT_S3_PKS2_S5_S5_S5_S5_S5_fiiPKfS7_S7_Pfi,"",@"SHT_CUDA_INFO"
	.sectionflags	@""
	.align	4


	//----- nvinfo : EIATTR_CUDA_API_VERSION
	.align		4
        /*0000*/ 	.byte	0x04, 0x37
        /*0002*/ 	.short	(.L_3288 - .L_3287)
.L_3287:
        /*0004*/ 	.word	0x00000082


	//----- nvinfo : EIATTR_SW2861232_WAR
	.align		4
.L_3288:
        /*0008*/ 	.byte	0x01, 0x35
	.zero		2


	//----- nvinfo : EIATTR_PARAM_CBANK
	.align		4
        /*000c*/ 	.byte	0x04, 0x0a
        /*000e*/ 	.short	(.L_3290 - .L_3289)
	.align		4
.L_3289:
        /*0010*/ 	.word	index@(.nv.constant0._ZN17fastertransformer34generalAddBiasResidualLayerNormOptI7__half2Lb1ELb0ELi1ELb1ELi4EEEvPT_S3_PKS2_S5_S5_S5_S5_S5_fiiPKfS7_S7_Pfi)
        /*0014*/ 	.short	0x0160
        /*0016*/ 	.short	0x0074


	//----- nvinfo : EIATTR_CBANK_PARAM_SIZE
	.align		4
.L_3290:
        /*0018*/ 	.byte	0x03, 0x19
        /*001a*/ 	.short	0x0074


	//----- nvinfo : EIATTR_KPARAM_INFO
	.align		4
        /*001c*/ 	.byte	0x04, 0x17
        /*001e*/ 	.short	(.L_3292 - .L_3291)
.L_3291:
        /*0020*/ 	.word	0x00000000
        /*0024*/ 	.short	0x000f
        /*0026*/ 	.short	0x0070
        /*0028*/ 	.byte	0x00, 0xf0, 0x11, 0x00


	//----- nvinfo : EIATTR_KPARAM_INFO
	.align		4
.L_3292:
        /*002c*/ 	.byte	0x04, 0x17
        /*002e*/ 	.short	(.L_3294 - .L_3293)
.L_3293:
        /*0030*/ 	.word	0x00000000
        /*0034*/ 	.short	0x000e
        /*0036*/ 	.short	0x0068
        /*0038*/ 	.byte	0x00, 0xf0, 0x21, 0x00


	//----- nvinfo : EIATTR_KPARAM_INFO
	.align		4
.L_3294:
        /*003c*/ 	.byte	0x04, 0x17
        /*003e*/ 	.short	(.L_3296 - .L_3295)
.L_3295:
        /*0040*/ 	.word	0x00000000
        /*0044*/ 	.short	0x000d
        /*0046*/ 	.short	0x0060
        /*0048*/ 	.byte	0x00, 0xf0, 0x21, 0x00


	//----- nvinfo : EIATTR_KPARAM_INFO
	.align		4
.L_3296:
        /*004c*/ 	.byte	0x04, 0x17
        /*004e*/ 	.short	(.L_3298 - .L_3297)
.L_3297:
        /*0050*/ 	.word	0x00000000
        /*0054*/ 	.short	0x000c
        /*0056*/ 	.short	0x0058
        /*0058*/ 	.byte	0x00, 0xf0, 0x21, 0x00


	//----- nvinfo : EIATTR_KPARAM_INFO
	.align		4
.L_3298:
        /*005c*/ 	.byte	0x04, 0x17
        /*005e*/ 	.short	(.L_3300 - .L_3299)
.L_3299:
        /*0060*/ 	.word	0x00000000
        /*0064*/ 	.short	0x000b
        /*0066*/ 	.short	0x0050
        /*0068*/ 	.byte	0x00, 0xf0, 0x21, 0x00


	//----- nvinfo : EIATTR_KPARAM_INFO
	.align		4
.L_3300:
        /*006c*/ 	.byte	0x04, 0x17
        /*006e*/ 	.short	(.L_3302 - .L_3301)
.L_3301:
        /*0070*/ 	.word	0x00000000
        /*0074*/ 	.short	0x000a
        /*0076*/ 	.short	0x0048
        /*0078*/ 	.byte	0x00, 0xf0, 0x11, 0x00


	//----- nvinfo : EIATTR_KPARAM_INFO
	.align		4
.L_3302:
        /*007c*/ 	.byte	0x04, 0x17
        /*007e*/ 	.short	(.L_3304 - .L_3303)
.L_3303:
        /*0080*/ 	.word	0x00000000
        /*0084*/ 	.short	0x0009
        /*0086*/ 	.short	0x0044
        /*0088*/ 	.byte	0x00, 0xf0, 0x11, 0x00


	//----- nvinfo : EIATTR_KPARAM_INFO
	.align		4
.L_3304:
        /*008c*/ 	.byte	0x04, 0x17
        /*008e*/ 	.short	(.L_3306 - .L_3305)
.L_3305:
        /*0090*/ 	.word	0x00000000
        /*0094*/ 	.short	0x0008
        /*0096*/ 	.short	0x0040
        /*0098*/ 	.byte	0x00, 0xf0, 0x11, 0x00


	//----- nvinfo : EIATTR_KPARAM_INFO
	.align		4
.L_3306:
        /*009c*/ 	.byte	0x04, 0x17
        /*009e*/ 	.short	(.L_3308 - .L_3307)
.L_3307:
        /*00a0*/ 	.word	0x00000000
        /*00a4*/ 	.short	0x0007
        /*00a6*/ 	.short	0x0038
        /*00a8*/ 	.byte	0x00, 0xf0, 0x21, 0x00


	//----- nvinfo : EIATTR_KPARAM_INFO
	.align		4
.L_3308:
        /*00ac*/ 	.byte	0x04, 0x17
        /*00ae*/ 	.short	(.L_3310 - .L_3309)
.L_3309:
        /*00b0*/ 	.word	0x00000000
        /*00b4*/ 	.short	0x0006
        /*00b6*/ 	.short	0x0030
        /*00b8*/ 	.byte	0x00, 0xf0, 0x21, 0x00


	//----- nvinfo : EIATTR_KPARAM_INFO
	.align		4
.L_3310:
        /*00bc*/ 	.byte	0x04, 0x17
        /*00be*/ 	.short	(.L_3312 - .L_3311)
.L_3311:
        /*00c0*/ 	.word	0x00000000
        /*00c4*/ 	.short	0x0005
        /*00c6*/ 	.short	0x0028
        /*00c8*/ 	.byte	0x00, 0xf0, 0x21, 0x00


	//----- nvinfo : EIATTR_KPARAM_INFO
	.align		4
.L_3312:
        /*00cc*/ 	.byte	0x04, 0x17
        /*00ce*/ 	.short	(.L_3314 - .L_3313)
.L_3313:
        /*00d0*/ 	.word	0x00000000
        /*00d4*/ 	.short	0x0004
        /*00d6*/ 	.short	0x0020
        /*00d8*/ 	.byte	0x00, 0xf0, 0x21, 0x00


	//----- nvinfo : EIATTR_KPARAM_INFO
	.align		4
.L_3314:
        /*00dc*/ 	.byte	0x04, 0x17
        /*00de*/ 	.short	(.L_3316 - .L_3315)
.L_3315:
        /*00e0*/ 	.word	0x00000000
        /*00e4*/ 	.short	0x0003
        /*00e6*/ 	.short	0x0018
        /*00e8*/ 	.byte	0x00, 0xf0, 0x21, 0x00


	//----- nvinfo : EIATTR_KPARAM_INFO
	.align		4
.L_3316:
        /*00ec*/ 	.byte	0x04, 0x17
        /*00ee*/ 	.short	(.L_3318 - .L_3317)
.L_3317:
        /*00f0*/ 	.word	0x00000000
        /*00f4*/ 	.short	0x0002
        /*00f6*/ 	.short	0x0010
        /*00f8*/ 	.byte	0x00, 0xf0, 0x21, 0x00


	//----- nvinfo : EIATTR_KPARAM_INFO
	.align		4
.L_3318:
        /*00fc*/ 	.byte	0x04, 0x17
        /*00fe*/ 	.short	(.L_3320 - .L_3319)
.L_3319:
        /*0100*/ 	.word	0x00000000
        /*0104*/ 	.short	0x0001
        /*0106*/ 	.short	0x0008
        /*0108*/ 	.byte	0x00, 0xf0, 0x21, 0x00


	//----- nvinfo : EIATTR_KPARAM_INFO
	.align		4
.L_3320:
        /*010c*/ 	.byte	0x04, 0x17
        /*010e*/ 	.short	(.L_3322 - .L_3321)
.L_3321:
        /*0110*/ 	.word	0x00000000
        /*0114*/ 	.short	0x0000
        /*0116*/ 	.short	0x0000
        /*0118*/ 	.byte	0x00, 0xf0, 0x21, 0x00


	//----- nvinfo : EIATTR_MAXREG_COUNT
	.align		4
.L_3322:
        /*011c*/ 	.byte	0x03, 0x1b
        /*011e*/ 	.short	0x00ff


	//----- nvinfo : EIATTR_NUM_BARRIERS
	.align		4
        /*0120*/ 	.byte	0x02, 0x4c
        /*0122*/ 	.byte	0x01
	.zero		1


	//----- nvinfo : EIATTR_MERCURY_ISA_VERSION
	.align		4
        /*0124*/ 	.byte	0x03, 0x5f
        /*0126*/ 	.short	0x0000


	//----- nvinfo : EIATTR_COOP_GROUP_MASK_REGIDS
	.align		4
        /*0128*/ 	.byte	0x04, 0x29
        /*012a*/ 	.short	(.L_3324 - .L_3323)


	//   ....[0]....
.L_3323:
        /*012c*/ 	.word	0xffffffff


	//   ....[1]....
        /*0130*/ 	.word	0xffffffff


	//   ....[2]....
        /*0134*/ 	.word	0xffffffff


	//   ....[3]....
        /*0138*/ 	.word	0xffffffff


	//   ....[4]....
        /*013c*/ 	.word	0xffffffff


	//   ....[5]....
        /*0140*/ 	.word	0xffffffff


	//   ....[6]....
        /*0144*/ 	.word	0xffffffff


	//   ....[7]....
        /*0148*/ 	.word	0xffffffff


	//   ....[8]....
        /*014c*/ 	.word	0xffffffff


	//   ....[9]....
        /*0150*/ 	.word	0xffffffff


	//   ....[10]....
        /*0154*/ 	.word	0xffffffff


	//   ....[11]....
        /*0158*/ 	.word	0xffffffff


	//   ....[12]....
        /*015c*/ 	.word	0xffffffff


	//   ....[13]....
        /*0160*/ 	.word	0xffffffff


	//   ....[14]....
        /*0164*/ 	.word	0xffffffff


	//   ....[15]....
        /*0168*/ 	.word	0xffffffff


	//   ....[16]....
        /*016c*/ 	.word	0xffffffff


	//   ....[17]....
        /*0170*/ 	.word	0xffffffff


	//   ....[18]....
        /*0174*/ 	.word	0xffffffff


	//   ....[19]....
        /*0178*/ 	.word	0xffffffff


	//   ....[20]....
        /*017c*/ 	.word	0xffffffff


	//   ....[21]....
        /*0180*/ 	.word	0xffffffff


	//   ....[22]....
        /*0184*/ 	.word	0xffffffff


	//   ....[23]....
        /*0188*/ 	.word	0xffffffff


	//   ....[24]....
        /*018c*/ 	.word	0xffffffff


	//   ....[25]....
        /*0190*/ 	.word	0xffffffff


	//   ....[26]....
        /*0194*/ 	.word	0xffffffff


	//   ....[27]....
        /*0198*/ 	.word	0xffffffff


	//   ....[28]....
        /*019c*/ 	.word	0xffffffff


	//   ....[29]....
        /*01a0*/ 	.word	0xffffffff


	//----- nvinfo : EIATTR_COOP_GROUP_INSTR_OFFSETS
	.align		4
.L_3324:
        /*01a4*/ 	.byte	0x04, 0x28
        /*01a6*/ 	.short	(.L_3326 - .L_3325)


	//   ....[0]....
.L_3325:
        /*01a8*/ 	.word	0x00000470


	//   ....[1]....
        /*01ac*/ 	.word	0x000004b0


	//   ....[2]....
        /*01b0*/ 	.word	0x000004e0


	//   ....[3]....
        /*01b4*/ 	.word	0x00000530


	//   ....[4]....
        /*01b8*/ 	.word	0x00000580


	//   ....[5]....
        /*01bc*/ 	.word	0x000005d0


	//   ....[6]....
        /*01c0*/ 	.word	0x00000600


	//   ....[7]....
        /*01c4*/ 	.word	0x00000620


	//   ....[8]....
        /*01c8*/ 	.word	0x00000650


	//   ....[9]....
        /*01cc*/ 	.word	0x00000670


	//   ....[10]....
        /*01d0*/ 	.word	0x00000a70


	//   ....[11]....
        /*01d4*/ 	.word	0x00000ab0


	//   ....[12]....
        /*01d8*/ 	.word	0x00000ad0


	//   ....[13]....
        /*01dc*/ 	.word	0x00000af0


	//   ....[14]....
        /*01e0*/ 	.word	0x00000b10


	//   ....[15]....
        /*01e4*/ 	.word	0x00000b80


	//   ....[16]....
        /*01e8*/ 	.word	0x00000bb0


	//   ....[17]....
        /*01ec*/ 	.word	0x00000bd0


	//   ....[18]....
        /*01f0*/ 	.word	0x00000bf0


	//   ....[19]....
        /*01f4*/ 	.word	0x00000c20


	//   ....[20]....
        /*01f8*/ 	.word	0x000017c0


	//   ....[21]....
        /*01fc*/ 	.word	0x00001800


	//   ....[22]....
        /*0200*/ 	.word	0x00001820


	//   ....[23]....
        /*0204*/ 	.word	0x00001840


	//   ....[24]....
        /*0208*/ 	.word	0x00001860


	//   ....[25]....
        /*020c*/ 	.word	0x000018b0


	//   ....[26]....
        /*0210*/ 	.word	0x000018d0


	//   ....[27]....
        /*0214*/ 	.word	0x000018f0


	//   ....[28]....
        /*0218*/ 	.word	0x00001910


	//   ....[29]....
        /*021c*/ 	.word	0x00001930


	//----- nvinfo : EIATTR_EXIT_INSTR_OFFSETS
	.align		4
.L_3326:
        /*0220*/ 	.byte	0x04, 0x1c
        /*0222*/ 	.short	(.L_3328 - .L_3327)


	//   ....[0]....
.L_3327:
        /*0224*/ 	.word	0x00001780


	//   ....[1]....
        /*0228*/ 	.word	0x00001bf0


	//   ....[2]....
        /*022c*/ 	.word	0x00001c70


	//----- nvinfo : EIATTR_CRS_STACK_SIZE
	.align		4
.L_3328:
        /*0230*/ 	.byte	0x04, 0x1e
        /*0232*/ 	.short	(.L_3330 - .L_3329)
.L_3329:
        /*0234*/ 	.word	0x00000000
.L_3330:


//--------------------- .nv.info._ZN17fastertransformer35generalAddBiasResidualLayerNormOpt2I7__half2Lb0ELb1ELi1ELb1ELi4EEEvPT_S3_PKS2_S5_S5_S5_S5_S5_fiiPKfS7_S7_Pfi --------------------------
	.section	.nv.info._ZN17fastertransformer35generalAddBiasResidualLayerNormOpt2I7__half2Lb0ELb1ELi1ELb1ELi4EEEvPT_S3_PKS2_S5_S5_S5_S5_S5_fiiPKfS7_S7_Pfi,"",@"SHT_CUDA_INFO"
	.sectionflags	@""
	.align	4


	//----- nvinfo : EIATTR_CUDA_API_VERSION
	.align		4
        /*0000*/ 	.byte	0x04, 0x37
        /*0002*/ 	.short	(.L_3332 - .L_3331)
.L_3331:
        /*0004*/ 	.word	0x00000082


	//----- nvinfo : EIATTR_SW2861232_WAR
	.align		4
.L_3332:
        /*0008*/ 	.byte	0x01, 0x35
	.zero		2


	//----- nvinfo : EIATTR_PARAM_CBANK
	.align		4
        /*000c*/ 	.byte	0x04, 0x0a
        /*000e*/ 	.short	(.L_3334 - .L_3333)
	.align		4
.L_3333:
        /*0010*/ 	.word	index@(.nv.constant0._ZN17fastertransformer35generalAddBiasResidualLayerNormOpt2I7__half2Lb0ELb1ELi1ELb1ELi4EEEvPT_S3_PKS2_S5_S5_S5_S5_S5_fiiPKfS7_S7_Pfi)
        /*0014*/ 	.short	0x0160
        /*0016*/ 	.short	0x0074


	//----- nvinfo : EIATTR_CBANK_PARAM_SIZE
	.align		4
.L_3334:
        /*0018*/ 	.byte	0x03, 0x19
        /*001a*/ 	.short	0x0074


	//----- nvinfo : EIATTR_KPARAM_INFO
	.align		4
        /*001c*/ 	.byte	0x04, 0x17
        /*001e*/ 	.short	(.L_3336 - .L_3335)
.L_3335:
        /*0020*/ 	.word	0x00000000
        /*0024*/ 	.short	0x000f
        /*0026*/ 	.short	0x0070
        /*0028*/ 	.byte	0x00, 0xf0, 0x11, 0x00


	//----- nvinfo : EIATTR_KPARAM_INFO
	.align		4
.L_3336:
        /*002c*/ 	.byte	0x04, 0x17
        /*002e*/ 	.short	(.L_3338 - .L_3337)
.L_3337:
        /*0030*/ 	.word	0x00000000
        /*0034*/ 	.short	0x000e
        /*0036*/ 	.short	0x0068
        /*0038*/ 	.byte	0x00, 0xf0, 0x21, 0x00


	//----- nvinfo : EIATTR_KPARAM_INFO
	.align		4
.L_3338:
        /*003c*/ 	.byte	0x04, 0x17
        /*003e*/ 	.short	(.L_3340 - .L_3339)
.L_3339:
        /*0040*/ 	.word	0x00000000
        /*0044*/ 	.short	0x000d
        /*0046*/ 	.short	0x0060
        /*0048*/ 	.byte	0x00, 0xf0, 0x21, 0x00


	//----- nvinfo : EIATTR_KPARAM_INFO
	.align		4
.L_3340:
        /*004c*/ 	.byte	0x04, 0x17
        /*004e*/ 	.short	(.L_3342 - .L_3341)
.L_3341:
        /*0050*/ 	.word	0x00000000
        /*0054*/ 	.short	0x000c
        /*0056*/ 	.short	0x0058
        /*0058*/ 	.byte	0x00, 0xf0, 0x21, 0x00


	//----- nvinfo : EIATTR_KPARAM_INFO
	.align		4
.L_3342:
        /*005c*/ 	.byte	0x04, 0x17
        /*005e*/ 	.short	(.L_3344 - .L_3343)
.L_3343:
        /*0060*/ 	.word	0x00000000
        /*0064*/ 	.short	0x000b
        /*0066*/ 	.short	0x0050
        /*0068*/ 	.byte	0x00, 0xf0, 0x21, 0x00


	//----- nvinfo : EIATTR_KPARAM_INFO
	.align		4
.L_3344:
        /*006c*/ 	.byte	0x04, 0x17
        /*006e*/ 	.short	(.L_3346 - .L_3345)
.L_3345:
        /*0070*/ 	.word	0x00000000
        /*0074*/ 	.short	0x000a
        /*0076*/ 	.short	0x0048
        /*0078*/ 	.byte	0x00, 0xf0, 0x11, 0x00


	//----- nvinfo : EIATTR_KPARAM_INFO
	.align		4
.L_3346:
        /*007c*/ 	.byte	0x04, 0x17
        /*007e*/ 	.short	(.L_3348 - .L_3347)
.L_3347:
        /*0080*/ 	.word	0x00000000
        /*0084*/ 	.short	0x0009
        /*0086*/ 	.short	0x0044
        /*0088*/ 	.byte	0x00, 0xf0, 0x11, 0x00


	//----- nvinfo : EIATTR_KPARAM_INFO
	.align		4
.L_3348:
        /*008c*/ 	.byte	0x04, 0x17
        /*008e*/ 	.short	(.L_3350 - .L_3349)
.L_3349:
        /*0090*/ 	.word	0x00000000
        /*0094*/ 	.short	0x0008
        /*0096*/ 	.short	0x0040
        /*0098*/ 	.byte	0x00, 0xf0, 0x11, 0x00


	//----- nvinfo : EIATTR_KPARAM_INFO
	.align		4
.L_3350:
        /*009c*/ 	.byte	0x04, 0x17
        /*009e*/ 	.short	(.L_3352 - .L_3351)
.L_3351:
        /*00a0*/ 	.word	0x00000000
        /*00a4*/ 	.short	0x0007
        /*00a6*/ 	.short	0x0038
        /*00a8*/ 	.byte	0x00, 0xf0, 0x21, 0x00


	//----- nvinfo : EIATTR_KPARAM_INFO
	.align		4
.L_3352:
        /*00ac*/ 	.byte	0x04, 0x17
        /*00ae*/ 	.short	(.L_3354 - .L_3353)
.L_3353:
        /*00b0*/ 	.word	0x00000000
        /*00b4*/ 	.short	0x0006
        /*00b6*/ 	.short	0x0030
        /*00b8*/ 	.byte	0x00, 0xf0, 0x21, 0x00


	//----- nvinfo : EIATTR_KPARAM_INFO
	.align		4
.L_3354:
        /*00bc*/ 	.byte	0x04, 0x17
        /*00be*/ 	.short	(.L_3356 - .L_3355)
.L_3355:
        /*00c0*/ 	.word	0x00000000
        /*00c4*/ 	.short	0x0005
        /*00c6*/ 	.short	0x0028
        /*00c8*/ 	.byte	0x00, 0xf0, 0x21, 0x00


	//----- nvinfo : EIATTR_KPARAM_INFO
	.align		4
.L_3356:
        /*00cc*/ 	.byte	0x04, 0x17
        /*00ce*/ 	.short	(.L_3358 - .L_3357)
.L_3357:
        /*00d0*/ 	.word	0x00000000
        /*00d4*/ 	.short	0x0004
        /*00d6*/ 	.short	0x0020
        /*00d8*/ 	.byte	0x00, 0xf0, 0x21, 0x00


	//----- nvinfo : EIATTR_KPARAM_INFO
	.align		4
.L_3358:
        /*00dc*/ 	.byte	0x04, 0x17
        /*00de*/ 	.short	(.L_3360 - .L_3359)
.L_3359:
        /*00e0*/ 	.word	0x00000000
        /*00e4*/ 	.short	0x0003
        /*00e6*/ 	.short	0x0018
        /*00e8*/ 	.byte	0x00, 0xf0, 0x21, 0x00


	//----- nvinfo : EIATTR_KPARAM_INFO
	.align		4
.L_3360:
        /*00ec*/ 	.byte	0x04, 0x17
        /*00ee*/ 	.short	(.L_3362 - .L_3361)
.L_3361:
        /*00f0*/ 	.word	0x00000000
        /*00f4*/ 	.short	0x0002
        /*00f6*/ 	.short	0x0010
        /*00f8*/ 	.byte	0x00, 0xf0, 0x21, 0x00


	//----- nvinfo : EIATTR_KPARAM_INFO
	.align		4
.L_3362:
        /*00fc*/ 	.byte	0x04, 0x17
        /*00fe*/ 	.short	(.L_3364 - .L_3363)
.L_3363:
        /*0100*/ 	.word	0x00000000
        /*0104*/ 	.short	0x0001
        /*0106*/ 	.short	0x0008
        /*0108*/ 	.byte	0x00, 0xf0, 0x21, 0x00


	//----- nvinfo : EIATTR_KPARAM_INFO
	.align		4
.L_3364:
        /*010c*/ 	.byte	0x04, 0x17
        /*010e*/ 	.short	(.L_3366 - .L_3365)
.L_3365:
        /*0110*/ 	.word	0x00000000
        /*0114*/ 	.short	0x0000
        /*0116*/ 	.short	0x0000
        /*0118*/ 	.byte	0x00, 0xf0, 0x21, 0x00


	//----- nvinfo : EIATTR_MAXREG_COUNT
	.align		4
.L_3366:
        /*011c*/ 	.byte	0x03, 0x1b
        /*011e*/ 	.short	0x00ff


	//----- nvinfo : EIATTR_NUM_BARRIERS
	.align		4
        /*0120*/ 	.byte	0x02, 0x4c
        /*0122*/ 	.byte	0x01
	.zero		1


	//----- nvinfo : EIATTR_MERCURY_ISA_VERSION
	.align		4
        /*0124*/ 	.byte	0x03, 0x5f
        /*0126*/ 	.short	0x0000


	//----- nvinfo : EIATTR_COOP_GROUP_MASK_REGIDS
	.align		4
        /*0128*/ 	.byte	0x04, 0x29
        /*012a*/ 	.short	(.L_3368 - .L_3367)


	//   ....[0]....
.L_3367:
        /*012c*/ 	.word	0xffffffff


	//   ....[1]....
        /*0130*/ 	.word	0xffffffff


	//   ....[2]....
        /*0134*/ 	.word	0xffffffff


	//   ....[3]....
        /*0138*/ 	.word	0xffffffff


	//   ....[4]....
        /*013c*/ 	.word	0xffffffff


	//   ....[5]....
        /*0140*/ 	.word	0xffffffff


	//   ....[6]....
        /*0144*/ 	.word	0xffffffff


	//   ....[7]....
        /*0148*/ 	.word	0xffffffff


	//   ....[8]....
        /*014c*/ 	.word	0xffffffff


	//   ....[9]....
        /*0150*/ 	.word	0xffffffff


	//   ....[10]....
        /*0154*/ 	.word	0xffffffff


	//   ....[11]....
        /*0158*/ 	.word	0xffffffff


	//   ....[12]....
        /*015c*/ 	.word	0xffffffff


	//   ....[13]....
        /*0160*/ 	.word	0xffffffff


	//   ....[14]....
        /*0164*/ 	.word	0xffffffff


	//   ....[15]....
        /*0168*/ 	.word	0xffffffff


	//   ....[16]....
        /*016c*/ 	.word	0xffffffff


	//   ....[17]....
        /*0170*/ 	.word	0xffffffff


	//   ....[18]....
        /*0174*/ 	.word	0xffffffff


	//   ....[19]....
        /*0178*/ 	.word	0xffffffff


	//   ....[20]....
        /*017c*/ 	.word	0xffffffff


	//   ....[21]....
        /*0180*/ 	.word	0xffffffff


	//   ....[22]....
        /*0184*/ 	.word	0xffffffff


	//   ....[23]....
        /*0188*/ 	.word	0xffffffff


	//   ....[24]....
        /*018c*/ 	.word	0xffffffff


	//   ....[25]....
        /*0190*/ 	.word	0xffffffff


	//   ....[26]....
        /*0194*/ 	.word	0xffffffff


	//   ....[27]....
        /*0198*/ 	.word	0xffffffff


	//   ....[28]....
        /*019c*/ 	.word	0xffffffff


	//   ....[29]....
        /*01a0*/ 	.word	0xffffffff


	//----- nvinfo : EIATTR_COOP_GROUP_INSTR_OFFSETS
	.align		4
.L_3368:
        /*01a4*/ 	.byte	0x04, 0x28
        /*01a6*/ 	.short	(.L_3370 - .L_3369)


	//   ....[0]....
.L_3369:
        /*01a8*/ 	.word	0x00000910


	//   ....[1]....
        /*01ac*/ 	.word	0x00000950


	//   ....[2]....
        /*01b0*/ 	.word	0x00000980


	//   ....[3]....
        /*01b4*/ 	.word	0x00000990


	//   ....[4]....
        /*01b8*/ 	.word	0x000009d0


	//   ....[5]....
        /*01bc*/ 	.word	0x000009e0


	//   ....[6]....
        /*01c0*/ 	.word	0x00000a30


	//   ....[7]....
        /*01c4*/ 	.word	0x00000a50


	//   ....[8]....
        /*01c8*/ 	.word	0x00000aa0


	//   ....[9]....
        /*01cc*/ 	.word	0x00000ab0


	//   ....[10]....
        /*01d0*/ 	.word	0x00000b40


	//   ....[11]....
        /*01d4*/ 	.word	0x00000b50


	//   ....[12]....
        /*01d8*/ 	.word	0x00000b80


	//   ....[13]....
        /*01dc*/ 	.word	0x00000b90


	//   ....[14]....
        /*01e0*/ 	.word	0x00000bc0


	//   ....[15]....
        /*01e4*/ 	.word	0x00000bd0


	//   ....[16]....
        /*01e8*/ 	.word	0x00000c00


	//   ....[17]....
        /*01ec*/ 	.word	0x00000c10


	//   ....[18]....
        /*01f0*/ 	.word	0x00000c40


	//   ....[19]....
        /*01f4*/ 	.word	0x00000c50


	//   ....[20]....
        /*01f8*/ 	.word	0x00001900


	//   ....[21]....
        /*01fc*/ 	.word	0x00001940


	//   ....[22]....
        /*0200*/ 	.word	0x00001960


	//   ....[23]....
        /*0204*/ 	.word	0x00001980


	//   ....[24]....
        /*0208*/ 	.word	0x000019a0


	//   ....[25]....
        /*020c*/ 	.word	0x000019f0


	//   ....[26]....
        /*0210*/ 	.word	0x00001a10


	//   ....[27]....
        /*0214*/ 	.word	0x00001a30


	//   ....[28]....
        /*0218*/ 	.word	0x00001a50


	//   ....[29]....
        /*021c*/ 	.word	0x00001a70


	//----- nvinfo : EIATTR_EXIT_INSTR_OFFSETS
	.align		4
.L_3370:
        /*0220*/ 	.byte	0x04, 0x1c
        /*0222*/ 	.short	(.L_3372 - .L_3371)


	//   ....[0]....
.L_3371:
        /*0224*/ 	.word	0x000018c0


	//   ....[1]....
        /*0228*/ 	.word	0x00001d20


	//   ....[2]....
        /*022c*/ 	.word	0x00001d90


	//----- nvinfo : EIATTR_CRS_STACK_SIZE
	.align		4
.L_3372:
        /*0230*/ 	.byte	0x04, 0x1e
        /*0232*/ 	.short	(.L_3374 - .L_3373)
.L_3373:
        /*0234*/ 	.word	0x00000000
.L_3374:


//--------------------- .nv.info._ZN17fastertransformer34generalAddBiasResidualLayerNormOptI7__half2Lb0ELb1ELi1ELb1ELi4EEEvPT_S3_PKS2_S5_S5_S5_S5_S5_fiiPKfS7_S7_Pfi --------------------------
	.section	.nv.info._ZN17fastertransformer34generalAddBiasResidualLayerNormOptI7__half2Lb0ELb1ELi1ELb1ELi4EEEvPT_S3_PKS2_S5_S5_S5_S5_S5_fiiPKfS7_S7_Pfi,"",@"SHT_CUDA_INFO"
	.sectionflags	@""
	.align	4


	//----- nvinfo : EIATTR_CUDA_API_VERSION
	.align		4
        /*0000*/ 	.byte	0x04, 0x37
        /*0002*/ 	.short	(.L_3376 - .L_3375)
.L_3375:
        /*0004*/ 	.word	0x00000082


	//----- nvinfo : EIATTR_SW2861232_WAR
	.align		4
.L_3376:
        /*0008*/ 	.byte	0x01, 0x35
	.zero		2


	//----- nvinfo : EIATTR_PARAM_CBANK
	.align		4
        /*000c*/ 	.byte	0x04, 0x0a
        /*000e*/ 	.short	(.L_3378 - .L_3377)
	.align		4
.L_3377:
        /*0010*/ 	.word	index@(.nv.constant0._ZN17fastertransformer34generalAddBiasResidualLayerNormOptI7__half2Lb0ELb1ELi1ELb1ELi4EEEvPT_S3_PKS2_S5_S5_S5_S5_S5_fiiPKfS7_S7_Pfi)
        /*0014*/ 	.short	0x0160
        /*0016*/ 	.short	0x0074


	//----- nvinfo : EIATTR_CBANK_PARAM_SIZE
	.align		4
.L_3378:
        /*0018*/ 	.byte	0x03, 0x19
        /*001a*/ 	.short	0x0074


	//----- nvinfo : EIATTR_KPARAM_INFO
	.align		4
        /*001c*/ 	.byte	0x04, 0x17
        /*001e*/ 	.short	(.L_3380 - .L_3379)
.L_3379:
        /*0020*/ 	.word	0x00000000
        /*0024*/ 	.short	0x000f
        /*0026*/ 	.short	0x0070
        /*0028*/ 	.byte	0x00, 0xf0, 0x11, 0x00


	//----- nvinfo : EIATTR_KPARAM_INFO
	.align		4
.L_3380:
        /*002c*/ 	.byte	0x04, 0x17
        /*002e*/ 	.short	(.L_3382 - .L_3381)
.L_3381:
        /*0030*/ 	.word	0x00000000
        /*0034*/ 	.short	0x000e
        /*0036*/ 	.short	0x0068
        /*0038*/ 	.byte	0x00, 0xf0, 0x21, 0x00


	//----- nvinfo : EIATTR_KPARAM_INFO
	.align		4
.L_3382:
        /*003c*/ 	.byte	0x04, 0x17
        /*003e*/ 	.short	(.L_3384 - .L_3383)
.L_3383:
        /*0040*/ 	.word	0x00000000
        /*0044*/ 	.short	0x000d
        /*0046*/ 	.short	0x0060
        /*0048*/ 	.byte	0x00, 0xf0, 0x21, 0x00


	//----- nvinfo : EIATTR_KPARAM_INFO
	.align		4
.L_3384:
        /*004c*/ 	.byte	0x04, 0x17
        /*004e*/ 	.short	(.L_3386 - .L_3385)
.L_3385:
        /*0050*/ 	.word	0x00000000
        /*0054*/ 	.short	0x000c
        /*0056*/ 	.short	0x0058
        /*0058*/ 	.byte	0x00, 0xf0, 0x21, 0x00


	//----- nvinfo : EIATTR_KPARAM_INFO
	.align		4
.L_3386:
        /*005c*/ 	.byte	0x04, 0x17
        /*005e*/ 	.short	(.L_3388 - .L_3387)
.L_3387:
        /*0060*/ 	.word	0x00000000
        /*0064*/ 	.short	0x000b
        /*0066*/ 	.short	0x0050
        /*0068*/ 	.byte	0x00, 0xf0, 0x21, 0x00


	//----- nvinfo : EIATTR_KPARAM_INFO
	.align		4
.L_3388:
        /*006c*/ 	.byte	0x04, 0x17
        /*006e*/ 	.short	(.L_3390 - .L_3389)
.L_3389:
        /*0070*/ 	.word	0x00000000
        /*0074*/ 	.short	0x000a
        /*0076*/ 	.short	0x0048
        /*0078*/ 	.byte	0x00, 0xf0, 0x11, 0x00


	//----- nvinfo : EIATTR_KPARAM_INFO
	.align		4
.L_3390:
        /*007c*/ 	.byte	0x04, 0x17
        /*007e*/ 	.short	(.L_3392 - .L_3391)
.L_3391:
        /*0080*/ 	.word	0x00000000
        /*0084*/ 	.short	0x0009
        /*0086*/ 	.short	0x0044
        /*0088*/ 	.byte	0x00, 0xf0, 0x11, 0x00


	//----- nvinfo : EIATTR_KPARAM_INFO
	.align		4
.L_3392:
        /*008c*/ 	.byte	0x04, 0x17
        /*008e*/ 	.short	(.L_3394 - .L_3393)
.L_3393:
        /*0090*/ 	.word	0x00000000
        /*0094*/ 	.short	0x0008
        /*0096*/ 	.short	0x0040
        /*0098*/ 	.byte	0x00, 0xf0, 0x11, 0x00


	//----- nvinfo : EIATTR_KPARAM_INFO
	.align		4
.L_3394:
        /*009c*/ 	.byte	0x04, 0x17
        /*009e*/ 	.short	(.L_3396 - .L_3395)
.L_3395:
        /*00a0*/ 	.word	0x00000000
        /*00a4*/ 	.short	0x0007
        /*00a6*/ 	.short	0x0038
        /*00a8*/ 	.byte	0x00, 0xf0, 0x21, 0x00


	//----- nvinfo : EIATTR_KPARAM_INFO
	.align		4
.L_3396:
        /*00ac*/ 	.byte	0x04, 0x17
        /*00ae*/ 	.short	(.L_3398 - .L_3397)
.L_3397:
        /*00b0*/ 	.word	0x00000000
        /*00b4*/ 	.short	0x0006
        /*00b6*/ 	.short	0x0030
        /*00b8*/ 	.byte	0x00, 0xf0, 0x21, 0x00


	//----- nvinfo : EIATTR_KPARAM_INFO
	.align		4
.L_3398:
        /*00bc*/ 	.byte	0x04, 0x17
        /*00be*/ 	.short	(.L_3400 - .L_3399)
.L_3399:
        /*00c0*/ 	.word	0x00000000
        /*00c4*/ 	.short	0x0005
        /*00c6*/ 	.short	0x0028
        /*00c8*/ 	.byte	0x00, 0xf0, 0x21, 0x00


	//----- nvinfo : EIATTR_KPARAM_INFO
	.align		4
.L_3400:
        /*00cc*/ 	.byte	0x04, 0x17
        /*00ce*/ 	.short	(.L_3402 - .L_3401)
.L_3401:
        /*00d0*/ 	.word	0x00000000
        /*00d4*/ 	.short	0x0004
        /*00d6*/ 	.short	0x0020
        /*00d8*/ 	.byte	0x00, 0xf0, 0x21, 0x00


	//----- nvinfo : EIATTR_KPARAM_INFO
	.align		4
.L_3402:
        /*00dc*/ 	.byte	0x04, 0x17
        /*00de*/ 	.short	(.L_3404 - .L_3403)
.L_3403:
        /*00e0*/ 	.word	0x00000000
        /*00e4*/ 	.short	0x0003
        /*00e6*/ 	.short	0x0018
        /*00e8*/ 	.byte	0x00, 0xf0, 0x21, 0x00


	//----- nvinfo : EIATTR_KPARAM_INFO
	.align		4
.L_3404:
        /*00ec*/ 	.byte	0x04, 0x17
        /*00ee*/ 	.short	(.L_3406 - .L_3405)
.L_3405:
        /*00f0*/ 	.word	0x00000000
        /*00f4*/ 	.short	0x0002
        /*00f6*/ 	.short	0x0010
        /*00f8*/ 	.byte	0x00, 0xf0, 0x21, 0x00


	//----- nvinfo : EIATTR_KPARAM_INFO
	.align		4
.L_3406:
        /*00fc*/ 	.byte	0x04, 0x17
        /*00fe*/ 	.short	(.L_3408 - .L_3407)
.L_3407:
        /*0100*/ 	.word	0x00000000
        /*0104*/ 	.short	0x0001
        /*0106*/ 	.short	0x0008
        /*0108*/ 	.byte	0x00, 0xf0, 0x21, 0x00


	//----- nvinfo : EIATTR_KPARAM_INFO
	.align		4
.L_3408:
        /*010c*/ 	.byte	0x04, 0x17
        /*010e*/ 	.short	(.L_3410 - .L_3409)
.L_3409:
        /*0110*/ 	.word	0x00000000
        /*0114*/ 	.short	0x0000
        /*0116*/ 	.short	0x0000
        /*0118*/ 	.byte	0x00, 0xf0, 0x21, 0x00


	//----- nvinfo : EIATTR_MAXREG_COUNT
	.align		4
.L_3410:
        /*011c*/ 	.byte	0x03, 0x1b
        /*011e*/ 	.short	0x00ff


	//----- nvinfo : EIATTR_NUM_BARRIERS
	.align		4
        /*0120*/ 	.byte	0x02, 0x4c
        /*0122*/ 	.byte	0x01
	.zero		1


	//----- nvinfo : EIATTR_MERCURY_ISA_VERSION
	.align		4
        /*0124*/ 	.byte	0x03, 0x5f
        /*0126*/ 	.short	0x0000


	//----- nvinfo : EIATTR_COOP_GROUP_MASK_REGIDS
	.align		4
        /*0128*/ 	.byte	0x04, 0x29
        /*012a*/ 	.short	(.L_3412 - .L_3411)


	//   ....[0]....
.L_3411:
        /*012c*/ 	.word	0xffffffff


	//   ....[1]....
        /*0130*/ 	.word	0xffffffff


	//   ....[2]....
        /*0134*/ 	.word	0xffffffff


	//   ....[3]....
        /*0138*/ 	.word	0xffffffff


	//   ....[4]....
        /*013c*/ 	.word	0xffffffff


	//   ....[5]....
        /*0140*/ 	.word	0xffffffff


	//   ....[6]....
        /*0144*/ 	.word	0xffffffff


	//   ....[7]....
        /*0148*/ 	.word	0xffffffff


	//   ....[8]....
        /*014c*/ 	.word	0xffffffff


	//   ....[9]....
        /*0150*/ 	.word	0xffffffff


	//   ....[10]....
        /*0154*/ 	.word	0xffffffff


	//   ....[11]....
        /*0158*/ 	.word	0xffffffff


	//   ....[12]....
        /*015c*/ 	.word	0xffffffff


	//   ....[13]....
        /*0160*/ 	.word	0xffffffff


	//   ....[14]....
        /*0164*/ 	.word	0xffffffff


	//   ....[15]....
        /*0168*/ 	.word	0xffffffff


	//   ....[16]....
        /*016c*/ 	.word	0xffffffff


	//   ....[17]....
        /*0170*/ 	.word	0xffffffff


	//   ....[18]....
        /*0174*/ 	.word	0xffffffff


	//   ....[19]....
        /*0178*/ 	.word	0xffffffff


	//   ....[20]....
        /*017c*/ 	.word	0xffffffff


	//   ....[21]....
        /*0180*/ 	.word	0xffffffff


	//   ....[22]....
        /*0184*/ 	.word	0xffffffff


	//   ....[23]....
        /*0188*/ 	.word	0xffffffff


	//   ....[24]....
        /*018c*/ 	.word	0xffffffff


	//   ....[25]....
        /*0190*/ 	.word	0xffffffff


	//   ....[26]....
        /*0194*/ 	.word	0xffffffff


	//   ....[27]....
        /*0198*/ 	.word	0xffffffff


	//   ....[28]....
        /*019c*/ 	.word	0xffffffff


	//   ....[29]....
        /*01a0*/ 	.word	0xffffffff


	//----- nvinfo : EIATTR_COOP_GROUP_INSTR_OFFSETS
	.align		4
.L_3412:
        /*01a4*/ 	.byte	0x04, 0x28
        /*01a6*/ 	.short	(.L_3414 - .L_3413)


	//   ....[0]....
.L_3413:
        /*01a8*/ 	.word	0x00000250


	//   ....[1]....
        /*01ac*/ 	.word	0x00000290


	//   ....[2]....
        /*01b0*/ 	.word	0x000002d0


	//   ....[3]....
        /*01b4*/ 	.word	0x00000300


	//   ....[4]....
        /*01b8*/ 	.word	0x00000340


	//   ....[5]....
        /*01bc*/ 	.word	0x000003a0


	//   ....[6]....
        /*01c0*/ 	.word	0x000003d0


	//   ....[7]....
        /*01c4*/ 	.word	0x000003f0


	//   ....[8]....
        /*01c8*/ 	.word	0x00000420


	//   ....[9]....
        /*01cc*/ 	.word	0x00000440


	//   ....[10]....
        /*01d0*/ 	.word	0x00000840


	//   ....[11]....
        /*01d4*/ 	.word	0x00000880


	//   ....[12]....
        /*01d8*/ 	.word	0x000008a0


	//   ....[13]....
        /*01dc*/ 	.word	0x000008c0


	//   ....[14]....
        /*01e0*/ 	.word	0x000008e0


	//   ....[15]....
        /*01e4*/ 	.word	0x00000950


	//   ....[16]....
        /*01e8*/ 	.word	0x00000980


	//   ....[17]....
        /*01ec*/ 	.word	0x000009a0


	//   ....[18]....
        /*01f0*/ 	.word	0x000009c0


	//   ....[19]....
        /*01f4*/ 	.word	0x000009f0


	//   ....[20]....
        /*01f8*/ 	.word	0x00001610


	//   ....[21]....
        /*01fc*/ 	.word	0x00001650


	//   ....[22]....
        /*0200*/ 	.word	0x00001670


	//   ....[23]....
        /*0204*/ 	.word	0x00001690


	//   ....[24]....
        /*0208*/ 	.word	0x000016b0


	//   ....[25]....
        /*020c*/ 	.word	0x00001700


	//   ....[26]....
        /*0210*/ 	.word	0x00001720


	//   ....[27]....
        /*0214*/ 	.word	0x00001740


	//   ....[28]....
        /*0218*/ 	.word	0x00001760


	//   ....[29]....
        /*021c*/ 	.word	0x00001780


	//----- nvinfo : EIATTR_EXIT_INSTR_OFFSETS
	.align		4
.L_3414:
        /*0220*/ 	.byte	0x04, 0x1c
        /*0222*/ 	.short	(.L_3416 - .L_3415)


	//   ....[0]....
.L_3415:
        /*0224*/ 	.word	0x000015d0


	//   ....[1]....
        /*0228*/ 	.word	0x00001a40


	//   ....[2]....
        /*022c*/ 	.word	0x00001ac0


	//----- nvinfo : EIATTR_CRS_STACK_SIZE
	.align		4
.L_3416:
        /*0230*/ 	.byte	0x04, 0x1e
        /*0232*/ 	.short	(.L_3418 - .L_3417)
.L_3417:
        /*0234*/ 	.word	0x00000000
.L_3418:


//--------------------- .nv.info._ZN17fastertransformer35generalAddBiasResidualLayerNormOpt2I7__half2Lb1ELb1ELi1ELb1ELi4EEEvPT_S3_PKS2_S5_S5_S5_S5_S5_fiiPKfS7_S7_Pfi --------------------------
	.section	.nv.info._ZN17fastertransformer35generalAddBiasResidualLayerNormOpt2I7__half2Lb1ELb1ELi1ELb1ELi4EEEvPT_S3_PKS2_S5_S5_S5_S5_S5_fiiPKfS7_S7_Pfi,"",@"SHT_CUDA_INFO"
	.sectionflags	@""
	.align	4


	//----- nvinfo : EIATTR_CUDA_API_VERSION
	.align		4
        /*0000*/ 	.byte	0x04, 0x37
        /*0002*/ 	.short	(.L_3420 - .L_3419)
.L_3419:
        /*0004*/ 	.word	0x00000082


	//----- nvinfo : EIATTR_SW2861232_WAR
	.align		4
.L_3420:
        /*0008*/ 	.byte	0x01, 0x35
	.zero		2


	//----- nvinfo : EIATTR_PARAM_CBANK
	.align		4
        /*000c*/ 	.byte	0x04, 0x0a
        /*000e*/ 	.short	(.L_3422 - .L_3421)
	.align		4
.L_3421:
        /*0010*/ 	.word	index@(.nv.constant0._ZN17fastertransformer35generalAddBiasResidualLayerNormOpt2I7__half2Lb1ELb1ELi1ELb1ELi4EEEvPT_S3_PKS2_S5_S5_S5_S5_S5_fiiPKfS7_S7_Pfi)
        /*0014*/ 	.short	0x0160
        /*0016*/ 	.short	0x0074


	//----- nvinfo : EIATTR_CBANK_PARAM_SIZE
	.align		4
.L_3422:
        /*0018*/ 	.byte	0x03, 0x19
        /*001a*/ 	.short	0x0074


	//----- nvinfo : EIATTR_KPARAM_INFO
	.align		4
        /*001c*/ 	.byte	0x04, 0x17
        /*001e*/ 	.short	(.L_3424 - .L_3423)
.L_3423:
        /*0020*/ 	.word	0x00000000
        /*0024*/ 	.short	0x000f
        /*0026*/ 	.short	0x0070
        /*0028*/ 	.byte	0x00, 0xf0, 0x11, 0x00


	//----- nvinfo : EIATTR_KPARAM_INFO
	.align		4
.L_3424:
        /*002c*/ 	.byte	0x04, 0x17
        /*002e*/ 	.short	(.L_3426 - .L_3425)
.L_3425:
        /*0030*/ 	.word	0x00000000
        /*0034*/ 	.short	0x000e
        /*0036*/ 	.short	0x0068
        /*0038*/ 	.byte	0x00, 0xf0, 0x21, 0x00


	//----- nvinfo : EIATTR_KPARAM_INFO
	.align		4
.L_3426:
        /*003c*/ 	.byte	0x04, 0x17
        /*003e*/ 	.short	(.L_3428 - .L_3427)
.L_3427:
        /*0040*/ 	.word	0x00000000
        /*0044*/ 	.short	0x000d
        /*0046*/ 	.short	0x0060
        /*0048*/ 	.byte	0x00, 0xf0, 0x21, 0x00


	//----- nvinfo : EIATTR_KPARAM_INFO
	.align		4
.L_3428:
        /*004c*/ 	.byte	0x04, 0x17
        /*004e*/ 	.short	(.L_3430 - .L_3429)
.L_3429:
        /*0050*/ 	.word	0x00000000
        /*0054*/ 	.short	0x000c
        /*0056*/ 	.short	0x0058
        /*0058*/ 	.byte	0x00, 0xf0, 0x21, 0x00


	//----- nvinfo : EIATTR_KPARAM_INFO
	.align		4
.L_3430:
        /*005c*/ 	.byte	0x04, 0x17
        /*005e*/ 	.short	(.L_3432 - .L_3431)
.L_3431:
        /*0060*/ 	.word	0x00000000
        /*0064*/ 	.short	0x000b
        /*0066*/ 	.short	0x0050
        /*0068*/ 	.byte	0x00, 0xf0, 0x21, 0x00


	//----- nvinfo : EIATTR_KPARAM_INFO
	.align		4
.L_3432:
        /*006c*/ 	.byte	0x04, 0x17
        /*006e*/ 	.short	(.L_3434 - .L_3433)
.L_3433:
        /*0070*/ 	.word	0x00000000
        /*0074*/ 	.short	0x000a
        /*0076*/ 	.short	0x0048
        /*0078*/ 	.byte	0x00, 0xf0, 0x11, 0x00


	//----- nvinfo : EIATTR_KPARAM_INFO
	.align		4
.L_3434:
        /*007c*/ 	.byte	0x04, 0x17
        /*007e*/ 	.short	(.L_3436 - .L_3435)
.L_3435:
        /*0080*/ 	.word	0x00000000
        /*0084*/ 	.short	0x0009
        /*0086*/ 	.short	0x0044
        /*0088*/ 	.byte	0x00, 0xf0, 0x11, 0x00


	//----- nvinfo : EIATTR_KPARAM_INFO
	.align		4
.L_3436:
        /*008c*/ 	.byte	0x04, 0x17
        /*008e*/ 	.short	(.L_3438 - .L_3437)
.L_3437:
        /*0090*/ 	.word	0x00000000
        /*0094*/ 	.short	0x0008
        /*0096*/ 	.short	0x0040
        /*0098*/ 	.byte	0x00, 0xf0, 0x11, 0x00


	//----- nvinfo : EIATTR_KPARAM_INFO
	.align		4
.L_3438:
        /*009c*/ 	.byte	0x04, 0x17
        /*009e*/ 	.short	(.L_3440 - .L_3439)
.L_3439:
        /*00a0*/ 	.word	0x00000000
        /*00a4*/ 	.short	0x0007
        /*00a6*/ 	.short	0x0038
        /*00a8*/ 	.byte	0x00, 0xf0, 0x21, 0x00


	//----- nvinfo : EIATTR_KPARAM_INFO
	.align		4
.L_3440:
        /*00ac*/ 	.byte	0x04, 0x17
        /*00ae*/ 	.short	(.L_3442 - .L_3441)
.L_3441:
        /*00b0*/ 	.word	0x00000000
        /*00b4*/ 	.short	0x0006
        /*00b6*/ 	.short	0x0030
        /*00b8*/ 	.byte	0x00, 0xf0, 0x21, 0x00


	//----- nvinfo : EIATTR_KPARAM_INFO
	.align		4
.L_3442:
        /*00bc*/ 	.byte	0x04, 0x17
        /*00be*/ 	.short	(.L_3444 - .L_3443)
.L_3443:
        /*00c0*/ 	.word	0x00000000
        /*00c4*/ 	.short	0x0005
        /*00c6*/ 	.short	0x0028
        /*00c8*/ 	.byte	0x00, 0xf0, 0x21, 0x00


	//----- nvinfo : EIATTR_KPARAM_INFO
	.align		4
.L_3444:
        /*00cc*/ 	.byte	0x04, 0x17
        /*00ce*/ 	.short	(.L_3446 - .L_3445)
.L_3445:
        /*00d0*/ 	.word	0x00000000
        /*00d4*/ 	.short	0x0004
        /*00d6*/ 	.short	0x0020
        /*00d8*/ 	.byte	0x00, 0xf0, 0x21, 0x00


	//----- nvinfo : EIATTR_KPARAM_INFO
	.align		4
.L_3446:
        /*00dc*/ 	.byte	0x04, 0x17
        /*00de*/ 	.short	(.L_3448 - .L_3447)
.L_3447:
        /*00e0*/ 	.word	0x00000000
        /*00e4*/ 	.short	0x0003
        /*00e6*/ 	.short	0x0018
        /*00e8*/ 	.byte	0x00, 0xf0, 0x21, 0x00


	//----- nvinfo : EIATTR_KPARAM_INFO
	.align		4
.L_3448:
        /*00ec*/ 	.byte	0x04, 0x17
        /*00ee*/ 	.short	(.L_3450 - .L_3449)
.L_3449:
        /*00f0*/ 	.word	0x00000000
        /*00f4*/ 	.short	0x0002
        /*00f6*/ 	.short	0x0010
        /*00f8*/ 	.byte	0x00, 0xf0, 0x21, 0x00


	//----- nvinfo : EIATTR_KPARAM_INFO
	.align		4
.L_3450:
        /*00fc*/ 	.byte	0x04, 0x17
        /*00fe*/ 	.short	(.L_3452 - .L_3451)
.L_3451:
        /*0100*/ 	.word	0x00000000
        /*0104*/ 	.short	0x0001
        /*0106*/ 	.short	0x0008
        /*0108*/ 	.byte	0x00, 0xf0, 0x21, 0x00


	//----- nvinfo : EIATTR_KPARAM_INFO
	.align		4
.L_3452:
        /*010c*/ 	.byte	0x04, 0x17
        /*010e*/ 	.short	(.L_3454 - .L_3453)
.L_3453:
        /*0110*/ 	.word	0x00000000
        /*0114*/ 	.short	0x0000
        /*0116*/ 	.short	0x0000
        /*0118*/ 	.byte	0x00, 0xf0, 0x21, 0x00


	//----- nvinfo : EIATTR_MAXREG_COUNT
	.align		4
.L_3454:
        /*011c*/ 	.byte	0x03, 0x1b
        /*011e*/ 	.short	0x00ff


	//----- nvinfo : EIATTR_NUM_BARRIERS
	.align		4
        /*0120*/ 	.byte	0x02, 0x4c
        /*0122*/ 	.byte	0x01
	.zero		1


	//----- nvinfo : EIATTR_MERCURY_ISA_VERSION
	.align		4
        /*0124*/ 	.byte	0x03, 0x5f
        /*0126*/ 	.short	0x0000


	//----- nvinfo : EIATTR_COOP_GROUP_MASK_REGIDS
	.align		4
        /*0128*/ 	.byte	0x04, 0x29
        /*012a*/ 	.short	(.L_3456 - .L_3455)


	//   ....[0]....
.L_3455:
        /*012c*/ 	.word	0xffffffff


	//   ....[1]....
        /*0130*/ 	.word	0xffffffff


	//   ....[2]....
        /*0134*/ 	.word	0xffffffff


	//   ....[3]....
        /*0138*/ 	.word	0xffffffff


	//   ....[4]....
        /*013c*/ 	.word	0xffffffff


	//   ....[5]....
        /*0140*/ 	.word	0xffffffff


	//   ....[6]....
        /*0144*/ 	.word	0xffffffff


	//   ....[7]....
        /*0148*/ 	.word	0xffffffff


	//   ....[8]....
        /*014c*/ 	.word	0xffffffff


	//   ....[9]....
        /*0150*/ 	.word	0xffffffff


	//   ....[10]....
        /*0154*/ 	.word	0xffffffff


	//   ....[11]....
        /*0158*/ 	.word	0xffffffff


	//   ....[12]....
        /*015c*/ 	.word	0xffffffff


	//   ....[13]....
        /*0160*/ 	.word	0xffffffff


	//   ....[14]....
        /*0164*/ 	.word	0xffffffff


	//   ....[15]....
        /*0168*/ 	.word	0xffffffff


	//   ....[16]....
        /*016c*/ 	.word	0xffffffff


	//   ....[17]....
        /*0170*/ 	.word	0xffffffff


	//   ....[18]....
        /*0174*/ 	.word	0xffffffff


	//   ....[19]....
        /*0178*/ 	.word	0xffffffff


	//   ....[20]....
        /*017c*/ 	.word	0xffffffff


	//   ....[21]....
        /*0180*/ 	.word	0xffffffff


	//   ....[22]....
        /*0184*/ 	.word	0xffffffff


	//   ....[23]....
        /*0188*/ 	.word	0xffffffff


	//   ....[24]....
        /*018c*/ 	.word	0xffffffff


	//   ....[25]....
        /*0190*/ 	.word	0xffffffff


	//   ....[26]....
        /*0194*/ 	.word	0xffffffff


	//   ....[27]....
        /*0198*/ 	.word	0xffffffff


	//   ....[28]....
        /*019c*/ 	.word	0xffffffff


	//   ....[29]....
        /*01a0*/ 	.word	0xffffffff


	//----- nvinfo : EIATTR_COOP_GROUP_INSTR_OFFSETS
	.align		4
.L_3456:
        /*01a4*/ 	.byte	0x04, 0x28
        /*01a6*/ 	.short	(.L_3458 - .L_3457)


	//   ....[0]....
.L_3457:
        /*01a8*/ 	.word	0x00001650


	//   ....[1]....
        /*01ac*/ 	.word	0x00001680


	//   ....[2]....
        /*01b0*/ 	.word	0x000016b0


	//   ....[3]....
        /*01b4*/ 	.word	0x000016c0


	//   ....[4]....
        /*01b8*/ 	.word	0x00001700


	//   ....[5]....
        /*01bc*/ 	.word	0x00001710


	//   ....[6]....
        /*01c0*/ 	.word	0x00001740


	//   ....[7]....
        /*01c4*/ 	.word	0x00001750


	//   ....[8]....
        /*01c8*/ 	.word	0x000017a0


	//   ....[9]....
        /*01cc*/ 	.word	0x000017b0


	//   ....[10]....
        /*01d0*/ 	.word	0x00001890


	//   ....[11]....
        /*01d4*/ 	.word	0x000018a0


	//   ....[12]....
        /*01d8*/ 	.word	0x000018d0


	//   ....[13]....
        /*01dc*/ 	.word	0x000018e0


	//   ....[14]....
        /*01e0*/ 	.word	0x00001910


	//   ....[15]....
        /*01e4*/ 	.word	0x00001920


	//   ....[16]....
        /*01e8*/ 	.word	0x00001950


	//   ....[17]....
        /*01ec*/ 	.word	0x00001960


	//   ....[18]....
        /*01f0*/ 	.word	0x00001990


	//   ....[19]....
        /*01f4*/ 	.word	0x000019a0


	//   ....[20]....
        /*01f8*/ 	.word	0x000025d0


	//   ....[21]....
        /*01fc*/ 	.word	0x00002610


	//   ....[22]....
        /*0200*/ 	.word	0x00002630


	//   ....[23]....
        /*0204*/ 	.word	0x00002650


	//   ....[24]....
        /*0208*/ 	.word	0x00002670


	//   ....[25]....
        /*020c*/ 	.word	0x000026c0


	//   ....[26]....
        /*0210*/ 	.word	0x000026e0


	//   ....[27]....
        /*0214*/ 	.word	0x00002700


	//   ....[28]....
        /*0218*/ 	.word	0x00002720


	//   ....[29]....
        /*021c*/ 	.word	0x00002740


	//----- nvinfo : EIATTR_EXIT_INSTR_OFFSETS
	.align		4
.L_3458:
        /*0220*/ 	.byte	0x04, 0x1c
        /*0222*/ 	.short	(.L_3460 - .L_3459)


	//   ....[0]....
.L_3459:
        /*0224*/ 	.word	0x00002590


	//   ....[1]....
        /*0228*/ 	.word	0x000029f0


	//   ....[2]....
        /*022c*/ 	.word	0x00002a60


	//----- nvinfo : EIATTR_CRS_STACK_SIZE
	.align		4
.L_3460:
        /*0230*/ 	.byte	0x04, 0x1e
        /*0232*/ 	.short	(.L_3462 - .L_3461)
.L_3461:
        /*0234*/ 	.word	0x00000000
.L_3462:


//--------------------- .nv.info._ZN17fastertransformer34generalAddBiasResidualLayerNormOptI7__half2Lb1ELb1ELi1ELb1ELi4EEEvPT_S3_PKS2_S5_S5_S5_S5_S5_fiiPKfS7_S7_Pfi --------------------------
	.section	.nv.info._ZN17fastertransformer34generalAddBiasResidualLayerNormOptI7__half2Lb1ELb1ELi1ELb1ELi4EEEvPT_S3_PKS2_S5_S5_S5_S5_S5_fiiPKfS7_S7_Pfi,"",@"SHT_CUDA_INFO"
	.sectionflags	@""
	.align	4


	//----- nvinfo : EIATTR_CUDA_API_VERSION
	.align		4
        /*0000*/ 	.byte	0x04, 0x37
        /*0002*/ 	.short	(.L_3464 - .L_3463)
.L_3463:
        /*0004*/ 	.word	0x00000082


	//----- nvinfo : EIATTR_SW2861232_WAR
	.align		4
.L_3464:
        /*0008*/ 	.byte	0x01, 0x35
	.zero		2


	//----- nvinfo : EIATTR_PARAM_CBANK
	.align		4
        /*000c*/ 	.byte	0x04, 0x0a
        /*000e*/ 	.short	(.L_3466 - .L_3465)
	.align		4
.L_3465:
        /*0010*/ 	.word	index@(.nv.constant0._ZN17fastertransformer34generalAddBiasResidualLayerNormOptI7__half2Lb1ELb1ELi1ELb1ELi4EEEvPT_S3_PKS2_S5_S5_S5_S5_S5_fiiPKfS7_S7_Pfi)
        /*0014*/ 	.short	0x0160
        /*0016*/ 	.short	0x0074


	//----- nvinfo : EIATTR_CBANK_PARAM_SIZE
	.align		4
.L_3466:
        /*0018*/ 	.byte	0x03, 0x19
        /*001a*/ 	.short	0x0074


	//----- nvinfo : EIATTR_KPARAM_INFO
	.align		4
        /*001c*/ 	.byte	0x04, 0x17
        /*001e*/ 	.short	(.L_3468 - .L_3467)
.L_3467:
        /*0020*/ 	.word	0x00000000
        /*0024*/ 	.short	0x000f
        /*0026*/ 	.short	0x0070
        /*0028*/ 	.byte	0x00, 0xf0, 0x11, 0x00


	//----- nvinfo : EIATTR_KPARAM_INFO
	.align		4
.L_3468:
        /*002c*/ 	.byte	0x04, 0x17
        /*002e*/ 	.short	(.L_3470 - .L_3469)
.L_3469:
        /*0030*/ 	.word	0x00000000
        /*0034*/ 	.short	0x000e
        /*0036*/ 	.short	0x0068
        /*0038*/ 	.byte	0x00, 0xf0, 0x21, 0x00


	//----- nvinfo : EIATTR_KPARAM_INFO
	.align		4
.L_3470:
        /*003c*/ 	.byte	0x04, 0x17
        /*003e*/ 	.short	(.L_3472 - .L_3471)
.L_3471:
        /*0040*/ 	.word	0x00000000
        /*0044*/ 	.short	0x000d
        /*0046*/ 	.short	0x0060
        /*0048*/ 	.byte	0x00, 0xf0, 0x21, 0x00


	//----- nvinfo : EIATTR_KPARAM_INFO
	.align		4
.L_3472:
        /*004c*/ 	.byte	0x04, 0x17
        /*004e*/ 	.short	(.L_3474 - .L_3473)
.L_3473:
        /*0050*/ 	.word	0x00000000
        /*0054*/ 	.short	0x000c
        /*0056*/ 	.short	0x0058
        /*0058*/ 	.byte	0x00, 0xf0, 0x21, 0x00


	//----- nvinfo : EIATTR_KPARAM_INFO
	.align		4
.L_3474:
        /*005c*/ 	.byte	0x04, 0x17
        /*005e*/ 	.short	(.L_3476 - .L_3475)
.L_3475:
        /*0060*/ 	.word	0x00000000
        /*0064*/ 	.short	0x000b
        /*0066*/ 	.short	0x0050
        /*0068*/ 	.byte	0x00, 0xf0, 0x21, 0x00


	//----- nvinfo : EIATTR_KPARAM_INFO
	.align		4
.L_3476:
        /*006c*/ 	.byte	0x04, 0x17
        /*006e*/ 	.short	(.L_3478 - .L_3477)
.L_3477:
        /*0070*/ 	.word	0x00000000
        /*0074*/ 	.short	0x000a
        /*0076*/ 	.short	0x0048
        /*0078*/ 	.byte	0x00, 0xf0, 0x11, 0x00


	//----- nvinfo : EIATTR_KPARAM_INFO
	.align		4
.L_3478:
        /*007c*/ 	.byte	0x04, 0x17
        /*007e*/ 	.short	(.L_3480 - .L_3479)
.L_3479:
        /*0080*/ 	.word	0x00000000
        /*0084*/ 	.short	0x0009
        /*0086*/ 	.short	0x0044
        /*0088*/ 	.byte	0x00, 0xf0, 0x11, 0x00


	//----- nvinfo : EIATTR_KPARAM_INFO
	.align		4
.L_3480:
        /*008c*/ 	.byte	0x04, 0x17
        /*008e*/ 	.short	(.L_3482 - .L_3481)
.L_3481:
        /*0090*/ 	.word	0x00000000
        /*0094*/ 	.short	0x0008
        /*0096*/ 	.short	0x0040
        /*0098*/ 	.byte	0x00, 0xf0, 0x11, 0x00


	//----- nvinfo : EIATTR_KPARAM_INFO
	.align		4
.L_3482:
        /*009c*/ 	.byte	0x04, 0x17
        /*009e*/ 	.short	(.L_3484 - .L_3483)
.L_3483:
        /*00a0*/ 	.word	0x00000000
        /*00a4*/ 	.short	0x0007
        /*00a6*/ 	.short	0x0038
        /*00a8*/ 	.byte	0x00, 0xf0, 0x21, 0x00


	//----- nvinfo : EIATTR_KPARAM_INFO
	.align		4
.L_3484:
        /*00ac*/ 	.byte	0x04, 0x17
        /*00ae*/ 	.short	(.L_3486 - .L_3485)
.L_3485:
        /*00b0*/ 	.word	0x00000000
        /*00b4*/ 	.short	0x0006
        /*00b6*/ 	.short	0x0030
        /*00b8*/ 	.byte	0x00, 0xf0, 0x21, 0x00


	//----- nvinfo : EIATTR_KPARAM_INFO
	.align		4
.L_3486:
        /*00bc*/ 	.byte	0x04, 0x17
        /*00be*/ 	.short	(.L_3488 - .L_3487)
.L_3487:
        /*00c0*/ 	.word	0x00000000
        /*00c4*/ 	.short	0x0005
        /*00c6*/ 	.short	0x0028
        /*00c8*/ 	.byte	0x00, 0xf0, 0x21, 0x00


	//----- nvinfo : EIATTR_KPARAM_INFO
	.align		4
.L_3488:
        /*00cc*/ 	.byte	0x04, 0x17
        /*00ce*/ 	.short	(.L_3490 - .L_3489)
.L_3489:
        /*00d0*/ 	.word	0x00000000
        /*00d4*/ 	.short	0x0004
        /*00d6*/ 	.short	0x0020
        /*00d8*/ 	.byte	0x00, 0xf0, 0x21, 0x00


	//----- nvinfo : EIATTR_KPARAM_INFO
	.align		4
.L_3490:
        /*00dc*/ 	.byte	0x04, 0x17
        /*00de*/ 	.short	(.L_3492 - .L_3491)
.L_3491:
        /*00e0*/ 	.word	0x00000000
        /*00e4*/ 	.short	0x0003
        /*00e6*/ 	.short	0x0018
        /*00e8*/ 	.byte	0x00, 0xf0, 0x21, 0x00


	//----- nvinfo : EIATTR_KPARAM_INFO
	.align		4
.L_3492:
        /*00ec*/ 	.byte	0x04, 0x17
        /*00ee*/ 	.short	(.L_3494 - .L_3493)
.L_3493:
        /*00f0*/ 	.word	0x00000000
        /*00f4*/ 	.short	0x0002
        /*00f6*/ 	.short	0x0010
        /*00f8*/ 	.byte	0x00, 0xf0, 0x21, 0x00


	//----- nvinfo : EIATTR_KPARAM_INFO
	.align		4
.L_3494:
        /*00fc*/ 	.byte	0x04, 0x17
        /*00fe*/ 	.short	(.L_3496 - .L_3495)
.L_3495:
        /*0100*/ 	.word	0x00000000
        /*0104*/ 	.short	0x0001
        /*0106*/ 	.short	0x0008
        /*0108*/ 	.byte	0x00, 0xf0, 0x21, 0x00


	//----- nvinfo : EIATTR_KPARAM_INFO
	.align		4
.L_3496:
        /*010c*/ 	.byte	0x04, 0x17
        /*010e*/ 	.short	(.L_3498 - .L_3497)
.L_3497:
        /*0110*/ 	.word	0x00000000
        /*0114*/ 	.short	0x0000
        /*0116*/ 	.short	0x0000
        /*0118*/ 	.byte	0x00, 0xf0, 0x21, 0x00


	//----- nvinfo : EIATTR_MAXREG_COUNT
	.align		4
.L_3498:
        /*011c*/ 	.byte	0x03, 0x1b
        /*011e*/ 	.short	0x00ff


	//----- nvinfo : EIATTR_NUM_BARRIERS
	.align		4
        /*0120*/ 	.byte	0x02, 0x4c
        /*0122*/ 	.byte	0x01
	.zero		1


	//----- nvinfo : EIATTR_MERCURY_ISA_VERSION
	.align		4
        /*0124*/ 	.byte	0x03, 0x5f
        /*0126*/ 	.short	0x0000


	//----- nvinfo : EIATTR_COOP_GROUP_MASK_REGIDS
	.align		4
        /*0128*/ 	.byte	0x04, 0x29
        /*012a*/ 	.short	(.L_3500 - .L_3499)


	//   ....[0]....
.L_3499:
        /*012c*/ 	.word	0xffffffff


	//   ....[1]....
        /*0130*/ 	.word	0xffffffff


	//   ....[2]....
        /*0134*/ 	.word	0xffffffff


	//   ....[3]....
        /*0138*/ 	.word	0xffffffff


	//   ....[4]....
        /*013c*/ 	.word	0xffffffff


	//   ....[5]....
        /*0140*/ 	.word	0xffffffff


	//   ....[6]....
        /*0144*/ 	.word	0xffffffff


	//   ....[7]....
        /*0148*/ 	.word	0xffffffff


	//   ....[8]....
        /*014c*/ 	.word	0xffffffff


	//   ....[9]....
        /*0150*/ 	.word	0xffffffff


	//   ....[10]....
        /*0154*/ 	.word	0xffffffff


	//   ....[11]....
        /*0158*/ 	.word	0xffffffff


	//   ....[12]....
        /*015c*/ 	.word	0xffffffff


	//   ....[13]....
        /*0160*/ 	.word	0xffffffff


	//   ....[14]....
        /*0164*/ 	.word	0xffffffff


	//   ....[15]....
        /*0168*/ 	.word	0xffffffff


	//   ....[16]....
        /*016c*/ 	.word	0xffffffff


	//   ....[17]....
        /*0170*/ 	.word	0xffffffff


	//   ....[18]....
        /*0174*/ 	.word	0xffffffff


	//   ....[19]....
        /*0178*/ 	.word	0xffffffff


	//   ....[20]....
        /*017c*/ 	.word	0xffffffff


	//   ....[21]....
        /*0180*/ 	.word	0xffffffff


	//   ....[22]....
        /*0184*/ 	.word	0xffffffff


	//   ....[23]....
        /*0188*/ 	.word	0xffffffff


	//   ....[24]....
        /*018c*/ 	.word	0xffffffff


	//   ....[25]....
        /*0190*/ 	.word	0xffffffff


	//   ....[26]....
        /*0194*/ 	.word	0xffffffff


	//   ....[27]....
        /*0198*/ 	.word	0xffffffff


	//   ....[28]....
        /*019c*/ 	.word	0xffffffff


	//   ....[29]....
        /*01a0*/ 	.word	0xffffffff


	//----- nvinfo : EIATTR_COOP_GROUP_INSTR_OFFSETS
	.align		4
.L_3500:
        /*01a4*/ 	.byte	0x04, 0x28
        /*01a6*/ 	.short	(.L_3502 - .L_3501)


	//   ....[0]....
.L_3501:
        /*01a8*/ 	.word	0x000004d0


	//   ....[1]....
        /*01ac*/ 	.word	0x00000510


	//   ....[2]....
        /*01b0*/ 	.word	0x00000540


	//   ....[3]....
        /*01b4*/ 	.word	0x00000590


	//   ....[4]....
        /*01b8*/ 	.word	0x000005e0


	//   ....[5]....
        /*01bc*/ 	.word	0x00000630


	//   ....[6]....
        /*01c0*/ 	.word	0x00000660


	//   ....[7]....
        /*01c4*/ 	.word	0x00000680


	//   ....[8]....
        /*01c8*/ 	.word	0x000006b0


	//   ....[9]....
        /*01cc*/ 	.word	0x000006d0


	//   ....[10]....
        /*01d0*/ 	.word	0x00000ad0


	//   ....[11]....
        /*01d4*/ 	.word	0x00000b10


	//   ....[12]....
        /*01d8*/ 	.word	0x00000b30


	//   ....[13]....
        /*01dc*/ 	.word	0x00000b50


	//   ....[14]....
        /*01e0*/ 	.word	0x00000b70


	//   ....[15]....
        /*01e4*/ 	.word	0x00000be0


	//   ....[16]....
        /*01e8*/ 	.word	0x00000c10


	//   ....[17]....
        /*01ec*/ 	.word	0x00000c30


	//   ....[18]....
        /*01f0*/ 	.word	0x00000c50


	//   ....[19]....
        /*01f4*/ 	.word	0x00000c80


	//   ....[20]....
        /*01f8*/ 	.word	0x00001820


	//   ....[21]....
        /*01fc*/ 	.word	0x00001860


	//   ....[22]....
        /*0200*/ 	.word	0x00001880


	//   ....[23]....
        /*0204*/ 	.word	0x000018a0


	//   ....[24]....
        /*0208*/ 	.word	0x000018c0


	//   ....[25]....
        /*020c*/ 	.word	0x00001910


	//   ....[26]....
        /*0210*/ 	.word	0x00001930


	//   ....[27]....
        /*0214*/ 	.word	0x00001950


	//   ....[28]....
        /*0218*/ 	.word	0x00001970


	//   ....[29]....
        /*021c*/ 	.word	0x00001990


	//----- nvinfo : EIATTR_EXIT_INSTR_OFFSETS
	.align		4
.L_3502:
        /*0220*/ 	.byte	0x04, 0x1c
        /*0222*/ 	.short	(.L_3504 - .L_3503)


	//   ....[0]....
.L_3503:
        /*0224*/ 	.word	0x000017e0


	//   ....[1]....
        /*0228*/ 	.word	0x00001c50


	//   ....[2]....
        /*022c*/ 	.word	0x00001cd0


	//----- nvinfo : EIATTR_CRS_STACK_SIZE
	.align		4
.L_3504:
        /*0230*/ 	.byte	0x04, 0x1e
        /*0232*/ 	.short	(.L_3506 - .L_3505)
.L_3505:
        /*0234*/ 	.word	0x00000000
.L_3506:


//--------------------- .nv.info._ZN17fastertransformer35generalAddBiasResidualLayerNormOpt2I7__half2Lb0ELb0ELi2ELb1ELi2EEEvPT_S3_PKS2_S5_S5_S5_S5_S5_fiiPKfS7_S7_Pfi --------------------------
	.section	.nv.info._ZN17fastertransformer35generalAddBiasResidualLayerNormOpt2I7__half2Lb0ELb0ELi2ELb1ELi2EEEvPT_S3_PKS2_S5_S5_S5_S5_S5_fiiPKfS7_S7_Pfi,"",@"SHT_CUDA_INFO"
	.sectionflags	@""
	.align	4


	//----- nvinfo : EIATTR_CUDA_API_VERSION
	.align		4
        /*0000*/ 	.byte	0x04, 0x37
        /*0002*/ 	.short	(.L_3508 - .L_3507)
.L_3507:
        /*0004*/ 	.word	0x00000082


	//----- nvinfo : EIATTR_SW2861232_WAR
	.align		4
.L_3508:
        /*0008*/ 	.byte	0x01, 0x35
	.zero		2


	//----- nvinfo : EIATTR_PARAM_CBANK
	.align		4
        /*000c*/ 	.byte	0x04, 0x0a
        /*000e*/ 	.short	(.L_3510 - .L_3509)
	.align		4
.L_3509:
        /*0010*/ 	.word	index@(.nv.constant0._ZN17fastertransformer35generalAddBiasResidualLayerNormOpt2I7__half2Lb0ELb0ELi2ELb1ELi2EEEvPT_S3_PKS2_S5_S5_S5_S5_S5_fiiPKfS7_S7_Pfi)
        /*0014*/ 	.short	0x0160
        /*0016*/ 	.short	0x0074


	//----- nvinfo : EIATTR_CBANK_PARAM_SIZE
	.align		4
.L_3510:
        /*0018*/ 	.byte	0x03, 0x19
        /*001a*/ 	.short	0x0074


	//----- nvinfo : EIATTR_KPARAM_INFO
	.align		4
        /*001c*/ 	.byte	0x04, 0x17
        /*001e*/ 	.short	(.L_3512 - .L_3511)
.L_3511:
        /*0020*/ 	.word	0x00000000
        /*0024*/ 	.short	0x000f
        /*0026*/ 	.short	0x0070
        /*0028*/ 	.byte	0x00, 0xf0, 0x11, 0x00


	//----- nvinfo : EIATTR_KPARAM_INFO
	.align		4
.L_3512:
        /*002c*/ 	.byte	0x04, 0x17
        /*002e*/ 	.short	(.L_3514 - .L_3513)
.L_3513:
        /*0030*/ 	.word	0x00000000
        /*0034*/ 	.short	0x000e
        /*0036*/ 	.short	0x0068
        /*0038*/ 	.byte	0x00, 0xf0, 0x21, 0x00


	//----- nvinfo : EIATTR_KPARAM_INFO
	.align		4
.L_3514:
        /*003c*/ 	.byte	0x04, 0x17
        /*003e*/ 	.short	(.L_3516 - .L_3515)
.L_3515:
        /*0040*/ 	.word	0x00000000
        /*0044*/ 	.short	0x000d
        /*0046*/ 	.short	0x0060
        /*0048*/ 	.byte	0x00, 0xf0, 0x21, 0x00


	//----- nvinfo : EIATTR_KPARAM_INFO
	.align		4
.L_3516:
        /*004c*/ 	.byte	0x04, 0x17
        /*004e*/ 	.short	(.L_3518 - .L_3517)
.L_3517:
        /*0050*/ 	.word	0x00000000
        /*0054*/ 	.short	0x000c
        /*0056*/ 	.short	0x0058
        /*0058*/ 	.byte	0x00, 0xf0, 0x21, 0x00


	//----- nvinfo : EIATTR_KPARAM_INFO
	.align		4
.L_3518:
        /*005c*/ 	.byte	0x04, 0x17
        /*005e*/ 	.short	(.L_3520 - .L_3519)
.L_3519:
        /*0060*/ 	.word	0x00000000
        /*0064*/ 	.short	0x000b
        /*0066*/ 	.short	0x0050
        /*0068*/ 	.byte	0x00, 0xf0, 0x21, 0x00


	//----- nvinfo : EIATTR_KPARAM_INFO
	.align		4
.L_3520:
        /*006c*/ 	.byte	0x04, 0x17
        /*006e*/ 	.short	(.L_3522 - .L_3521)
.L_3521:
        /*0070*/ 	.word	0x00000000
        /*0074*/ 	.short	0x000a
        /*0076*/ 	.short	0x0048
        /*0078*/ 	.byte	0x00, 0xf0, 0x11, 0x00


	//----- nvinfo : EIATTR_KPARAM_INFO
	.align		4
.L_3522:
        /*007c*/ 	.byte	0x04, 0x17
        /*007e*/ 	.short	(.L_3524 - .L_3523)
.L_3523:
        /*0080*/ 	.word	0x00000000
        /*0084*/ 	.short	0x0009
        /*0086*/ 	.short	0x0044
        /*0088*/ 	.byte	0x00, 0xf0, 0x11, 0x00


	//----- nvinfo : EIATTR_KPARAM_INFO
	.align		4
.L_3524:
        /*008c*/ 	.byte	0x04, 0x17
        /*008e*/ 	.short	(.L_3526 - .L_3525)
.L_3525:
        /*0090*/ 	.word	0x00000000
        /*0094*/ 	.short	0x0008
        /*0096*/ 	.short	0x0040
        /*0098*/ 	.byte	0x00, 0xf0, 0x11, 0x00


	//----- nvinfo : EIATTR_KPARAM_INFO
	.align		4
.L_3526:
        /*009c*/ 	.byte	0x04, 0x17
        /*009e*/ 	.short	(.L_3528 - .L_3527)
.L_3527:
        /*00a0*/ 	.word	0x00000000
        /*00a4*/ 	.short	0x0007
        /*00a6*/ 	.short	0x0038
        /*00a8*/ 	.byte	0x00, 0xf0, 0x21, 0x00


	//----- nvinfo : EIATTR_KPARAM_INFO
	.align		4
.L_3528:
        /*00ac*/ 	.byte	0x04, 0x17
        /*00ae*/ 	.short	(.L_3530 - .L_3529)
.L_3529:
        /*00b0*/ 	.word	0x00000000
        /*00b4*/ 	.short	0x0006
        /*00b6*/ 	.short	0x0030
        /*00b8*/ 	.byte	0x00, 0xf0, 0x21, 0x00


	//----- nvinfo : EIATTR_KPARAM_INFO
	.align		4
.L_3530:
        /*00bc*/ 	.byte	0x04, 0x17
        /*00be*/ 	.short	(.L_3532 - .L_3531)
.L_3531:
        /*00c0*/ 	.word	0x00000000
        /*00c4*/ 	.short	0x0005
        /*00c6*/ 	.short	0x0028
        /*00c8*/ 	.byte	0x00, 0xf0, 0x21, 0x00


	//----- nvinfo : EIATTR_KPARAM_INFO
	.align		4
.L_3532:
        /*00cc*/ 	.byte	0x04, 0x17
        /*00ce*/ 	.short	(.L_3534 - .L_3533)
.L_3533:
        /*00d0*/ 	.word	0x00000000
        /*00d4*/ 	.short	0x0004
        /*00d6*/ 	.short	0x0020
        /*00d8*/ 	.byte	0x00, 0xf0, 0x21, 0x00


	//----- nvinfo : EIATTR_KPARAM_INFO
	.align		4
.L_3534:
        /*00dc*/ 	.byte	0x04, 0x17
        /*00de*/ 	.short	(.L_3536 - .L_3535)
.L_3535:
        /*00e0*/ 	.word	0x00000000
        /*00e4*/ 	.short	0x0003
        /*00e6*/ 	.short	0x0018
        /*00e8*/ 	.byte	0x00, 0xf0, 0x21, 0x00


	//----- nvinfo : EIATTR_KPARAM_INFO
	.align		4
.L_3536:
        /*00ec*/ 	.byte	0x04, 0x17
        /*00ee*/ 	.short	(.L_3538 - .L_3537)
.L_3537:
        /*00f0*/ 	.word	0x00000000
        /*00f4*/ 	.short	0x0002
        /*00f6*/ 	.short	0x0010
        /*00f8*/ 	.byte	0x00, 0xf0, 0x21, 0x00


	//----- nvinfo : EIATTR_KPARAM_INFO
	.align		4
.L_3538:
        /*00fc*/ 	.byte	0x04, 0x17
        /*00fe*/ 	.short	(.L_3540 - .L_3539)
.L_3539:
        /*0100*/ 	.word	0x00000000
        /*0104*/ 	.short	0x0001
        /*0106*/ 	.short	0x0008
        /*0108*/ 	.byte	0x00, 0xf0, 0x21, 0x00


	//----- nvinfo : EIATTR_KPARAM_INFO
	.align		4
.L_3540:
        /*010c*/ 	.byte	0x04, 0x17
        /*010e*/ 	.short	(.L_3542 - .L_3541)
.L_3541:
        /*0110*/ 	.word	0x00000000
        /*0114*/ 	.short	0x0000
        /*0116*/ 	.short	0x0000
        /*0118*/ 	.byte	0x00, 0xf0, 0x21, 0x00


	//----- nvinfo : EIATTR_MAXREG_COUNT
	.align		4
.L_3542:
        /*011c*/ 	.byte	0x03, 0x1b
        /*011e*/ 	.short	0x00ff


	//----- nvinfo : EIATTR_NUM_BARRIERS
	.align		4
        /*0120*/ 	.byte	0x02, 0x4c
        /*0122*/ 	.byte	0x01
	.zero		1


	//----- nvinfo : EIATTR_MERCURY_ISA_VERSION
	.align		4
        /*0124*/ 	.byte	0x03, 0x5f
        /*0126*/ 	.short	0x0000


	//----- nvinfo : EIATTR_COOP_GROUP_MASK_REGIDS
	.align		4
        /*0128*/ 	.byte	0x04, 0x29
        /*012a*/ 	.short	(.L_3544 - .L_3543)


	//   ....[0]....
.L_3543:
        /*012c*/ 	.word	0xffffffff


	//   ....[1]....
        /*0130*/ 	.word	0xffffffff


	//   ....[2]....
        /*0134*/ 	.word	0xffffffff


	//   ....[3]....
        /*0138*/ 	.word	0xffffffff


	//   ....[4]....
        /*013c*/ 	.word	0xffffffff


	//   ....[5]....
        /*0140*/ 	.word	0xffffffff


	//   ....[6]....
        /*0144*/ 	.word	0xffffffff


	//   ....[7]....
        /*0148*/ 	.word	0xffffffff


	//   ....[8]....
        /*014c*/ 	.word	0xffffffff


	//   ....[9]....
        /*0150*/ 	.word	0xffffffff


	//   ....[10]....
        /*0154*/ 	.word	0xffffffff


	//   ....[11]....
        /*0158*/ 	.word	0xffffffff


	//   ....[12]....
        /*015c*/ 	.word	0xffffffff


	//   ....[13]....
        /*0160*/ 	.word	0xffffffff


	//   ....[14]....
        /*0164*/ 	.word	0xffffffff


	//   ....[15]....
        /*0168*/ 	.word	0xffffffff


	//   ....[16]....
        /*016c*/ 	.word	0xffffffff


	//   ....[17]....
        /*0170*/ 	.word	0xffffffff


	//   ....[18]....
        /*0174*/ 	.word	0xffffffff


	//   ....[19]....
        /*0178*/ 	.word	0xffffffff


	//   ....[20]....
        /*017c*/ 	.word	0xffffffff


	//   ....[21]....
        /*0180*/ 	.word	0xffffffff


	//   ....[22]....
        /*0184*/ 	.word	0xffffffff


	//   ....[23]....
        /*0188*/ 	.word	0xffffffff


	//   ....[24]....
        /*018c*/ 	.word	0xffffffff


	//   ....[25]....
        /*0190*/ 	.word	0xffffffff


	//   ....[26]....
        /*0194*/ 	.word	0xffffffff


	//   ....[27]....
        /*0198*/ 	.word	0xffffffff


	//   ....[28]....
        /*019c*/ 	.word	0xffffffff


	//   ....[29]....
        /*01a0*/ 	.word	0xffffffff


	//----- nvinfo : EIATTR_COOP_GROUP_INSTR_OFFSETS
	.align		4
.L_3544:
        /*01a4*/ 	.byte	0x04, 0x28
        /*01a6*/ 	.short	(.L_3546 - .L_3545)


	//   ....[0]....
.L_3545:
        /*01a8*/ 	.word	0x000004a0


	//   ....[1]....
        /*01ac*/ 	.word	0x000004e0


	//   ....[2]....
        /*01b0*/ 	.word	0x00000520


	//   ....[3]....
        /*01b4*/ 	.word	0x00000530


	//   ....[4]....
        /*01b8*/ 	.word	0x00000560


	//   ....[5]....
        /*01bc*/ 	.word	0x00000580


	//   ....[6]....
        /*01c0*/ 	.word	0x000005c0


	//   ....[7]....
        /*01c4*/ 	.word	0x000005f0


	//   ....[8]....
        /*01c8*/ 	.word	0x00000620


	//   ....[9]....
        /*01cc*/ 	.word	0x00000640


	//   ....[10]....
        /*01d0*/ 	.word	0x000006d0


	//   ....[11]....
        /*01d4*/ 	.word	0x000006e0


	//   ....[12]....
        /*01d8*/ 	.word	0x00000710


	//   ....[13]....
        /*01dc*/ 	.word	0x00000720


	//   ....[14]....
        /*01e0*/ 	.word	0x00000750


	//   ....[15]....
        /*01e4*/ 	.word	0x00000760


	//   ....[16]....
        /*01e8*/ 	.word	0x00000790


	//   ....[17]....
        /*01ec*/ 	.word	0x000007a0


	//   ....[18]....
        /*01f0*/ 	.word	0x000007d0


	//   ....[19]....
        /*01f4*/ 	.word	0x000007e0


	//   ....[20]....
        /*01f8*/ 	.word	0x00000ec0


	//   ....[21]....
        /*01fc*/ 	.word	0x00000ef0


	//   ....[22]....
        /*0200*/ 	.word	0x00000f10


	//   ....[23]....
        /*0204*/ 	.word	0x00000f30


	//   ....[24]....
        /*0208*/ 	.word	0x00000f50


	//   ....[25]....
        /*020c*/ 	.word	0x00000fa0


	//   ....[26]....
        /*0210*/ 	.word	0x00000fc0


	//   ....[27]....
        /*0214*/ 	.word	0x00000fe0


	//   ....[28]....
        /*0218*/ 	.word	0x00001000


	//   ....[29]....
        /*021c*/ 	.word	0x00001020


	//----- nvinfo : EIATTR_EXIT_INSTR_OFFSETS
	.align		4
.L_3546:
        /*0220*/ 	.byte	0x04, 0x1c
        /*0222*/ 	.short	(.L_3548 - .L_3547)


	//   ....[0]....
.L_3547:
        /*0224*/ 	.word	0x00000e70


	//   ....[1]....
        /*0228*/ 	.word	0x000012d0


	//   ....[2]....
        /*022c*/ 	.word	0x00001340


	//----- nvinfo : EIATTR_CRS_STACK_SIZE
	.align		4
.L_3548:
        /*0230*/ 	.byte	0x04, 0x1e
        /*0232*/ 	.short	(.L_3550 - .L_3549)
.L_3549:
        /*0234*/ 	.word	0x00000000
.L_3550:


//--------------------- .nv.info._ZN17fastertransformer34generalAddBiasResidualLayerNormOptI7__half2Lb0ELb0ELi2ELb1ELi2EEEvPT_S3_PKS2_S5_S5_S5_S5_S5_fiiPKfS7_S7_Pfi --------------------------
	.section	.nv.info._ZN17fastertransformer34generalAddBiasResidualLayerNormOptI7__half2Lb0ELb0ELi2ELb1ELi2EEEvPT_S3_PKS2_S5_S5_S5_S5_S5_fiiPKfS7_S7_Pfi,"",@"SHT_CUDA_INFO"
	.sectionflags	@""
	.align	4


	//----- nvinfo : EIATTR_CUDA_API_VERSION
	.align		4
        /*0000*/ 	.byte	0x04, 0x37
        /*0002*/ 	.short	(.L_3552 - .L_3551)
.L_3551:
        /*0004*/ 	.word	0x00000082


	//----- nvinfo : EIATTR_SW2861232_WAR
	.align		4
.L_3552:
        /*0008*/ 	.byte	0x01, 0x35
	.zero		2


	//----- nvinfo : EIATTR_PARAM_CBANK
	.align		4
        /*000c*/ 	.byte	0x04, 0x0a
        /*000e*/ 	.short	(.L_3554 - .L_3553)
	.align		4
.L_3553:
        /*0010*/ 	.word	index@(.nv.constant0._ZN17fastertransformer34generalAddBiasResidualLayerNormOptI7__half2Lb0ELb0ELi2ELb1ELi2EEEvPT_S3_PKS2_S5_S5_S5_S5_S5_fiiPKfS7_S7_Pfi)
        /*0014*/ 	.short	0x0160
        /*0016*/ 	.short	0x0074


	//----- nvinfo : EIATTR_CBANK_PARAM_SIZE
	.align		4
.L_3554:
        /*0018*/ 	.byte	0x03, 0x19
        /*001a*/ 	.short	0x0074


	//----- nvinfo : EIATTR_KPARAM_INFO
	.align		4
        /*001c*/ 	.byte	0x04, 0x17
        /*001e*/ 	.short	(.L_3556 - .L_3555)
.L_3555:
        /*0020*/ 	.word	0x00000000
        /*0024*/ 	.short	0x000f
        /*0026*/ 	.short	0x0070
        /*0028*/ 	.byte	0x00, 0xf0, 0x11, 0x00


	//----- nvinfo : EIATTR_KPARAM_INFO
	.align		4
.L_3556:
        /*002c*/ 	.byte	0x04, 0x17
        /*002e*/ 	.short	(.L_3558 - .L_3557)
.L_3557:
        /*0030*/ 	.word	0x00000000
        /*0034*/ 	.short	0x000e
        /*0036*/ 	.short	0x0068
        /*0038*/ 	.byte	0x00, 0xf0, 0x21, 0x00


	//----- nvinfo : EIATTR_KPARAM_INFO
	.align		4
.L_3558:
        /*003c*/ 	.byte	0x04, 0x17
        /*003e*/ 	.short	(.L_3560 - .L_3559)
.L_3559:
        /*0040*/ 	.word	0x00000000
        /*0044*/ 	.short	0x000d
        /*0046*/ 	.short	0x0060
        /*0048*/ 	.byte	0x00, 0xf0, 0x21, 0x00


	//----- nvinfo : EIATTR_KPARAM_INFO
	.align		4
.L_3560:
        /*004c*/ 	.byte	0x04, 0x17
        /*004e*/ 	.short	(.L_3562 - .L_3561)
.L_3561:
        /*0050*/ 	.word	0x00000000
        /*0054*/ 	.short	0x000c
        /*0056*/ 	.short	0x0058
        /*0058*/ 	.byte	0x00, 0xf0, 0x21, 0x00


	//----- nvinfo : EIATTR_KPARAM_INFO
	.align		4
.L_3562:
        /*005c*/ 	.byte	0x04, 0x17
        /*005e*/ 	.short	(.L_3564 - .L_3563)
.L_3563:
        /*0060*/ 	.word	0x00000000
        /*0064*/ 	.short	0x000b
        /*0066*/ 	.short	0x0050
        /*0068*/ 	.byte	0x00, 0xf0, 0x21, 0x00


	//----- nvinfo : EIATTR_KPARAM_INFO
	.align		4
.L_3564:
        /*006c*/ 	.byte	0x04, 0x17
        /*006e*/ 	.short	(.L_3566 - .L_3565)
.L_3565:
        /*0070*/ 	.word	0x00000000
        /*0074*/ 	.short	0x000a
        /*0076*/ 	.short	0x0048
        /*0078*/ 	.byte	0x00, 0xf0, 0x11, 0x00


	//----- nvinfo : EIATTR_KPARAM_INFO
	.align		4
.L_3566:
        /*007c*/ 	.byte	0x04, 0x17
        /*007e*/ 	.short	(.L_3568 - .L_3567)
.L_3567:
        /*0080*/ 	.word	0x00000000
        /*0084*/ 	.short	0x0009
        /*0086*/ 	.short	0x0044
        /*0088*/ 	.byte	0x00, 0xf0, 0x11, 0x00


	//----- nvinfo : EIATTR_KPARAM_INFO
	.align		4
.L_3568:
        /*008c*/ 	.byte	0x04, 0x17
        /*008e*/ 	.short	(.L_3570 - .L_3569)
.L_3569:
        /*0090*/ 	.word	0x00000000
        /*0094*/ 	.short	0x0008
        /*0096*/ 	.short	0x0040
        /*0098*/ 	.byte	0x00, 0xf0, 0x11, 0x00


	//----- nvinfo : EIATTR_KPARAM_INFO
	.align		4
.L_3570:
        /*009c*/ 	.byte	0x04, 0x17
        /*009e*/ 	.short	(.L_3572 - .L_3571)
.L_3571:
        /*00a0*/ 	.word	0x00000000
        /*00a4*/ 	.short	0x0007
        /*00a6*/ 	.short	0x0038
        /*00a8*/ 	.byte	0x00, 0xf0, 0x21, 0x00


	//----- nvinfo : EIATTR_KPARAM_INFO
	.align		4
.L_3572:
        /*00ac*/ 	.byte	0x04, 0x17
        /*00ae*/ 	.short	(.L_3574 - .L_3573)
.L_3573:
        /*00b0*/ 	.word	0x00000000
        /*00b4*/ 	.short	0x0006
        /*00b6*/ 	.short	0x0030
        /*00b8*/ 	.byte	0x00, 0xf0, 0x21, 0x00


	//----- nvinfo : EIATTR_KPARAM_INFO
	.align		4
.L_3574:
        /*00bc*/ 	.byte	0x04, 0x17
        /*00be*/ 	.short	(.L_3576 - .L_3575)
.L_3575:
        /*00c0*/ 	.word	0x00000000
        /*00c4*/ 	.short	0x0005
        /*00c6*/ 	.short	0x0028
        /*00c8*/ 	.byte	0x00, 0xf0, 0x21, 0x00


	//----- nvinfo : EIATTR_KPARAM_INFO
	.align		4
.L_3576:
        /*00cc*/ 	.byte	0x04, 0x17
        /*00ce*/ 	.short	(.L_3578 - .L_3577)
.L_3577:
        /*00d0*/ 	.word	0x00000000
        /*00d4*/ 	.short	0x0004
        /*00d6*/ 	.short	0x0020
        /*00d8*/ 	.byte	0x00, 0xf0, 0x21, 0x00


	//----- nvinfo : EIATTR_KPARAM_INFO
	.align		4
.L_3578:
        /*00dc*/ 	.byte	0x04, 0x17
        /*00de*/ 	.short	(.L_3580 - .L_3579)
.L_3579:
        /*00e0*/ 	.word	0x00000000
        /*00e4*/ 	.short	0x0003
        /*00e6*/ 	.short	0x0018
        /*00e8*/ 	.byte	0x00, 0xf0, 0x21, 0x00


	//----- nvinfo : EIATTR_KPARAM_INFO
	.align		4
.L_3580:
        /*00ec*/ 	.byte	0x04, 0x17
        /*00ee*/ 	.short	(.L_3582 - .L_3581)
.L_3581:
        /*00f0*/ 	.word	0x00000000
        /*00f4*/ 	.short	0x0002
        /*00f6*/ 	.short	0x0010
        /*00f8*/ 	.byte	0x00, 0xf0, 0x21, 0x00


	//----- nvinfo : EIATTR_KPARAM_INFO
	.align		4
.L_3582:
        /*00fc*/ 	.byte	0x04, 0x17
        /*00fe*/ 	.short	(.L_3584 - .L_3583)
.L_3583:
        /*0100*/ 	.word	0x00000000
        /*0104*/ 	.short	0x0001
        /*0106*/ 	.short	0x0008
        /*0108*/ 	.byte	0x00, 0xf0, 0x21, 0x00


	//----- nvinfo : EIATTR_KPARAM_INFO
	.align		4
.L_3584:
        /*010c*/ 	.byte	0x04, 0x17
        /*010e*/ 	.short	(.L_3586 - .L_3585)
.L_3585:
        /*0110*/ 	.word	0x00000000
        /*0114*/ 	.short	0x0000
        /*0116*/ 	.short	0x0000
        /*0118*/ 	.byte	0x00, 0xf0, 0x21, 0x00


	//----- nvinfo : EIATTR_MAXREG_COUNT
	.align		4
.L_3586:
        /*011c*/ 	.byte	0x03, 0x1b
        /*011e*/ 	.short	0x00ff


	//----- nvinfo : EIATTR_NUM_BARRIERS
	.align		4
        /*0120*/ 	.byte	0x02, 0x4c
        /*0122*/ 	.byte	0x01
	.zero		1


	//----- nvinfo : EIATTR_MERCURY_ISA_VERSION
	.align		4
        /*0124*/ 	.byte	0x03, 0x5f
        /*0126*/ 	.short	0x0000


	//----- nvinfo : EIATTR_COOP_GROUP_MASK_REGIDS
	.align		4
        /*0128*/ 	.byte	0x04, 0x29
        /*012a*/ 	.short	(.L_3588 - .L_3587)


	//   ....[0]....
.L_3587:
        /*012c*/ 	.word	0xffffffff


	//   ....[1]....
        /*0130*/ 	.word	0xffffffff


	//   ....[2]....
        /*0134*/ 	.word	0xffffffff


	//   ....[3]....
        /*0138*/ 	.word	0xffffffff


	//   ....[4]....
        /*013c*/ 	.word	0xffffffff


	//   ....[5]....
        /*0140*/ 	.word	0xffffffff


	//   ....[6]....
        /*0144*/ 	.word	0xffffffff


	//   ....[7]....
        /*0148*/ 	.word	0xffffffff


	//   ....[8]....
        /*014c*/ 	.word	0xffffffff


	//   ....[9]....
        /*0150*/ 	.word	0xffffffff


	//   ....[10]....
        /*0154*/ 	.word	0xffffffff


	//   ....[11]....
        /*0158*/ 	.word	0xffffffff


	//   ....[12]....
        /*015c*/ 	.word	0xffffffff


	//   ....[13]....
        /*0160*/ 	.word	0xffffffff


	//   ....[14]....
        /*0164*/ 	.word	0xffffffff


	//   ....[15]....
        /*0168*/ 	.word	0xffffffff


	//   ....[16]....
        /*016c*/ 	.word	0xffffffff


	//   ....[17]....
        /*0170*/ 	.word	0xffffffff


	//   ....[18]....
        /*0174*/ 	.word	0xffffffff


	//   ....[19]....
        /*0178*/ 	.word	0xffffffff


	//   ....[20]....
        /*017c*/ 	.word	0xffffffff


	//   ....[21]....
        /*0180*/ 	.word	0xffffffff


	//   ....[22]....
        /*0184*/ 	.word	0xffffffff


	//   ....[23]....
        /*0188*/ 	.word	0xffffffff


	//   ....[24]....
        /*018c*/ 	.word	0xffffffff


	//   ....[25]....
        /*0190*/ 	.word	0xffffffff


	//   ....[26]....
        /*0194*/ 	.word	0xffffffff


	//   ....[27]....
        /*0198*/ 	.word	0xffffffff


	//   ....[28]....
        /*019c*/ 	.word	0xffffffff


	//   ....[29]....
        /*01a0*/ 	.word	0xffffffff


	//----- nvinfo : EIATTR_COOP_GROUP_INSTR_OFFSETS
	.align		4
.L_3588:
        /*01a4*/ 	.byte	0x04, 0x28
        /*01a6*/ 	.short	(.L_3590 - .L_3589)


	//   ....[0]....
.L_3589:
        /*01a8*/ 	.word	0x00000270


	//   ....[1]....
        /*01ac*/ 	.word	0x000002c0


	//   ....[2]....
        /*01b0*/ 	.word	0x00000300


	//   ....[3]....
        /*01b4*/ 	.word	0x00000320


	//   ....[4]....
        /*01b8*/ 	.word	0x00000340


	//   ....[5]....
        /*01bc*/ 	.word	0x000003a0


	//   ....[6]....
        /*01c0*/ 	.word	0x000003d0


	//   ....[7]....
        /*01c4*/ 	.word	0x000003f0


	//   ....[8]....
        /*01c8*/ 	.word	0x00000420


	//   ....[9]....
        /*01cc*/ 	.word	0x00000440


	//   ....[10]....
        /*01d0*/ 	.word	0x000006a0


	//   ....[11]....
        /*01d4*/ 	.word	0x000006f0


	//   ....[12]....
        /*01d8*/ 	.word	0x00000710


	//   ....[13]....
        /*01dc*/ 	.word	0x00000730


	//   ....[14]....
        /*01e0*/ 	.word	0x00000750


	//   ....[15]....
        /*01e4*/ 	.word	0x000007b0


	//   ....[16]....
        /*01e8*/ 	.word	0x000007e0


	//   ....[17]....
        /*01ec*/ 	.word	0x00000800


	//   ....[18]....
        /*01f0*/ 	.word	0x00000820


	//   ....[19]....
        /*01f4*/ 	.word	0x00000840


	//   ....[20]....
        /*01f8*/ 	.word	0x00000e90


	//   ....[21]....
        /*01fc*/ 	.word	0x00000ec0


	//   ....[22]....
        /*0200*/ 	.word	0x00000ee0


	//   ....[23]....
        /*0204*/ 	.word	0x00000f00


	//   ....[24]....
        /*0208*/ 	.word	0x00000f20


	//   ....[25]....
        /*020c*/ 	.word	0x00000f80


	//   ....[26]....
        /*0210*/ 	.word	0x00000fa0


	//   ....[27]....
        /*0214*/ 	.word	0x00000fc0


	//   ....[28]....
        /*0218*/ 	.word	0x00000fe0


	//   ....[29]....
        /*021c*/ 	.word	0x00001000


	//----- nvinfo : EIATTR_EXIT_INSTR_OFFSETS
	.align		4
.L_3590:
        /*0220*/ 	.byte	0x04, 0x1c
        /*0222*/ 	.short	(.L_3592 - .L_3591)


	//   ....[0]....
.L_3591:
        /*0224*/ 	.word	0x00000e50


	//   ....[1]....
        /*0228*/ 	.word	0x000012c0


	//   ....[2]....
        /*022c*/ 	.word	0x00001340


	//----- nvinfo : EIATTR_CRS_STACK_SIZE
	.align		4
.L_3592:
        /*0230*/ 	.byte	0x04, 0x1e
        /*0232*/ 	.short	(.L_3594 - .L_3593)
.L_3593:
        /*0234*/ 	.word	0x00000000
.L_3594:


//--------------------- .nv.info._ZN17fastertransformer35generalAddBiasResidualLayerNormOpt2I7__half2Lb1ELb0ELi2ELb1ELi2EEEvPT_S3_PKS2_S5_S5_S5_S5_S5_fiiPKfS7_S7_Pfi --------------------------
	.section	.nv.info._ZN17fastertransformer35generalAddBiasResidualLayerNormOpt2I7__half2Lb1ELb0ELi2ELb1ELi2EEEvPT_S3_PKS2_S5_S5_S5_S5_S5_fiiPKfS7_S7_Pfi,"",@"SHT_CUDA_INFO"
	.sectionflags	@""
	.align	4


	//----- nvinfo : EIATTR_CUDA_API_VERSION
	.align		4
        /*0000*/ 	.byte	0x04, 0x37
        /*0002*/ 	.short	(.L_3596 - .L_3595)
.L_3595:
        /*0004*/ 	.word	0x00000082


	//----- nvinfo : EIATTR_SW2861232_WAR
	.align		4
.L_3596:
        /*0008*/ 	.byte	0x01, 0x35
	.zero		2


	//----- nvinfo : EIATTR_PARAM_CBANK
	.align		4
        /*000c*/ 	.byte	0x04, 0x0a
        /*000e*/ 	.short	(.L_3598 - .L_3597)
	.align		4
.L_3597:
        /*0010*/ 	.word	index@(.nv.constant0._ZN17fastertransformer35generalAddBiasResidualLayerNormOpt2I7__half2Lb1ELb0ELi2ELb1ELi2EEEvPT_S3_PKS2_S5_S5_S5_S5_S5_fiiPKfS7_S7_Pfi)
        /*0014*/ 	.short	0x0160
        /*0016*/ 	.short	0x0074


	//----- nvinfo : EIATTR_CBANK_PARAM_SIZE
	.align		4
.L_3598:
        /*0018*/ 	.byte	0x03, 0x19
        /*001a*/ 	.short	0x0074


	//----- nvinfo : EIATTR_KPARAM_INFO
	.align		4
        /*001c*/ 	.byte	0x04, 0x17
        /*001e*/ 	.short	(.L_3600 - .L_3599)
.L_3599:
        /*0020*/ 	.word	0x00000000
        /*0024*/ 	.short	0x000f
        /*0026*/ 	.short	0x0070
        /*0028*/ 	.byte	0x00, 0xf0, 0x11, 0x00


	//----- nvinfo : EIATTR_KPARAM_INFO
	.align		4
.L_3600:
        /*002c*/ 	.byte	0x04, 0x17
        /*002e*/ 	.short	(.L_3602 - .L_3601)
.L_3601:
        /*0030*/ 	.word	0x00000000
        /*0034*/ 	.short	0x000e
        /*0036*/ 	.short	0x0068
        /*0038*/ 	.byte	0x00, 0xf0, 0x21, 0x00


	//----- nvinfo : EIATTR_KPARAM_INFO
	.align		4
.L_3602:
        /*003c*/ 	.byte	0x04, 0x17
        /*003e*/ 	.short	(.L_3604 - .L_3603)
.L_3603:
        /*0040*/ 	.word	0x00000000
        /*0044*/ 	.short	0x000d
        /*0046*/ 	.short	0x0060
        /*0048*/ 	.byte	0x00, 0xf0, 0x21, 0x00


	//----- nvinfo : EIATTR_KPARAM_INFO
	.align		4
.L_3604:
        /*004c*/ 	.byte	0x04, 0x17
        /*004e*/ 	.short	(.L_3606 - .L_3605)
.L_3605:
        /*0050*/ 	.word	0x00000000
        /*0054*/ 	.short	0x000c
        /*0056*/ 	.short	0x0058
        /*0058*/ 	.byte	0x00, 0xf0, 0x21, 0x00


	//----- nvinfo : EIATTR_KPARAM_INFO
	.align		4
.L_3606:
        /*005c*/ 	.byte	0x04, 0x17
        /*005e*/ 	.short	(.L_3608 - .L_3607)
.L_3607:
        /*0060*/ 	.word	0x00000000
        /*0064*/ 	.short	0x000b
        /*0066*/ 	.short	0x0050
        /*0068*/ 	.byte	0x00, 0xf0, 0x21, 0x00


	//----- nvinfo : EIATTR_KPARAM_INFO
	.align		4
.L_3608:
        /*006c*/ 	.byte	0x04, 0x17
        /*006e*/ 	.short	(.L_3610 - .L_3609)
.L_3609:
        /*0070*/ 	.word	0x00000000
        /*0074*/ 	.short	0x000a
        /*0076*/ 	.short	0x0048
        /*0078*/ 	.byte	0x00, 0xf0, 0x11, 0x00


	//----- nvinfo : EIATTR_KPARAM_INFO
	.align		4
.L_3610:
        /*007c*/ 	.byte	0x04, 0x17
        /*007e*/ 	.short	(.L_3612 - .L_3611)
.L_3611:
        /*0080*/ 	.word	0x00000000
        /*0084*/ 	.short	0x0009
        /*0086*/ 	.short	0x0044
        /*0088*/ 	.byte	0x00, 0xf0, 0x11, 0x00


	//----- nvinfo : EIATTR_KPARAM_INFO
	.align		4
.L_3612:
        /*008c*/ 	.byte	0x04, 0x17
        /*008e*/ 	.short	(.L_3614 - .L_3613)
.L_3613:
        /*0090*/ 	.word	0x00000000
        /*0094*/ 	.short	0x0008
        /*0096*/ 	.short	0x0040
        /*0098*/ 	.byte	0x00, 0xf0, 0x11, 0x00


	//----- nvinfo : EIATTR_KPARAM_INFO
	.align		4
.L_3614:
        /*009c*/ 	.byte	0x04, 0x17
        /*009e*/ 	.short	(.L_3616 - .L_3615)
.L_3615:
        /*00a0*/ 	.word	0x00000000
        /*00a4*/ 	.short	0x0007
        /*00a6*/ 	.short	0x0038
        /*00a8*/ 	.byte	0x00, 0xf0, 0x21, 0x00


	//----- nvinfo : EIATTR_KPARAM_INFO
	.align		4
.L_3616:
        /*00ac*/ 	.byte	0x04, 0x17
        /*00ae*/ 	.short	(.L_3618 - .L_3617)
.L_3617:
        /*00b0*/ 	.word	0x00000000
        /*00b4*/ 	.short	0x0006
        /*00b6*/ 	.short	0x0030
        /*00b8*/ 	.byte	0x00, 0xf0, 0x21, 0x00


	//----- nvinfo : EIATTR_KPARAM_INFO
	.align		4
.L_3618:
        /*00bc*/ 	.byte	0x04, 0x17
        /*00be*/ 	.short	(.L_3620 - .L_3619)
.L_3619:
        /*00c0*/ 	.word	0x00000000
        /*00c4*/ 	.short	0x0005
        /*00c6*/ 	.short	0x0028
        /*00c8*/ 	.byte	0x00, 0xf0, 0x21, 0x00


	//----- nvinfo : EIATTR_KPARAM_INFO
	.align		4
.L_3620:
        /*00cc*/ 	.byte	0x04, 0x17
        /*00ce*/ 	.short	(.L_3622 - .L_3621)
.L_3621:
        /*00d0*/ 	.word	0x00000000
        /*00d4*/ 	.short	0x0004
        /*00d6*/ 	.short	0x0020
        /*00d8*/ 	.byte	0x00, 0xf0, 0x21, 0x00


	//----- nvinfo : EIATTR_KPARAM_INFO
	.align		4
.L_3622:
        /*00dc*/ 	.byte	0x04, 0x17
        /*00de*/ 	.short	(.L_3624 - .L_3623)
.L_3623:
        /*00e0*/ 	.word	0x00000000
        /*00e4*/ 	.short	0x0003
        /*00e6*/ 	.short	0x0018
        /*00e8*/ 	.byte	0x00, 0xf0, 0x21, 0x00


	//----- nvinfo : EIATTR_KPARAM_INFO
	.align		4
.L_3624:
        /*00ec*/ 	.byte	0x04, 0x17
        /*00ee*/ 	.short	(.L_3626 - .L_3625)
.L_3625:
        /*00f0*/ 	.word	0x00000000
        /*00f4*/ 	.short	0x0002
        /*00f6*/ 	.short	0x0010
        /*00f8*/ 	.byte	0x00, 0xf0, 0x21, 0x00


	//----- nvinfo : EIATTR_KPARAM_INFO
	.align		4
.L_3626:
        /*00fc*/ 	.byte	0x04, 0x17
        /*00fe*/ 	.short	(.L_3628 - .L_3627)
.L_3627:
        /*0100*/ 	.word	0x00000000
        /*0104*/ 	.short	0x0001
        /*0106*/ 	.short	0x0008
        /*0108*/ 	.byte	0x00, 0xf0, 0x21, 0x00


	//----- nvinfo : EIATTR_KPARAM_INFO
	.align		4
.L_3628:
        /*010c*/ 	.byte	0x04, 0x17
        /*010e*/ 	.short	(.L_3630 - .L_3629)
.L_3629:
        /*0110*/ 	.word	0x00000000
        /*0114*/ 	.short	0x0000
        /*0116*/ 	.short	0x0000
        /*0118*/ 	.byte	0x00, 0xf0, 0x21, 0x00


	//----- nvinfo : EIATTR_MAXREG_COUNT
	.align		4
.L_3630:
        /*011c*/ 	.byte	0x03, 0x1b
        /*011e*/ 	.short	0x00ff


	//----- nvinfo : EIATTR_NUM_BARRIERS
	.align		4
        /*0120*/ 	.byte	0x02, 0x4c
        /*0122*/ 	.byte	0x01
	.zero		1


	//----- nvinfo : EIATTR_MERCURY_ISA_VERSION
	.align		4
        /*0124*/ 	.byte	0x03, 0x5f
        /*0126*/ 	.short	0x0000


	//----- nvinfo : EIATTR_COOP_GROUP_MASK_REGIDS
	.align		4
        /*0128*/ 	.byte	0x04, 0x29
        /*012a*/ 	.short	(.L_3632 - .L_3631)


	//   ....[0]....
.L_3631:
        /*012c*/ 	.word	0xffffffff


	//   ....[1]....
        /*0130*/ 	.word	0xffffffff


	//   ....[2]....
        /*0134*/ 	.word	0xffffffff


	//   ....[3]....
        /*0138*/ 	.word	0xffffffff


	//   ....[4]....
        /*013c*/ 	.word	0xffffffff


	//   ....[5]....
        /*0140*/ 	.word	0xffffffff


	//   ....[6]....
        /*0144*/ 	.word	0xffffffff


	//   ....[7]....
        /*0148*/ 	.word	0xffffffff


	//   ....[8]....
        /*014c*/ 	.word	0xffffffff


	//   ....[9]....
        /*0150*/ 	.word	0xffffffff


	//   ....[10]....
        /*0154*/ 	.word	0xffffffff


	//   ....[11]....
        /*0158*/ 	.word	0xffffffff


	//   ....[12]....
        /*015c*/ 	.word	0xffffffff


	//   ....[13]....
        /*0160*/ 	.word	0xffffffff


	//   ....[14]....
        /*0164*/ 	.word	0xffffffff


	//   ....[15]....
        /*0168*/ 	.word	0xffffffff


	//   ....[16]....
        /*016c*/ 	.word	0xffffffff


	//   ....[17]....
        /*0170*/ 	.word	0xffffffff


	//   ....[18]....
        /*0174*/ 	.word	0xffffffff


	//   ....[19]....
        /*0178*/ 	.word	0xffffffff


	//   ....[20]....
        /*017c*/ 	.word	0xffffffff


	//   ....[21]....
        /*0180*/ 	.word	0xffffffff


	//   ....[22]....
        /*0184*/ 	.word	0xffffffff


	//   ....[23]....
        /*0188*/ 	.word	0xffffffff


	//   ....[24]....
        /*018c*/ 	.word	0xffffffff


	//   ....[25]....
        /*0190*/ 	.word	0xffffffff


	//   ....[26]....
        /*0194*/ 	.word	0xffffffff


	//   ....[27]....
        /*0198*/ 	.word	0xffffffff


	//   ....[28]....
        /*019c*/ 	.word	0xffffffff


	//   ....[29]....
        /*01a0*/ 	.word	0xffffffff


	//----- nvinfo : EIATTR_COOP_GROUP_INSTR_OFFSETS
	.align		4
.L_3632:
        /*01a4*/ 	.byte	0x04, 0x28
        /*01a6*/ 	.short	(.L_3634 - .L_3633)


	//   ....[0]....
.L_3633:
        /*01a8*/ 	.word	0x00000b40


	//   ....[1]....
        /*01ac*/ 	.word	0x00000b70


	//   ....[2]....
        /*01b0*/ 	.word	0x00000ba0


	//   ....[3]....
        /*01b4*/ 	.word	0x00000bb0


	//   ....[4]....
        /*01b8*/ 	.word	0x00000bf0


	//   ....[5]....
        /*01bc*/ 	.word	0x00000c00


	//   ....[6]....
        /*01c0*/ 	.word	0x00000c40


	//   ....[7]....
        /*01c4*/ 	.word	0x00000c60


	//   ....[8]....
        /*01c8*/ 	.word	0x00000cd0


	//   ....[9]....
        /*01cc*/ 	.word	0x00000ce0


	//   ....[10]....
        /*01d0*/ 	.word	0x00000d80


	//   ....[11]....
        /*01d4*/ 	.word	0x00000d90


	//   ....[12]....
        /*01d8*/ 	.word	0x00000dc0


	//   ....[13]....
        /*01dc*/ 	.word	0x00000dd0


	//   ....[14]....
        /*01e0*/ 	.word	0x00000e00


	//   ....[15]....
        /*01e4*/ 	.word	0x00000e10


	//   ....[16]....
        /*01e8*/ 	.word	0x00000e40


	//   ....[17]....
        /*01ec*/ 	.word	0x00000e50


	//   ....[18]....
        /*01f0*/ 	.word	0x00000e80


	//   ....[19]....
        /*01f4*/ 	.word	0x00000e90


	//   ....[20]....
        /*01f8*/ 	.word	0x00001530


	//   ....[21]....
        /*01fc*/ 	.word	0x00001560


	//   ....[22]....
        /*0200*/ 	.word	0x00001580


	//   ....[23]....
        /*0204*/ 	.word	0x000015a0


	//   ....[24]....
        /*0208*/ 	.word	0x000015c0


	//   ....[25]....
        /*020c*/ 	.word	0x00001610


	//   ....[26]....
        /*0210*/ 	.word	0x00001630


	//   ....[27]....
        /*0214*/ 	.word	0x00001650


	//   ....[28]....
        /*0218*/ 	.word	0x00001670


	//   ....[29]....
        /*021c*/ 	.word	0x00001690


	//----- nvinfo : EIATTR_EXIT_INSTR_OFFSETS
	.align		4
.L_3634:
        /*0220*/ 	.byte	0x04, 0x1c
        /*0222*/ 	.short	(.L_3636 - .L_3635)


	//   ....[0]....
.L_3635:
        /*0224*/ 	.word	0x000014e0


	//   ....[1]....
        /*0228*/ 	.word	0x00001940


	//   ....[2]....
        /*022c*/ 	.word	0x000019b0


	//----- nvinfo : EIATTR_CRS_STACK_SIZE
	.align		4
.L_3636:
        /*0230*/ 	.byte	0x04, 0x1e
        /*0232*/ 	.short	(.L_3638 - .L_3637)
.L_3637:
        /*0234*/ 	.word	0x00000000
.L_3638:


//--------------------- .nv.info._ZN17fastertransformer34generalAddBiasResidualLayerNormOptI7__half2Lb1ELb0ELi2ELb1ELi2EEEvPT_S3_PKS2_S5_S5_S5_S5_S5_fiiPKfS7_S7_Pfi --------------------------
	.section	.nv.info._ZN17fastertransformer34generalAddBiasResidualLayerNormOptI7__half2Lb1ELb0ELi2ELb1ELi2EEEvPT_S3_PKS2_S5_S5_S5_S5_S5_fiiPKfS7_S7_Pfi,"",@"SHT_CUDA_INFO"
	.sectionflags	@""
	.align	4


	//----- nvinfo : EIATTR_CUDA_API_VERSION
	.align		4
        /*0000*/ 	.byte	0x04, 0x37
        /*0002*/ 	.short	(.L_3640 - .L_3639)
.L_3639:
        /*0004*/ 	.word	0x00000082


	//----- nvinfo : EIATTR_SW2861232_WAR
	.align		4
.L_3640:
        /*0008*/ 	.byte	0x01, 0x35
	.zero		2


	//----- nvinfo : EIATTR_PARAM_CBANK
	.align		4
        /*000c*/ 	.byte	0x04, 0x0a
        /*000e*/ 	.short	(.L_3642 - .L_3641)
	.align		4
.L_3641:
        /*0010*/ 	.word	index@(.nv.constant0._ZN17fastertransformer34generalAddBiasResidualLayerNormOptI7__half2Lb1ELb0ELi2ELb1ELi2EEEvPT_S3_PKS2_S5_S5_S5_S5_S5_fiiPKfS7_S7_Pfi)
        /*0014*/ 	.short	0x0160
        /*0016*/ 	.short	0x0074


	//----- nvinfo : EIATTR_CBANK_PARAM_SIZE
	.align		4
.L_3642:
        /*0018*/ 	.byte	0x03, 0x19
        /*001a*/ 	.short	0x0074


	//----- nvinfo : EIATTR_KPARAM_INFO
	.align		4
        /*001c*/ 	.byte	0x04, 0x17
        /*001e*/ 	.short	(.L_3644 - .L_3643)
.L_3643:
        /*0020*/ 	.word	0x00000000
        /*0024*/ 	.short	0x000f
        /*0026*/ 	.short	0x0070
        /*0028*/ 	.byte	0x00, 0xf0, 0x11, 0x00


	//----- nvinfo : EIATTR_KPARAM_INFO
	.align		4
.L_3644:
        /*002c*/ 	.byte	0x04, 0x17
        /*002e*/ 	.short	(.L_3646 - .L_3645)
.L_3645:
        /*0030*/ 	.word	0x00000000
        /*0034*/ 	.short	0x000e
        /*0036*/ 	.short	0x0068
        /*0038*/ 	.byte	0x00, 0xf0, 0x21, 0x00


	//----- nvinfo : EIATTR_KPARAM_INFO
	.align		4
.L_3646:
        /*003c*/ 	.byte	0x04, 0x17
        /*003e*/ 	.short	(.L_3648 - .L_3647)
.L_3647:
        /*0040*/ 	.word	0x00000000
        /*0044*/ 	.short	0x000d
        /*0046*/ 	.short	0x0060
        /*0048*/ 	.byte	0x00, 0xf0, 0x21, 0x00


	//----- nvinfo : EIATTR_KPARAM_INFO
	.align		4
.L_3648:
        /*004c*/ 	.byte	0x04, 0x17
        /*004e*/ 	.short	(.L_3650 - .L_3649)
.L_3649:
        /*0050*/ 	.word	0x00000000
        /*0054*/ 	.short	0x000c
        /*0056*/ 	.short	0x0058
        /*0058*/ 	.byte	0x00, 0xf0, 0x21, 0x00


	//----- nvinfo : EIATTR_KPARAM_INFO
	.align		4
.L_3650:
        /*005c*/ 	.byte	0x04, 0x17
        /*005e*/ 	.short	(.L_3652 - .L_3651)
.L_3651:
        /*0060*/ 	.word	0x00000000
        /*0064*/ 	.short	0x000b
        /*0066*/ 	.short	0x0050
        /*0068*/ 	.byte	0x00, 0xf0, 0x21, 0x00


	//----- nvinfo : EIATTR_KPARAM_INFO
	.align		4
.L_3652:
        /*006c*/ 	.byte	0x04, 0x17
        /*006e*/ 	.short	(.L_3654 - .L_3653)
.L_3653:
        /*0070*/ 	.word	0x00000000
        /*0074*/ 	.short	0x000a
        /*0076*/ 	.short	0x0048
        /*0078*/ 	.byte	0x00, 0xf0, 0x11, 0x00


	//----- nvinfo : EIATTR_KPARAM_INFO
	.align		4
.L_3654:
        /*007c*/ 	.byte	0x04, 0x17
        /*007e*/ 	.short	(.L_3656 - .L_3655)
.L_3655:
        /*0080*/ 	.word	0x00000000
        /*0084*/ 	.short	0x0009
        /*0086*/ 	.short	0x0044
        /*0088*/ 	.byte	0x00, 0xf0, 0x11, 0x00


	//----- nvinfo : EIATTR_KPARAM_INFO
	.align		4
.L_3656:
        /*008c*/ 	.byte	0x04, 0x17
        /*008e*/ 	.short	(.L_3658 - .L_3657)
.L_3657:
        /*0090*/ 	.word	0x00000000
        /*0094*/ 	.short	0x0008
        /*0096*/ 	.short	0x0040
        /*0098*/ 	.byte	0x00, 0xf0, 0x11, 0x00


	//----- nvinfo : EIATTR_KPARAM_INFO
	.align		4
.L_3658:
        /*009c*/ 	.byte	0x04, 0x17
        /*009e*/ 	.short	(.L_3660 - .L_3659)
.L_3659:
        /*00a0*/ 	.word	0x00000000
        /*00a4*/ 	.short	0x0007
        /*00a6*/ 	.short	0x0038
        /*00a8*/ 	.byte	0x00, 0xf0, 0x21, 0x00


	//----- nvinfo : EIATTR_KPARAM_INFO
	.align		4
.L_3660:
        /*00ac*/ 	.byte	0x04, 0x17
        /*00ae*/ 	.short	(.L_3662 - .L_3661)
.L_3661:
        /*00b0*/ 	.word	0x00000000
        /*00b4*/ 	.short	0x0006
        /*00b6*/ 	.short	0x0030
        /*00b8*/ 	.byte	0x00, 0xf0, 0x21, 0x00


	//----- nvinfo : EIATTR_KPARAM_INFO
	.align		4
.L_3662:
        /*00bc*/ 	.byte	0x04, 0x17
        /*00be*/ 	.short	(.L_3664 - .L_3663)
.L_3663:
        /*00c0*/ 	.word	0x00000000
        /*00c4*/ 	.short	0x0005
        /*00c6*/ 	.short	0x0028
        /*00c8*/ 	.byte	0x00, 0xf0, 0x21, 0x00


	//----- nvinfo : EIATTR_KPARAM_INFO
	.align		4
.L_3664:
        /*00cc*/ 	.byte	0x04, 0x17
        /*00ce*/ 	.short	(.L_3666 - .L_3665)
.L_3665:
        /*00d0*/ 	.word	0x00000000
        /*00d4*/ 	.short	0x0004
        /*00d6*/ 	.short	0x0020
        /*00d8*/ 	.byte	0x00, 0xf0, 0x21, 0x00


	//----- nvinfo : EIATTR_KPARAM_INFO
	.align		4
.L_3666:
        /*00dc*/ 	.byte	0x04, 0x17
        /*00de*/ 	.short	(.L_3668 - .L_3667)
.L_3667:
        /*00e0*/ 	.word	0x00000000
        /*00e4*/ 	.short	0x0003
        /*00e6*/ 	.short	0x0018
        /*00e8*/ 	.byte	0x00, 0xf0, 0x21, 0x00


	//----- nvinfo : EIATTR_KPARAM_INFO
	.align		4
.L_3668:
        /*00ec*/ 	.byte	0x04, 0x17
        /*00ee*/ 	.short	(.L_3670 - .L_3669)
.L_3669:
        /*00f0*/ 	.word	0x00000000
        /*00f4*/ 	.short	0x0002
        /*00f6*/ 	.short	0x0010
        /*00f8*/ 	.byte	0x00, 0xf0, 0x21, 0x00


	//----- nvinfo : EIATTR_KPARAM_INFO
	.align		4
.L_3670:
        /*00fc*/ 	.byte	0x04, 0x17
        /*00fe*/ 	.short	(.L_3672 - .L_3671)
.L_3671:
        /*0100*/ 	.word	0x00000000
        /*0104*/ 	.short	0x0001
        /*0106*/ 	.short	0x0008
        /*0108*/ 	.byte	0x00, 0xf0, 0x21, 0x00


	//----- nvinfo : EIATTR_KPARAM_INFO
	.align		4
.L_3672:
        /*010c*/ 	.byte	0x04, 0x17
        /*010e*/ 	.short	(.L_3674 - .L_3673)
.L_3673:
        /*0110*/ 	.word	0x00000000
        /*0114*/ 	.short	0x0000
        /*0116*/ 	.short	0x0000
        /*0118*/ 	.byte	0x00, 0xf0, 0x21, 0x00


	//----- nvinfo : EIATTR_MAXREG_COUNT
	.align		4
.L_3674:
        /*011c*/ 	.byte	0x03, 0x1b
        /*011e*/ 	.short	0x00ff


	//----- nvinfo : EIATTR_NUM_BARRIERS
	.align		4
        /*0120*/ 	.byte	0x02, 0x4c
        /*0122*/ 	.byte	0x01
	.zero		1


	//----- nvinfo : EIATTR_MERCURY_ISA_VERSION
	.align		4
        /*0124*/ 	.byte	0x03, 0x5f
        /*0126*/ 	.short	0x0000


	//----- nvinfo : EIATTR_COOP_GROUP_MASK_REGIDS
	.align		4
        /*0128*/ 	.byte	0x04, 0x29
        /*012a*/ 	.short	(.L_3676 - .L_3675)


	//   ....[0]....
.L_3675:
        /*012c*/ 	.word	0xffffffff


	//   ....[1]....
        /*0130*/ 	.word	0xffffffff


	//   ....[2]....
        /*0134*/ 	.word	0xffffffff


	//   ....[3]....
        /*0138*/ 	.word	0xffffffff


	//   ....[4]....
        /*013c*/ 	.word	0xffffffff


	//   ....[5]....
        /*0140*/ 	.word	0xffffffff


	//   ....[6]....
        /*0144*/ 	.word	0xffffffff


	//   ....[7]....
        /*0148*/ 	.word	0xffffffff


	//   ....[8]....
        /*014c*/ 	.word	0xffffffff


	//   ....[9]....
        /*0150*/ 	.word	0xffffffff


	//   ....[10]....
        /*0154*/ 	.word	0xffffffff


	//   ....[11]....
        /*0158*/ 	.word	0xffffffff


	//   ....[12]....
        /*015c*/ 	.word	0xffffffff


	//   ....[13]....
        /*0160*/ 	.word	0xffffffff


	//   ....[14]....
        /*0164*/ 	.word	0xffffffff


	//   ....[15]....
        /*0168*/ 	.word	0xffffffff


	//   ....[16]....
        /*016c*/ 	.word	0xffffffff


	//   ....[17]....
        /*0170*/ 	.word	0xffffffff


	//   ....[18]....
        /*0174*/ 	.word	0xffffffff


	//   ....[19]....
        /*0178*/ 	.word	0xffffffff


	//   ....[20]....
        /*017c*/ 	.word	0xffffffff


	//   ....[21]....
        /*0180*/ 	.word	0xffffffff


	//   ....[22]....
        /*0184*/ 	.word	0xffffffff


	//   ....[23]....
        /*0188*/ 	.word	0xffffffff


	//   ....[24]....
        /*018c*/ 	.word	0xffffffff


	//   ....[25]....
        /*0190*/ 	.word	0xffffffff


	//   ....[26]....
        /*0194*/ 	.word	0xffffffff


	//   ....[27]....
        /*0198*/ 	.word	0xffffffff


	//   ....[28]....
        /*019c*/ 	.word	0xffffffff


	//   ....[29]....
        /*01a0*/ 	.word	0xffffffff


	//----- nvinfo : EIATTR_COOP_GROUP_INSTR_OFFSETS
	.align		4
.L_3676:
        /*01a4*/ 	.byte	0x04, 0x28
        /*01a6*/ 	.short	(.L_3678 - .L_3677)


	//   ....[0]....
.L_3677:
        /*01a8*/ 	.word	0x000004f0


	//   ....[1]....
        /*01ac*/ 	.word	0x00000530


	//   ....[2]....
        /*01b0*/ 	.word	0x00000550


	//   ....[3]....
        /*01b4*/ 	.word	0x00000580


	//   ....[4]....
        /*01b8*/ 	.word	0x000005d0


	//   ....[5]....
        /*01bc*/ 	.word	0x00000630


	//   ....[6]....
        /*01c0*/ 	.word	0x00000660


	//   ....[7]....
        /*01c4*/ 	.word	0x00000680


	//   ....[8]....
        /*01c8*/ 	.word	0x000006b0


	//   ....[9]....
        /*01cc*/ 	.word	0x000006d0


	//   ....[10]....
        /*01d0*/ 	.word	0x00000930


	//   ....[11]....
        /*01d4*/ 	.word	0x00000980


	//   ....[12]....
        /*01d8*/ 	.word	0x000009a0


	//   ....[13]....
        /*01dc*/ 	.word	0x000009c0


	//   ....[14]....
        /*01e0*/ 	.word	0x000009e0


	//   ....[15]....
        /*01e4*/ 	.word	0x00000a40


	//   ....[16]....
        /*01e8*/ 	.word	0x00000a70


	//   ....[17]....
        /*01ec*/ 	.word	0x00000a90


	//   ....[18]....
        /*01f0*/ 	.word	0x00000ab0


	//   ....[19]....
        /*01f4*/ 	.word	0x00000ad0


	//   ....[20]....
        /*01f8*/ 	.word	0x000010e0


	//   ....[21]....
        /*01fc*/ 	.word	0x00001120


	//   ....[22]....
        /*0200*/ 	.word	0x00001140


	//   ....[23]....
        /*0204*/ 	.word	0x00001160


	//   ....[24]....
        /*0208*/ 	.word	0x00001180


	//   ....[25]....
        /*020c*/ 	.word	0x000011d0


	//   ....[26]....
        /*0210*/ 	.word	0x000011f0


	//   ....[27]....
        /*0214*/ 	.word	0x00001210


	//   ....[28]....
        /*0218*/ 	.word	0x00001230


	//   ....[29]....
        /*021c*/ 	.word	0x00001250


	//----- nvinfo : EIATTR_EXIT_INSTR_OFFSETS
	.align		4
.L_3678:
        /*0220*/ 	.byte	0x04, 0x1c
        /*0222*/ 	.short	(.L_3680 - .L_3679)


	//   ....[0]....
.L_3679:
        /*0224*/ 	.word	0x000010a0


	//   ....[1]....
        /*0228*/ 	.word	0x00001510


	//   ....[2]....
        /*022c*/ 	.word	0x00001590


	//----- nvinfo : EIATTR_CRS_STACK_SIZE
	.align		4
.L_3680:
        /*0230*/ 	.byte	0x04, 0x1e
        /*0232*/ 	.short	(.L_3682 - .L_3681)
.L_3681:
        /*0234*/ 	.word	0x00000000
.L_3682:


//--------------------- .nv.info._ZN17fastertransformer35generalAddBiasResidualLayerNormOpt2I7__half2Lb0ELb1ELi2ELb1ELi2EEEvPT_S3_PKS2_S5_S5_S5_S5_S5_fiiPKfS7_S7_Pfi --------------------------
	.section	.nv.info._ZN17fastertransformer35generalAddBiasResidualLayerNormOpt2I7__half2Lb0ELb1ELi2ELb1ELi2EEEvPT_S3_PKS2_S5_S5_S5_S5_S5_fiiPKfS7_S7_Pfi,"",@"SHT_CUDA_INFO"
	.sectionflags	@""
	.align	4


	//----- nvinfo : EIATTR_CUDA_API_VERSION
	.align		4
        /*0000*/ 	.byte	0x04, 0x37
        /*0002*/ 	.short	(.L_3684 - .L_3683)
.L_3683:
        /*0004*/ 	.word	0x00000082


	//----- nvinfo : EIATTR_SW2861232_WAR
	.align		4
.L_3684:
        /*0008*/ 	.byte	0x01, 0x35
	.zero		2


	//----- nvinfo : EIATTR_PARAM_CBANK
	.align		4
        /*000c*/ 	.byte	0x04, 0x0a
        /*000e*/ 	.short	(.L_3686 - .L_3685)
	.align		4
.L_3685:
        /*0010*/ 	.word	index@(.nv.constant0._ZN17fastertransformer35generalAddBiasResidualLayerNormOpt2I7__half2Lb0ELb1ELi2ELb1ELi2EEEvPT_S3_PKS2_S5_S5_S5_S5_S5_fiiPKfS7_S7_Pfi)
        /*0014*/ 	.short	0x0160
        /*0016*/ 	.short	0x0074


	//----- nvinfo : EIATTR_CBANK_PARAM_SIZE
	.align		4
.L_3686:
        /*0018*/ 	.byte	0x03, 0x19
        /*001a*/ 	.short	0x0074


	//----- nvinfo : EIATTR_KPARAM_INFO
	.align		4
        /*001c*/ 	.byte	0x04, 0x17
        /*001e*/ 	.short	(.L_3688 - .L_3687)
.L_3687:
        /*0020*/ 	.word	0x00000000
        /*0024*/ 	.short	0x000f
        /*0026*/ 	.short	0x0070
        /*0028*/ 	.byte	0x00, 0xf0, 0x11, 0x00


	//----- nvinfo : EIATTR_KPARAM_INFO
	.align		4
.L_3688:
        /*002c*/ 	.byte	0x04, 0x17
        /*002e*/ 	.short	(.L_3690 - .L_3689)
.L_3689:
        /*0030*/ 	.word	0x00000000
        /*0034*/ 	.short	0x000e
        /*0036*/ 	.short	0x0068
        /*0038*/ 	.byte	0x00, 0xf0, 0x21, 0x00


	//----- nvinfo : EIATTR_KPARAM_INFO
	.align		4
.L_3690:
        /*003c*/ 	.byte	0x04, 0x17
        /*003e*/ 	.short	(.L_3692 - .L_3691)
.L_3691:
        /*0040*/ 	.word	0x00000000
        /*0044*/ 	.short	0x000d
        /*0046*/ 	.short	0x0060
        /*0048*/ 	.byte	0x00, 0xf0, 0x21, 0x00


	//----- nvinfo : EIATTR_KPARAM_INFO
	.align		4
.L_3692:
        /*004c*/ 	.byte	0x04, 0x17
        /*004e*/ 	.short	(.L_3694 - .L_3693)
.L_3693:
        /*0050*/ 	.word	0x00000000
        /*0054*/ 	.short	0x000c
        /*0056*/ 	.short	0x0058
        /*0058*/ 	.byte	0x00, 0xf0, 0x21, 0x00


	//----- nvinfo : EIATTR_KPARAM_INFO
	.align		4
.L_3694:
        /*005c*/ 	.byte	0x04, 0x17
        /*005e*/ 	.short	(.L_3696 - .L_3695)
.L_3695:
        /*0060*/ 	.word	0x00000000
        /*0064*/ 	.short	0x000b
        /*0066*/ 	.short	0x0050
        /*0068*/ 	.byte	0x00, 0xf0, 0x21, 0x00


	//----- nvinfo : EIATTR_KPARAM_INFO
	.align		4
.L_3696:
        /*006c*/ 	.byte	0x04, 0x17
        /*006e*/ 	.short	(.L_3698 - .L_3697)
.L_3697:
        /*0070*/ 	.word	0x00000000
        /*0074*/ 	.short	0x000a
        /*0076*/ 	.short	0x0048
        /*0078*/ 	.byte	0x00, 0xf0, 0x11, 0x00


	//----- nvinfo : EIATTR_KPARAM_INFO
	.align		4
.L_3698:
        /*007c*/ 	.byte	0x04, 0x17
        /*007e*/ 	.short	(.L_3700 - .L_3699)
.L_3699:
        /*0080*/ 	.word	0x00000000
        /*0084*/ 	.short	0x0009
        /*0086*/ 	.short	0x0044
        /*0088*/ 	.byte	0x00, 0xf0, 0x11, 0x00


	//----- nvinfo : EIATTR_KPARAM_INFO
	.align		4
.L_3700:
        /*008c*/ 	.byte	0x04, 0x17
        /*008e*/ 	.short	(.L_3702 - .L_3701)
.L_3701:
        /*0090*/ 	.word	0x00000000
        /*0094*/ 	.short	0x0008
        /*0096*/ 	.short	0x0040
        /*0098*/ 	.byte	0x00, 0xf0, 0x11, 0x00


	//----- nvinfo : EIATTR_KPARAM_INFO
	.align		4
.L_3702:
        /*009c*/ 	.byte	0x04, 0x17
        /*009e*/ 	.short	(.L_3704 - .L_3703)
.L_3703:
        /*00a0*/ 	.word	0x00000000
        /*00a4*/ 	.short	0x0007
        /*00a6*/ 	.short	0x0038
        /*00a8*/ 	.byte	0x00, 0xf0, 0x21, 0x00


	//----- nvinfo : EIATTR_KPARAM_INFO
	.align		4
.L_3704:
        /*00ac*/ 	.byte	0x04, 0x17
        /*00ae*/ 	.short	(.L_3706 - .L_3705)
.L_3705:
        /*00b0*/ 	.word	0x00000000
        /*00b4*/ 	.short	0x0006
        /*00b6*/ 	.short	0x0030
        /*00b8*/ 	.byte	0x00, 0xf0, 0x21, 0x00


	//----- nvinfo : EIATTR_KPARAM_INFO
	.align		4
.L_3706:
        /*00bc*/ 	.byte	0x04, 0x17
        /*00be*/ 	.short	(.L_3708 - .L_3707)
.L_3707:
        /*00c0*/ 	.word	0x00000000
        /*00c4*/ 	.short	0x0005
        /*00c6*/ 	.short	0x0028
        /*00c8*/ 	.byte	0x00, 0xf0, 0x21, 0x00


	//----- nvinfo : EIATTR_KPARAM_INFO
	.align		4
.L_3708:
        /*00cc*/ 	.byte	0x04, 0x17
        /*00ce*/ 	.short	(.L_3710 - .L_3709)
.L_3709:
        /*00d0*/ 	.word	0x00000000
        /*00d4*/ 	.short	0x0004
        /*00d6*/ 	.short	0x0020
        /*00d8*/ 	.byte	0x00, 0xf0, 0x21, 0x00


	//----- nvinfo : EIATTR_KPARAM_INFO
	.align		4
.L_3710:
        /*00dc*/ 	.byte	0x04, 0x17
        /*00de*/ 	.short	(.L_3712 - .L_3711)
.L_3711:
        /*00e0*/ 	.word	0x00000000
        /*00e4*/ 	.short	0x0003
        /*00e6*/ 	.short	0x0018
        /*00e8*/ 	.byte	0x00, 0xf0, 0x21, 0x00


	//----- nvinfo : EIATTR_KPARAM_INFO
	.align		4
.L_3712:
        /*00ec*/ 	.byte	0x04, 0x17
        /*00ee*/ 	.short	(.L_3714 - .L_3713)
.L_3713:
        /*00f0*/ 	.word	0x00000000
        /*00f4*/ 	.short	0x0002
        /*00f6*/ 	.short	0x0010
        /*00f8*/ 	.byte	0x00, 0xf0, 0x21, 0x00


	//----- nvinfo : EIATTR_KPARAM_INFO
	.align		4
.L_3714:
        /*00fc*/ 	.byte	0x04, 0x17
        /*00fe*/ 	.short	(.L_3716 - .L_3715)
.L_3715:
        /*0100*/ 	.word	0x00000000
        /*0104*/ 	.short	0x0001
        /*0106*/ 	.short	0x0008
        /*0108*/ 	.byte	0x00, 0xf0, 0x21, 0x00


	//----- nvinfo : EIATTR_KPARAM_INFO
	.align		4
.L_3716:
        /*010c*/ 	.byte	0x04, 0x17
        /*010e*/ 	.short	(.L_3718 - .L_3717)
.L_3717:
        /*0110*/ 	.word	0x00000000
        /*0114*/ 	.short	0x0000
        /*0116*/ 	.short	0x0000
        /*0118*/ 	.byte	0x00, 0xf0, 0x21, 0x00


	//----- nvinfo : EIATTR_MAXREG_COUNT
	.align		4
.L_3718:
        /*011c*/ 	.byte	0x03, 0x1b
        /*011e*/ 	.short	0x00ff


	//----- nvinfo : EIATTR_NUM_BARRIERS
	.align		4
        /*0120*/ 	.byte	0x02, 0x4c
        /*0122*/ 	.byte	0x01
	.zero		1


	//----- nvinfo : EIATTR_MERCURY_ISA_VERSION
	.align		4
        /*0124*/ 	.byte	0x03, 0x5f
        /*0126*/ 	.short	0x0000


	//----- nvinfo : EIATTR_COOP_GROUP_MASK_REGIDS
	.align		4
        /*0128*/ 	.byte	0x04, 0x29
        /*012a*/ 	.short	(.L_3720 - .L_3719)


	//   ....[0]....
.L_3719:
        /*012c*/ 	.word	0xffffffff


	//   ....[1]....
        /*0130*/ 	.word	0xffffffff


	//   ....[2]....
        /*0134*/ 	.word	0xffffffff


	//   ....[3]....
        /*0138*/ 	.word	0xffffffff


	//   ....[4]....
        /*013c*/ 	.word	0xffffffff


	//   ....[5]....
        /*0140*/ 	.word	0xffffffff


	//   ....[6]....
        /*0144*/ 	.word	0xffffffff


	//   ....[7]....
        /*0148*/ 	.word	0xffffffff


	//   ....[8]....
        /*014c*/ 	.word	0xffffffff


	//   ....[9]....
        /*0150*/ 	.word	0xffffffff


	//   ....[10]....
        /*0154*/ 	.word	0xffffffff


	//   ....[11]....
        /*0158*/ 	.word	0xffffffff


	//   ....[12]....
        /*015c*/ 	.word	0xffffffff


	//   ....[13]....
        /*0160*/ 	.word	0xffffffff


	//   ....[14]....
        /*0164*/ 	.word	0xffffffff


	//   ....[15]....
        /*0168*/ 	.word	0xffffffff


	//   ....[16]....
        /*016c*/ 	.word	0xffffffff


	//   ....[17]....
        /*0170*/ 	.word	0xffffffff


	//   ....[18]....
        /*0174*/ 	.word	0xffffffff


	//   ....[19]....
        /*0178*/ 	.word	0xffffffff


	//   ....[20]....
        /*017c*/ 	.word	0xffffffff


	//   ....[21]....
        /*0180*/ 	.word	0xffffffff


	//   ....[22]....
        /*0184*/ 	.word	0xffffffff


	//   ....[23]....
        /*0188*/ 	.word	0xffffffff


	//   ....[24]....
        /*018c*/ 	.word	0xffffffff


	//   ....[25]....
        /*0190*/ 	.word	0xffffffff


	//   ....[26]....
        /*0194*/ 	.word	0xffffffff


	//   ....[27]....
        /*0198*/ 	.word	0xffffffff


	//   ....[28]....
        /*019c*/ 	.word	0xffffffff


	//   ....[29]....
        /*01a0*/ 	.word	0xffffffff


	//----- nvinfo : EIATTR_COOP_GROUP_INSTR_OFFSETS
	.align		4
.L_3720:
        /*01a4*/ 	.byte	0x04, 0x28
        /*01a6*/ 	.short	(.L_3722 - .L_3721)


	//   ....[0]....
.L_3721:
        /*01a8*/ 	.word	0x00000560


	//   ....[1]....
        /*01ac*/ 	.word	0x000005a0


	//   ....[2]....
        /*01b0*/ 	.word	0x000005e0


	//   ....[3]....
        /*01b4*/ 	.word	0x000005f0


	//   ....[4]....
        /*01b8*/ 	.word	0x00000620


	//   ....[5]....
        /*01bc*/ 	.word	0x00000640


	//   ....[6]....
        /*01c0*/ 	.word	0x00000680


	//   ....[7]....
        /*01c4*/ 	.word	0x000006b0


	//   ....[8]....
        /*01c8*/ 	.word	0x000006e0


	//   ....[9]....
        /*01cc*/ 	.word	0x00000700


	//   ....[10]....
        /*01d0*/ 	.word	0x00000790


	//   ....[11]....
        /*01d4*/ 	.word	0x000007a0


	//   ....[12]....
        /*01d8*/ 	.word	0x000007d0


	//   ....[13]....
        /*01dc*/ 	.word	0x000007e0


	//   ....[14]....
        /*01e0*/ 	.word	0x00000810


	//   ....[15]....
        /*01e4*/ 	.word	0x00000820


	//   ....[16]....
        /*01e8*/ 	.word	0x00000850


	//   ....[17]....
        /*01ec*/ 	.word	0x00000860


	//   ....[18]....
        /*01f0*/ 	.word	0x00000890


	//   ....[19]....
        /*01f4*/ 	.word	0x000008a0


	//   ....[20]....
        /*01f8*/ 	.word	0x00000f80


	//   ....[21]....
        /*01fc*/ 	.word	0x00000fb0


	//   ....[22]....
        /*0200*/ 	.word	0x00000fd0


	//   ....[23]....
        /*0204*/ 	.word	0x00000ff0


	//   ....[24]....
        /*0208*/ 	.word	0x00001010


	//   ....[25]....
        /*020c*/ 	.word	0x00001060


	//   ....[26]....
        /*0210*/ 	.word	0x00001080


	//   ....[27]....
        /*0214*/ 	.word	0x000010a0


	//   ....[28]....
        /*0218*/ 	.word	0x000010c0


	//   ....[29]....
        /*021c*/ 	.word	0x000010e0


	//----- nvinfo : EIATTR_EXIT_INSTR_OFFSETS
	.align		4
.L_3722:
        /*0220*/ 	.byte	0x04, 0x1c
        /*0222*/ 	.short	(.L_3724 - .L_3723)


	//   ....[0]....
.L_3723:
        /*0224*/ 	.word	0x00000f30


	//   ....[1]....
        /*0228*/ 	.word	0x00001390


	//   ....[2]....
        /*022c*/ 	.word	0x00001400


	//----- nvinfo : EIATTR_CRS_STACK_SIZE
	.align		4
.L_3724:
        /*0230*/ 	.byte	0x04, 0x1e
        /*0232*/ 	.short	(.L_3726 - .L_3725)
.L_3725:
        /*0234*/ 	.word	0x00000000
.L_3726:


//--------------------- .nv.info._ZN17fastertransformer34generalAddBiasResidualLayerNormOptI7__half2Lb0ELb1ELi2ELb1ELi2EEEvPT_S3_PKS2_S5_S5_S5_S5_S5_fiiPKfS7_S7_Pfi --------------------------
	.section	.nv.info._ZN17fastertransformer34generalAddBiasResidualLayerNormOptI7__half2Lb0ELb1ELi2ELb1ELi2EEEvPT_S3_PKS2_S5_S5_S5_S5_S5_fiiPKfS7_S7_Pfi,"",@"SHT_CUDA_INFO"
	.sectionflags	@""
	.align	4


	//----- nvinfo : EIATTR_CUDA_API_VERSION
	.align		4
        /*0000*/ 	.byte	0x04, 0x37
        /*0002*/ 	.short	(.L_3728 - .L_3727)
.L_3727:
        /*0004*/ 	.word	0x00000082


	//----- nvinfo : EIATTR_SW2861232_WAR
	.align		4
.L_3728:
        /*0008*/ 	.byte	0x01, 0x35
	.zero		2


	//----- nvinfo : EIATTR_PARAM_CBANK
	.align		4
        /*000c*/ 	.byte	0x04, 0x0a
        /*000e*/ 	.short	(.L_3730 - .L_3729)
	.align		4
.L_3729:
        /*0010*/ 	.word	index@(.nv.constant0._ZN17fastertransformer34generalAddBiasResidualLayerNormOptI7__half2Lb0ELb1ELi2ELb1ELi2EEEvPT_S3_PKS2_S5_S5_S5_S5_S5_fiiPKfS7_S7_Pfi)
        /*0014*/ 	.short	0x0160
        /*0016*/ 	.short	0x0074


	//----- nvinfo : EIATTR_CBANK_PARAM_SIZE
	.align		4
.L_3730:
        /*0018*/ 	.byte	0x03, 0x19
        /*001a*/ 	.short	0x0074


	//----- nvinfo : EIATTR_KPARAM_INFO
	.align		4
        /*001c*/ 	.byte	0x04, 0x17
        /*001e*/ 	.short	(.L_3732 - .L_3731)
.L_3731:
        /*0020*/ 	.word	0x00000000
        /*0024*/ 	.short	0x000f
        /*0026*/ 	.short	0x0070
        /*0028*/ 	.byte	0x00, 0xf0, 0x11, 0x00


	//----- nvinfo : EIATTR_KPARAM_INFO
	.align		4
.L_3732:
        /*002c*/ 	.byte	0x04, 0x17
        /*002e*/ 	.short	(.L_3734 - .L_3733)
.L_3733:
        /*0030*/ 	.word	0x00000000
        /*0034*/ 	.short	0x000e
        /*0036*/ 	.short	0x0068
        /*0038*/ 	.byte	0x00, 0xf0, 0x21, 0x00


	//----- nvinfo : EIATTR_KPARAM_INFO
	.align		4
.L_3734:
        /*003c*/ 	.byte	0x04, 0x17
        /*003e*/ 	.short	(.L_3736 - .L_3735)
.L_3735:
        /*0040*/ 	.word	0x00000000
        /*0044*/ 	.short	0x000d
        /*0046*/ 	.short	0x0060
        /*0048*/ 	.byte	0x00, 0xf0, 0x21, 0x00


	//----- nvinfo : EIATTR_KPARAM_INFO
	.align		4
.L_3736:
        /*004c*/ 	.byte	0x04, 0x17
        /*004e*/ 	.short	(.L_3738 - .L_3737)
.L_3737:
        /*0050*/ 	.word	0x00000000
        /*0054*/ 	.short	0x000c
        /*0056*/ 	.short	0x0058
        /*0058*/ 	.byte	0x00, 0xf0, 0x21, 0x00


	//----- nvinfo : EIATTR_KPARAM_INFO
	.align		4
.L_3738:
        /*005c*/ 	.byte	0x04, 0x17
        /*005e*/ 	.short	(.L_3740 - .L_3739)
.L_3739:
        /*0060*/ 	.word	0x00000000
        /*0064*/ 	.short	0x000b
        /*0066*/ 	.short	0x0050
        /*0068*/ 	.byte	0x00, 0xf0, 0x21, 0x00


	//----- nvinfo : EIATTR_KPARAM_INFO
	.align		4
.L_3740:
        /*006c*/ 	.byte	0x04, 0x17
        /*006e*/ 	.short	(.L_3742 - .L_3741)
.L_3741:
        /*0070*/ 	.word	0x00000000
        /*0074*/ 	.short	0x000a
        /*0076*/ 	.short	0x0048
        /*0078*/ 	.byte	0x00, 0xf0, 0x11, 0x00


	//----- nvinfo : EIATTR_KPARAM_INFO
	.align		4
.L_3742:
        /*007c*/ 	.byte	0x04, 0x17
        /*007e*/ 	.short	(.L_3744 - .L_3743)
.L_3743:
        /*0080*/ 	.word	0x00000000
        /*0084*/ 	.short	0x0009
        /*0086*/ 	.short	0x0044
        /*0088*/ 	.byte	0x00, 0xf0, 0x11, 0x00


	//----- nvinfo : EIATTR_KPARAM_INFO
	.align		4
.L_3744:
        /*008c*/ 	.byte	0x04, 0x17
        /*008e*/ 	.short	(.L_3746 - .L_3745)
.L_3745:
        /*0090*/ 	.word	0x00000000
        /*0094*/ 	.short	0x0008
        /*0096*/ 	.short	0x0040
        /*0098*/ 	.byte	0x00, 0xf0, 0x11, 0x00


	//----- nvinfo : EIATTR_KPARAM_INFO
	.align		4
.L_3746:
        /*009c*/ 	.byte	0x04, 0x17
        /*009e*/ 	.short	(.L_3748 - .L_3747)
.L_3747:
        /*00a0*/ 	.word	0x00000000
        /*00a4*/ 	.short	0x0007
        /*00a6*/ 	.short	0x0038
        /*00a8*/ 	.byte	0x00, 0xf0, 0x21, 0x00


	//----- nvinfo : EIATTR_KPARAM_INFO
	.align		4
.L_3748:
        /*00ac*/ 	.byte	0x04, 0x17
        /*00ae*/ 	.short	(.L_3750 - .L_3749)
.L_3749:
        /*00b0*/ 	.word	0x00000000
        /*00b4*/ 	.short	0x0006
        /*00b6*/ 	.short	0x0030
        /*00b8*/ 	.byte	0x00, 0xf0, 0x21, 0x00


	//----- nvinfo : EIATTR_KPARAM_INFO
	.align		4
.L_3750:
        /*00bc*/ 	.byte	0x04, 0x17
        /*00be*/ 	.short	(.L_3752 - .L_3751)
.L_3751:
        /*00c0*/ 	.word	0x00000000
        /*00c4*/ 	.short	0x0005
        /*00c6*/ 	.short	0x0028
        /*00c8*/ 	.byte	0x00, 0xf0, 0x21, 0x00


	//----- nvinfo : EIATTR_KPARAM_INFO
	.align		4
.L_3752:
        /*00cc*/ 	.byte	0x04, 0x17
        /*00ce*/ 	.short	(.L_3754 - .L_3753)
.L_3753:
        /*00d0*/ 	.word	0x00000000
        /*00d4*/ 	.short	0x0004
        /*00d6*/ 	.short	0x0020
        /*00d8*/ 	.byte	0x00, 0xf0, 0x21, 0x00


	//----- nvinfo : EIATTR_KPARAM_INFO
	.align		4
.L_3754:
        /*00dc*/ 	.byte	0x04, 0x17
        /*00de*/ 	.short	(.L_3756 - .L_3755)
.L_3755:
        /*00e0*/ 	.word	0x00000000
        /*00e4*/ 	.short	0x0003
        /*00e6*/ 	.short	0x0018
        /*00e8*/ 	.byte	0x00, 0xf0, 0x21, 0x00


	//----- nvinfo : EIATTR_KPARAM_INFO
	.align		4
.L_3756:
        /*00ec*/ 	.byte	0x04, 0x17
        /*00ee*/ 	.short	(.L_3758 - .L_3757)
.L_3757:
        /*00f0*/ 	.word	0x00000000
        /*00f4*/ 	.short	0x0002
        /*00f6*/ 	.short	0x0010
        /*00f8*/ 	.byte	0x00, 0xf0, 0x21, 0x00


	//----- nvinfo : EIATTR_KPARAM_INFO
	.align		4
.L_3758:
        /*00fc*/ 	.byte	0x04, 0x17
        /*00fe*/ 	.short	(.L_3760 - .L_3759)
.L_3759:
        /*0100*/ 	.word	0x00000000
        /*0104*/ 	.short	0x0001
        /*0106*/ 	.short	0x0008
        /*0108*/ 	.byte	0x00, 0xf0, 0x21, 0x00


	//----- nvinfo : EIATTR_KPARAM_INFO
	.align		4
.L_3760:
        /*010c*/ 	.byte	0x04, 0x17
        /*010e*/ 	.short	(.L_3762 - .L_3761)
.L_3761:
        /*0110*/ 	.word	0x00000000
        /*0114*/ 	.short	0x0000
        /*0116*/ 	.short	0x0000
        /*0118*/ 	.byte	0x00, 0xf0, 0x21, 0x00


	//----- nvinfo : EIATTR_MAXREG_COUNT
	.align		4
.L_3762:
        /*011c*/ 	.byte	0x03, 0x1b
        /*011e*/ 	.short	0x00ff


	//----- nvinfo : EIATTR_NUM_BARRIERS
	.align		4
        /*0120*/ 	.byte	0x02, 0x4c
        /*0122*/ 	.byte	0x01
	.zero		1


	//----- nvinfo : EIATTR_MERCURY_ISA_VERSION
	.align		4
        /*0124*/ 	.byte	0x03, 0x5f
        /*0126*/ 	.short	0x0000


	//----- nvinfo : EIATTR_COOP_GROUP_MASK_REGIDS
	.align		4
        /*0128*/ 	.byte	0x04, 0x29
        /*012a*/ 	.short	(.L_3764 - .L_3763)


	//   ....[0]....
.L_3763:
        /*012c*/ 	.word	0xffffffff


	//   ....[1]....
        /*0130*/ 	.word	0xffffffff


	//   ....[2]....
        /*0134*/ 	.word	0xffffffff


	//   ....[3]....
        /*0138*/ 	.word	0xffffffff


	//   ....[4]....
        /*013c*/ 	.word	0xffffffff


	//   ....[5]....
        /*0140*/ 	.word	0xffffffff


	//   ....[6]....
        /*0144*/ 	.word	0xffffffff


	//   ....[7]....
        /*0148*/ 	.word	0xffffffff


	//   ....[8]....
        /*014c*/ 	.word	0xffffffff


	//   ....[9]....
        /*0150*/ 	.word	0xffffffff


	//   ....[10]....
        /*0154*/ 	.word	0xffffffff


	//   ....[11]....
        /*0158*/ 	.word	0xffffffff


	//   ....[12]....
        /*015c*/ 	.word	0xffffffff


	//   ....[13]....
        /*0160*/ 	.word	0xffffffff


	//   ....[14]....
        /*0164*/ 	.word	0xffffffff


	//   ....[15]....
        /*0168*/ 	.word	0xffffffff


	//   ....[16]....
        /*016c*/ 	.word	0xffffffff


	//   ....[17]....
        /*0170*/ 	.word	0xffffffff


	//   ....[18]....
        /*0174*/ 	.word	0xffffffff


	//   ....[19]....
        /*0178*/ 	.word	0xffffffff


	//   ....[20]....
        /*017c*/ 	.word	0xffffffff


	//   ....[21]....
        /*0180*/ 	.word	0xffffffff


	//   ....[22]....
        /*0184*/ 	.word	0xffffffff


	//   ....[23]....
        /*0188*/ 	.word	0xffffffff


	//   ....[24]....
        /*018c*/ 	.word	0xffffffff


	//   ....[25]....
        /*0190*/ 	.word	0xffffffff


	//   ....[26]....
        /*0194*/ 	.word	0xffffffff


	//   ....[27]....
        /*0198*/ 	.word	0xffffffff


	//   ....[28]....
        /*019c*/ 	.word	0xffffffff


	//   ....[29]....
        /*01a0*/ 	.word	0xffffffff


	//----- nvinfo : EIATTR_COOP_GROUP_INSTR_OFFSETS
	.align		4
.L_3764:
        /*01a4*/ 	.byte	0x04, 0x28
        /*01a6*/ 	.short	(.L_3766 - .L_3765)


	//   ....[0]....
.L_3765:
        /*01a8*/ 	.word	0x000002a0


	//   ....[1]....
        /*01ac*/ 	.word	0x000002f0


	//   ....[2]....
        /*01b0*/ 	.word	0x00000330


	//   ....[3]....
        /*01b4*/ 	.word	0x00000350


	//   ....[4]....
        /*01b8*/ 	.word	0x00000370


	//   ....[5]....
        /*01bc*/ 	.word	0x000003d0


	//   ....[6]....
        /*01c0*/ 	.word	0x00000400


	//   ....[7]....
        /*01c4*/ 	.word	0x00000420


	//   ....[8]....
        /*01c8*/ 	.word	0x00000450


	//   ....[9]....
        /*01cc*/ 	.word	0x00000470


	//   ....[10]....
        /*01d0*/ 	.word	0x000006d0


	//   ....[11]....
        /*01d4*/ 	.word	0x00000720


	//   ....[12]....
        /*01d8*/ 	.word	0x00000740


	//   ....[13]....
        /*01dc*/ 	.word	0x00000760


	//   ....[14]....
        /*01e0*/ 	.word	0x00000780


	//   ....[15]....
        /*01e4*/ 	.word	0x000007e0


	//   ....[16]....
        /*01e8*/ 	.word	0x00000810


	//   ....[17]....
        /*01ec*/ 	.word	0x00000830


	//   ....[18]....
        /*01f0*/ 	.word	0x00000850


	//   ....[19]....
        /*01f4*/ 	.word	0x00000870


	//   ....[20]....
        /*01f8*/ 	.word	0x00000ec0


	//   ....[21]....
        /*01fc*/ 	.word	0x00000ef0


	//   ....[22]....
        /*0200*/ 	.word	0x00000f10


	//   ....[23]....
        /*0204*/ 	.word	0x00000f30


	//   ....[24]....
        /*0208*/ 	.word	0x00000f50


	//   ....[25]....
        /*020c*/ 	.word	0x00000fb0


	//   ....[26]....
        /*0210*/ 	.word	0x00000fd0


	//   ....[27]....
        /*0214*/ 	.word	0x00000ff0


	//   ....[28]....
        /*0218*/ 	.word	0x00001010


	//   ....[29]....
        /*021c*/ 	.word	0x00001030


	//----- nvinfo : EIATTR_EXIT_INSTR_OFFSETS
	.align		4
.L_3766:
        /*0220*/ 	.byte	0x04, 0x1c
        /*0222*/ 	.short	(.L_3768 - .L_3767)


	//   ....[0]....
.L_3767:
        /*0224*/ 	.word	0x00000e80


	//   ....[1]....
        /*0228*/ 	.word	0x000012f0


	//   ....[2]....
        /*022c*/ 	.word	0x00001370


	//----- nvinfo : EIATTR_CRS_STACK_SIZE
	.align		4
.L_3768:
        /*0230*/ 	.byte	0x04, 0x1e
        /*0232*/ 	.short	(.L_3770 - .L_3769)
.L_3769:
        /*0234*/ 	.word	0x00000000
.L_3770:


//--------------------- .nv.info._ZN17fastertransformer35generalAddBiasResidualLayerNormOpt2I7__half2Lb1ELb1ELi2ELb1ELi2EEEvPT_S3_PKS2_S5_S5_S5_S5_S5_fiiPKfS7_S7_Pfi --------------------------
	.section	.nv.info._ZN17fastertransformer35generalAddBiasResidualLayerNormOpt2I7__half2Lb1ELb1ELi2ELb1ELi2EEEvPT_S3_PKS2_S5_S5_S5_S5_S5_fiiPKfS7_S7_Pfi,"",@"SHT_CUDA_INFO"
	.sectionflags	@""
	.align	4


	//----- nvinfo : EIATTR_CUDA_API_VERSION
	.align		4
        /*0000*/ 	.byte	0x04, 0x37
        /*0002*/ 	.short	(.L_3772 - .L_3771)
.L_3771:
        /*0004*/ 	.word	0x00000082


	//----- nvinfo : EIATTR_SW2861232_WAR
	.align		4
.L_3772:
        /*0008*/ 	.byte	0x01, 0x35
	.zero		2


	//----- nvinfo : EIATTR_PARAM_CBANK
	.align		4
        /*000c*/ 	.byte	0x04, 0x0a
        /*000e*/ 	.short	(.L_3774 - .L_3773)
	.align		4
.L_3773:
        /*0010*/ 	.word	index@(.nv.constant0._ZN17fastertransformer35generalAddBiasResidualLayerNormOpt2I7__half2Lb1ELb1ELi2ELb1ELi2EEEvPT_S3_PKS2_S5_S5_S5_S5_S5_fiiPKfS7_S7_Pfi)
        /*0014*/ 	.short	0x0160
        /*0016*/ 	.short	0x0074


	//----- nvinfo : EIATTR_CBANK_PARAM_SIZE
	.align		4
.L_3774:
        /*0018*/ 	.byte	0x03, 0x19
        /*001a*/ 	.short	0x0074


	//----- nvinfo : EIATTR_KPARAM_INFO
	.align		4
        /*001c*/ 	.byte	0x04, 0x17
        /*001e*/ 	.short	(.L_3776 - .L_3775)
.L_3775:
        /*0020*/ 	.word	0x00000000
        /*0024*/ 	.short	0x000f
        /*0026*/ 	.short	0x0070
        /*0028*/ 	.byte	0x00, 0xf0, 0x11, 0x00


	//----- nvinfo : EIATTR_KPARAM_INFO
	.align		4
.L_3776:
        /*002c*/ 	.byte	0x04, 0x17
        /*002e*/ 	.short	(.L_3778 - .L_3777)
.L_3777:
        /*0030*/ 	.word	0x00000000
        /*0034*/ 	.short	0x000e
        /*0036*/ 	.short	0x0068
        /*0038*/ 	.byte	0x00, 0xf0, 0x21, 0x00


	//----- nvinfo : EIATTR_KPARAM_INFO
	.align		4
.L_3778:
        /*003c*/ 	.byte	0x04, 0x17
        /*003e*/ 	.short	(.L_3780 - .L_3779)
.L_3779:
        /*0040*/ 	.word	0x00000000
        /*0044*/ 	.short	0x000d
        /*0046*/ 	.short	0x0060
        /*0048*/ 	.byte	0x00, 0xf0, 0x21, 0x00


	//----- nvinfo : EIATTR_KPARAM_INFO
	.align		4
.L_3780:
        /*004c*/ 	.byte	0x04, 0x17
        /*004e*/ 	.short	(.L_3782 - .L_3781)
.L_3781:
        /*0050*/ 	.word	0x00000000
        /*0054*/ 	.short	0x000c
        /*0056*/ 	.short	0x0058
        /*0058*/ 	.byte	0x00, 0xf0, 0x21, 0x00


	//----- nvinfo : EIATTR_KPARAM_INFO
	.align		4
.L_3782:
        /*005c*/ 	.byte	0x04, 0x17
        /*005e*/ 	.short	(.L_3784 - .L_3783)
.L_3783:
        /*0060*/ 	.word	0x00000000
        /*0064*/ 	.short	0x000b
        /*0066*/ 	.short	0x0050
        /*0068*/ 	.byte	0x00, 0xf0, 0x21, 0x00


	//----- nvinfo : EIATTR_KPARAM_INFO
	.align		4
.L_3784:
        /*006c*/ 	.byte	0x04, 0x17
        /*006e*/ 	.short	(.L_3786 - .L_3785)
.L_3785:
        /*0070*/ 	.word	0x00000000
        /*0074*/ 	.short	0x000a
        /*0076*/ 	.short	0x0048
        /*0078*/ 	.byte	0x00, 0xf0, 0x11, 0x00


	//----- nvinfo : EIATTR_KPARAM_INFO
	.align		4
.L_3786:
        /*007c*/ 	.byte	0x04, 0x17
        /*007e*/ 	.short	(.L_3788 - .L_3787)
.L_3787:
        /*0080*/ 	.word	0x00000000
        /*0084*/ 	.short	0x0009
        /*0086*/ 	.short	0x0044
        /*0088*/ 	.byte	0x00, 0xf0, 0x11, 0x00


	//----- nvinfo : EIATTR_KPARAM_INFO
	.align		4
.L_3788:
        /*008c*/ 	.byte	0x04, 0x17
        /*008e*/ 	.short	(.L_3790 - .L_3789)
.L_3789:
        /*0090*/ 	.word	0x00000000
        /*0094*/ 	.short	0x0008
        /*0096*/ 	.short	0x0040
        /*0098*/ 	.byte	0x00, 0xf0, 0x11, 0x00


	//----- nvinfo : EIATTR_KPARAM_INFO
	.align		4
.L_3790:
        /*009c*/ 	.byte	0x04, 0x17
        /*009e*/ 	.short	(.L_3792 - .L_3791)
.L_3791:
        /*00a0*/ 	.word	0x00000000
        /*00a4*/ 	.short	0x0007
        /*00a6*/ 	.short	0x0038
        /*00a8*/ 	.byte	0x00, 0xf0, 0x21, 0x00


	//----- nvinfo : EIATTR_KPARAM_INFO
	.align		4
.L_3792:
        /*00ac*/ 	.byte	0x04, 0x17
        /*00ae*/ 	.short	(.L_3794 - .L_3793)
.L_3793:
        /*00b0*/ 	.word	0x00000000
        /*00b4*/ 	.short	0x0006
        /*00b6*/ 	.short	0x0030
        /*00b8*/ 	.byte	0x00, 0xf0, 0x21, 0x00


	//----- nvinfo : EIATTR_KPARAM_INFO
	.align		4
.L_3794:
        /*00bc*/ 	.byte	0x04, 0x17
        /*00be*/ 	.short	(.L_3796 - .L_3795)
.L_3795:
        /*00c0*/ 	.word	0x00000000
        /*00c4*/ 	.short	0x0005
        /*00c6*/ 	.short	0x0028
        /*00c8*/ 	.byte	0x00, 0xf0, 0x21, 0x00


	//----- nvinfo : EIATTR_KPARAM_INFO
	.align		4
.L_3796:
        /*00cc*/ 	.byte	0x04, 0x17
        /*00ce*/ 	.short	(.L_3798 - .L_3797)
.L_3797:
        /*00d0*/ 	.word	0x00000000
        /*00d4*/ 	.short	0x0004
        /*00d6*/ 	.short	0x0020
        /*00d8*/ 	.byte	0x00, 0xf0, 0x21, 0x00


	//----- nvinfo : EIATTR_KPARAM_INFO
	.align		4
.L_3798:
        /*00dc*/ 	.byte	0x04, 0x17
        /*00de*/ 	.short	(.L_3800 - .L_3799)
.L_3799:
        /*00e0*/ 	.word	0x00000000
        /*00e4*/ 	.short	0x0003
        /*00e6*/ 	.short	0x0018
        /*00e8*/ 	.byte	0x00, 0xf0, 0x21, 0x00


	//----- nvinfo : EIATTR_KPARAM_INFO
	.align		4
.L_3800:
        /*00ec*/ 	.byte	0x04, 0x17
        /*00ee*/ 	.short	(.L_3802 - .L_3801)
.L_3801:
        /*00f0*/ 	.word	0x00000000
        /*00f4*/ 	.short	0x0002
        /*00f6*/ 	.short	0x0010
        /*00f8*/ 	.byte	0x00, 0xf0, 0x21, 0x00


	//----- nvinfo : EIATTR_KPARAM_INFO
	.align		4
.L_3802:
        /*00fc*/ 	.byte	0x04, 0x17
        /*00fe*/ 	.short	(.L_3804 - .L_3803)
.L_3803:
        /*0100*/ 	.word	0x00000000
        /*0104*/ 	.short	0x0001
        /*0106*/ 	.short	0x0008
        /*0108*/ 	.byte	0x00, 0xf0, 0x21, 0x00


	//----- nvinfo : EIATTR_KPARAM_INFO
	.align		4
.L_3804:
        /*010c*/ 	.byte	0x04, 0x17
        /*010e*/ 	.short	(.L_3806 - .L_3805)
.L_3805:
        /*0110*/ 	.word	0x00000000
        /*0114*/ 	.short	0x0000
        /*0116*/ 	.short	0x0000
        /*0118*/ 	.byte	0x00, 0xf0, 0x21, 0x00


	//----- nvinfo : EIATTR_MAXREG_COUNT
	.align		4
.L_3806:
        /*011c*/ 	.byte	0x03, 0x1b
        /*011e*/ 	.short	0x00ff


	//----- nvinfo : EIATTR_NUM_BARRIERS
	.align		4
        /*0120*/ 	.byte	0x02, 0x4c
        /*0122*/ 	.byte	0x01
	.zero		1


	//----- nvinfo : EIATTR_MERCURY_ISA_VERSION
	.align		4
        /*0124*/ 	.byte	0x03, 0x5f
        /*0126*/ 	.short	0x0000


	//----- nvinfo : EIATTR_COOP_GROUP_MASK_REGIDS
	.align		4
        /*0128*/ 	.byte	0x04, 0x29
        /*012a*/ 	.short	(.L_3808 - .L_3807)


	//   ....[0]....
.L_3807:
        /*012c*/ 	.word	0xffffffff


	//   ....[1]....
        /*0130*/ 	.word	0xffffffff


	//   ....[2]....
        /*0134*/ 	.word	0xffffffff


	//   ....[3]....
        /*0138*/ 	.word	0xffffffff


	//   ....[4]....
        /*013c*/ 	.word	0xffffffff


	//   ....[5]....
        /*0140*/ 	.word	0xffffffff


	//   ....[6]....
        /*0144*/ 	.word	0xffffffff


	//   ....[7]....
        /*0148*/ 	.word	0xffffffff


	//   ....[8]....
        /*014c*/ 	.word	0xffffffff


	//   ....[9]....
        /*0150*/ 	.word	0xffffffff


	//   ....[10]....
        /*0154*/ 	.word	0xffffffff


	//   ....[11]....
        /*0158*/ 	.word	0xffffffff


	//   ....[12]....
        /*015c*/ 	.word	0xffffffff


	//   ....[13]....
        /*0160*/ 	.word	0xffffffff


	//   ....[14]....
        /*0164*/ 	.word	0xffffffff


	//   ....[15]....
        /*0168*/ 	.word	0xffffffff


	//   ....[16]....
        /*016c*/ 	.word	0xffffffff


	//   ....[17]....
        /*0170*/ 	.word	0xffffffff


	//   ....[18]....
        /*0174*/ 	.word	0xffffffff


	//   ....[19]....
        /*0178*/ 	.word	0xffffffff


	//   ....[20]....
        /*017c*/ 	.word	0xffffffff


	//   ....[21]....
        /*0180*/ 	.word	0xffffffff


	//   ....[22]....
        /*0184*/ 	.word	0xffffffff


	//   ....[23]....
        /*0188*/ 	.word	0xffffffff


	//   ....[24]....
        /*018c*/ 	.word	0xffffffff


	//   ....[25]....
        /*0190*/ 	.word	0xffffffff


	//   ....[26]....
        /*0194*/ 	.word	0xffffffff


	//   ....[27]....
        /*0198*/ 	.word	0xffffffff


	//   ....[28]....
        /*019c*/ 	.word	0xffffffff


	//   ....[29]....
        /*01a0*/ 	.word	0xffffffff


	//----- nvinfo : EIATTR_COOP_GROUP_INSTR_OFFSETS
	.align		4
.L_3808:
        /*01a4*/ 	.byte	0x04, 0x28
        /*01a6*/ 	.short	(.L_3810 - .L_3809)


	//   ....[0]....
.L_3809:
        /*01a8*/ 	.word	0x00000cc0


	//   ....[1]....
        /*01ac*/ 	.word	0x00000cf0


	//   ....[2]....
        /*01b0*/ 	.word	0x00000d20


	//   ....[3]....
        /*01b4*/ 	.word	0x00000d30


	//   ....[4]....
        /*01b8*/ 	.word	0x00000d70


	//   ....[5]....
        /*01bc*/ 	.word	0x00000d80


	//   ....[6]....
        /*01c0*/ 	.word	0x00000dc0


	//   ....[7]....
        /*01c4*/ 	.word	0x00000de0


	//   ....[8]....
        /*01c8*/ 	.word	0x00000e50


	//   ....[9]....
        /*01cc*/ 	.word	0x00000e60


	//   ....[10]....
        /*01d0*/ 	.word	0x00000f00


	//   ....[11]....
        /*01d4*/ 	.word	0x00000f10


	//   ....[12]....
        /*01d8*/ 	.word	0x00000f40


	//   ....[13]....
        /*01dc*/ 	.word	0x00000f50


	//   ....[14]....
        /*01e0*/ 	.word	0x00000f80


	//   ....[15]....
        /*01e4*/ 	.word	0x00000f90


	//   ....[16]....
        /*01e8*/ 	.word	0x00000fc0


	//   ....[17]....
        /*01ec*/ 	.word	0x00000fd0


	//   ....[18]....
        /*01f0*/ 	.word	0x00001000


	//   ....[19]....
        /*01f4*/ 	.word	0x00001010


	//   ....[20]....
        /*01f8*/ 	.word	0x000016b0


	//   ....[21]....
        /*01fc*/ 	.word	0x000016e0


	//   ....[22]....
        /*0200*/ 	.word	0x00001700


	//   ....[23]....
        /*0204*/ 	.word	0x00001720


	//   ....[24]....
        /*0208*/ 	.word	0x00001740


	//   ....[25]....
        /*020c*/ 	.word	0x00001790


	//   ....[26]....
        /*0210*/ 	.word	0x000017b0


	//   ....[27]....
        /*0214*/ 	.word	0x000017d0


	//   ....[28]....
        /*0218*/ 	.word	0x000017f0


	//   ....[29]....
        /*021c*/ 	.word	0x00001810


	//----- nvinfo : EIATTR_EXIT_INSTR_OFFSETS
	.align		4
.L_3810:
        /*0220*/ 	.byte	0x04, 0x1c
        /*0222*/ 	.short	(.L_3812 - .L_3811)


	//   ....[0]....
.L_3811:
        /*0224*/ 	.word	0x00001660


	//   ....[1]....
        /*0228*/ 	.word	0x00001ac0


	//   ....[2]....
        /*022c*/ 	.word	0x00001b30


	//----- nvinfo : EIATTR_CRS_STACK_SIZE
	.align		4
.L_3812:
        /*0230*/ 	.byte	0x04, 0x1e
        /*0232*/ 	.short	(.L_3814 - .L_3813)
.L_3813:
        /*0234*/ 	.word	0x00000000
.L_3814:


//--------------------- .nv.info._ZN17fastertransformer34generalAddBiasResidualLayerNormOptI7__half2Lb1ELb1ELi2ELb1ELi2EEEvPT_S3_PKS2_S5_S5_S5_S5_S5_fiiPKfS7_S7_Pfi --------------------------
	.section	.nv.info._ZN17fastertransformer34generalAddBiasResidualLayerNormOptI7__half2Lb1ELb1ELi2ELb1ELi2EEEvPT_S3_PKS2_S5_S5_S5_S5_S5_fiiPKfS7_S7_Pfi,"",@"SHT_CUDA_INFO"
	.sectionflags	@""
	.align	4


	//----- nvinfo : EIATTR_CUDA_API_VERSION
	.align		4
        /*0000*/ 	.byte	0x04, 0x37
        /*0002*/ 	.short	(.L_3816 - .L_3815)
.L_3815:
        /*0004*/ 	.word	0x00000082


	//----- nvinfo : EIATTR_SW2861232_WAR
	.align		4
.L_3816:
        /*0008*/ 	.byte	0x01, 0x35
	.zero		2


	//----- nvinfo : EIATTR_PARAM_CBANK
	.align		4
        /*000c*/ 	.byte	0x04, 0x0a
        /*000e*/ 	.short	(.L_3818 - .L_3817)
	.align		4
.L_3817:
        /*0010*/ 	.word	index@(.nv.constant0._ZN17fastertransformer34generalAddBiasResidualLayerNormOptI7__half2Lb1ELb1ELi2ELb1ELi2EEEvPT_S3_PKS2_S5_S5_S5_S5_S5_fiiPKfS7_S7_Pfi)
        /*0014*/ 	.short	0x0160
        /*0016*/ 	.short	0x0074


	//----- nvinfo : EIATTR_CBANK_PARAM_SIZE
	.align		4
.L_3818:
        /*0018*/ 	.byte	0x03, 0x19
        /*001a*/ 	.short	0x0074


	//----- nvinfo : EIATTR_KPARAM_INFO
	.align		4
        /*001c*/ 	.byte	0x04, 0x17
        /*001e*/ 	.short	(.L_3820 - .L_3819)
.L_3819:
        /*0020*/ 	.word	0x00000000
        /*0024*/ 	.short	0x000f
        /*0026*/ 	.short	0x0070
        /*0028*/ 	.byte	0x00, 0xf0, 0x11, 0x00


	//----- nvinfo : EIATTR_KPARAM_INFO
	.align		4
.L_3820:
        /*002c*/ 	.byte	0x04, 0x17
        /*002e*/ 	.short	(.L_3822 - .L_3821)
.L_3821:
        /*0030*/ 	.word	0x00000000
        /*0034*/ 	.short	0x000e
        /*0036*/ 	.short	0x0068
        /*0038*/ 	.byte	0x00, 0xf0, 0x21, 0x00


	//----- nvinfo : EIATTR_KPARAM_INFO
	.align		4
.L_3822:
        /*003c*/ 	.byte	0x04, 0x17
        /*003e*/ 	.short	(.L_3824 - .L_3823)
.L_3823:
        /*0040*/ 	.word	0x00000000
        /*0044*/ 	.short	0x000d
        /*0046*/ 	.short	0x0060
        /*0048*/ 	.byte	0x00, 0xf0, 0x21, 0x00


	//----- nvinfo : EIATTR_KPARAM_INFO
	.align		4
.L_3824:
        /*004c*/ 	.byte	0x04, 0x17
        /*004e*/ 	.short	(.L_3826 - .L_3825)
.L_3825:
        /*0050*/ 	.word	0x00000000
        /*0054*/ 	.short	0x000c
        /*0056*/ 	.short	0x0058
        /*0058*/ 	.byte	0x00, 0xf0, 0x21, 0x00


	//----- nvinfo : EIATTR_KPARAM_INFO
	.align		4
.L_3826:
        /*005c*/ 	.byte	0x04, 0x17
        /*005e*/ 	.short	(.L_3828 - .L_3827)
.L_3827:
        /*0060*/ 	.word	0x00000000
        /*0064*/ 	.short	0x000b
        /*0066*/ 	.short	0x0050
        /*0068*/ 	.byte	0x00, 0xf0, 0x21, 0x00


	//----- nvinfo : EIATTR_KPARAM_INFO
	.align		4
.L_3828:
        /*006c*/ 	.byte	0x04, 0x17
        /*006e*/ 	.short	(.L_3830 - .L_3829)
.L_3829:
        /*0070*/ 	.word	0x00000000
        /*0074*/ 	.short	0x000a
        /*0076*/ 	.short	0x0048
        /*0078*/ 	.byte	0x00, 0xf0, 0x11, 0x00


	//----- nvinfo : EIATTR_KPARAM_INFO
	.align		4
.L_3830:
        /*007c*/ 	.byte	0x04, 0x17
        /*007e*/ 	.short	(.L_3832 - .L_3831)
.L_3831:
        /*0080*/ 	.word	0x00000000
        /*0084*/ 	.short	0x0009
        /*0086*/ 	.short	0x0044
        /*0088*/ 	.byte	0x00, 0xf0, 0x11, 0x00


	//----- nvinfo : EIATTR_KPARAM_INFO
	.align		4
.L_3832:
        /*008c*/ 	.byte	0x04, 0x17
        /*008e*/ 	.short	(.L_3834 - .L_3833)
.L_3833:
        /*0090*/ 	.word	0x00000000
        /*0094*/ 	.short	0x0008
        /*0096*/ 	.short	0x0040
        /*0098*/ 	.byte	0x00, 0xf0, 0x11, 0x00


	//----- nvinfo : EIATTR_KPARAM_INFO
	.align		4
.L_3834:
        /*009c*/ 	.byte	0x04, 0x17
        /*009e*/ 	.short	(.L_3836 - .L_3835)
.L_3835:
        /*00a0*/ 	.word	0x00000000
        /*00a4*/ 	.short	0x0007
        /*00a6*/ 	.short	0x0038
        /*00a8*/ 	.byte	0x00, 0xf0, 0x21, 0x00


	//----- nvinfo : EIATTR_KPARAM_INFO
	.align		4
.L_3836:
        /*00ac*/ 	.byte	0x04, 0x17
        /*00ae*/ 	.short	(.L_3838 - .L_3837)
.L_3837:
        /*00b0*/ 	.word	0x00000000
        /*00b4*/ 	.short	0x0006
        /*00b6*/ 	.short	0x0030
        /*00b8*/ 	.byte	0x00, 0xf0, 0x21, 0x00


	//----- nvinfo : EIATTR_KPARAM_INFO
	.align		4
.L_3838:
        /*00bc*/ 	.byte	0x04, 0x17
        /*00be*/ 	.short	(.L_3840 - .L_3839)
.L_3839:
        /*00c0*/ 	.word	0x00000000
        /*00c4*/ 	.short	0x0005
        /*00c6*/ 	.short	0x0028
        /*00c8*/ 	.byte	0x00, 0xf0, 0x21, 0x00


	//----- nvinfo : EIATTR_KPARAM_INFO
	.align		4
.L_3840:
        /*00cc*/ 	.byte	0x04, 0x17
        /*00ce*/ 	.short	(.L_3842 - .L_3841)
.L_3841:
        /*00d0*/ 	.word	0x00000000
        /*00d4*/ 	.short	0x0004
        /*00d6*/ 	.short	0x0020
        /*00d8*/ 	.byte	0x00, 0xf0, 0x21, 0x00


	//----- nvinfo : EIATTR_KPARAM_INFO
	.align		4
.L_3842:
        /*00dc*/ 	.byte	0x04, 0x17
        /*00de*/ 	.short	(.L_3844 - .L_3843)
.L_3843:
        /*00e0*/ 	.word	0x00000000
        /*00e4*/ 	.short	0x0003
        /*00e6*/ 	.short	0x0018
        /*00e8*/ 	.byte	0x00, 0xf0, 0x21, 0x00


	//----- nvinfo : EIATTR_KPARAM_INFO
	.align		4
.L_3844:
        /*00ec*/ 	.byte	0x04, 0x17
        /*00ee*/ 	.short	(.L_3846 - .L_3845)
.L_3845:
        /*00f0*/ 	.word	0x00000000
        /*00f4*/ 	.short	0x0002
        /*00f6*/ 	.short	0x0010
        /*00f8*/ 	.byte	0x00, 0xf0, 0x21, 0x00


	//----- nvinfo : EIATTR_KPARAM_INFO
	.align		4
.L_3846:
        /*00fc*/ 	.byte	0x04, 0x17
        /*00fe*/ 	.short	(.L_3848 - .L_3847)
.L_3847:
        /*0100*/ 	.word	0x00000000
        /*0104*/ 	.short	0x0001
        /*0106*/ 	.short	0x0008
        /*0108*/ 	.byte	0x00, 0xf0, 0x21, 0x00


	//----- nvinfo : EIATTR_KPARAM_INFO
	.align		4
.L_3848:
        /*010c*/ 	.byte	0x04, 0x17
        /*010e*/ 	.short	(.L_3850 - .L_3849)
.L_3849:
        /*0110*/ 	.word	0x00000000
        /*0114*/ 	.short	0x0000
        /*0116*/ 	.short	0x0000
        /*0118*/ 	.byte	0x00, 0xf0, 0x21, 0x00


	//----- nvinfo : EIATTR_MAXREG_COUNT
	.align		4
.L_3850:
        /*011c*/ 	.byte	0x03, 0x1b
        /*011e*/ 	.short	0x00ff


	//----- nvinfo : EIATTR_NUM_BARRIERS
	.align		4
        /*0120*/ 	.byte	0x02, 0x4c
        /*0122*/ 	.byte	0x01
	.zero		1


	//----- nvinfo : EIATTR_MERCURY_ISA_VERSION
	.align		4
        /*0124*/ 	.byte	0x03, 0x5f
        /*0126*/ 	.short	0x0000


	//----- nvinfo : EIATTR_COOP_GROUP_MASK_REGIDS
	.align		4
        /*0128*/ 	.byte	0x04, 0x29
        /*012a*/ 	.short	(.L_3852 - .L_3851)


	//   ....[0]....
.L_3851:
        /*012c*/ 	.word	0xffffffff


	//   ....[1]....
        /*0130*/ 	.word	0xffffffff


	//   ....[2]....
        /*0134*/ 	.word	0xffffffff


	//   ....[3]....
        /*0138*/ 	.word	0xffffffff


	//   ....[4]....
        /*013c*/ 	.word	0xffffffff


	//   ....[5]....
        /*0140*/ 	.word	0xffffffff


	//   ....[6]....
        /*0144*/ 	.word	0xffffffff


	//   ....[7]....
        /*0148*/ 	.word	0xffffffff


	//   ....[8]....
        /*014c*/ 	.word	0xffffffff


	//   ....[9]....
        /*0150*/ 	.word	0xffffffff


	//   ....[10]....
        /*0154*/ 	.word	0xffffffff


	//   ....[11]....
        /*0158*/ 	.word	0xffffffff


	//   ....[12]....
        /*015c*/ 	.word	0xffffffff


	//   ....[13]....
        /*0160*/ 	.word	0xffffffff


	//   ....[14]....
        /*0164*/ 	.word	0xffffffff


	//   ....[15]....
        /*0168*/ 	.word	0xffffffff


	//   ....[16]....
        /*016c*/ 	.word	0xffffffff


	//   ....[17]....
        /*0170*/ 	.word	0xffffffff


	//   ....[18]....
        /*0174*/ 	.word	0xffffffff


	//   ....[19]....
        /*0178*/ 	.word	0xffffffff


	//   ....[20]....
        /*017c*/ 	.word	0xffffffff


	//   ....[21]....
        /*0180*/ 	.word	0xffffffff


	//   ....[22]....
        /*0184*/ 	.word	0xffffffff


	//   ....[23]....
        /*0188*/ 	.word	0xffffffff


	//   ....[24]....
        /*018c*/ 	.word	0xffffffff


	//   ....[25]....
        /*0190*/ 	.word	0xffffffff


	//   ....[26]....
        /*0194*/ 	.word	0xffffffff


	//   ....[27]....
        /*0198*/ 	.word	0xffffffff


	//   ....[28]....
        /*019c*/ 	.word	0xffffffff


	//   ....[29]....
        /*01a0*/ 	.word	0xffffffff


	//----- nvinfo : EIATTR_COOP_GROUP_INSTR_OFFSETS
	.align		4
.L_3852:
        /*01a4*/ 	.byte	0x04, 0x28
        /*01a6*/ 	.short	(.L_3854 - .L_3853)


	//   ....[0]....
.L_3853:
        /*01a8*/ 	.word	0x00000550


	//   ....[1]....
        /*01ac*/ 	.word	0x00000590


	//   ....[2]....
        /*01b0*/ 	.word	0x000005b0


	//   ....[3]....
        /*01b4*/ 	.word	0x000005e0


	//   ....[4]....
        /*01b8*/ 	.word	0x00000630


	//   ....[5]....
        /*01bc*/ 	.word	0x00000690


	//   ....[6]....
        /*01c0*/ 	.word	0x000006c0


	//   ....[7]....
        /*01c4*/ 	.word	0x000006e0


	//   ....[8]....
        /*01c8*/ 	.word	0x00000710


	//   ....[9]....
        /*01cc*/ 	.word	0x00000730


	//   ....[10]....
        /*01d0*/ 	.word	0x00000990


	//   ....[11]....
        /*01d4*/ 	.word	0x000009e0


	//   ....[12]....
        /*01d8*/ 	.word	0x00000a00


	//   ....[13]....
        /*01dc*/ 	.word	0x00000a20


	//   ....[14]....
        /*01e0*/ 	.word	0x00000a40


	//   ....[15]....
        /*01e4*/ 	.word	0x00000aa0


	//   ....[16]....
        /*01e8*/ 	.word	0x00000ad0


	//   ....[17]....
        /*01ec*/ 	.word	0x00000af0


	//   ....[18]....
        /*01f0*/ 	.word	0x00000b10


	//   ....[19]....
        /*01f4*/ 	.word	0x00000b30


	//   ....[20]....
        /*01f8*/ 	.word	0x00001140


	//   ....[21]....
        /*01fc*/ 	.word	0x00001180


	//   ....[22]....
        /*0200*/ 	.word	0x000011a0


	//   ....[23]....
        /*0204*/ 	.word	0x000011c0


	//   ....[24]....
        /*0208*/ 	.word	0x000011e0


	//   ....[25]....
        /*020c*/ 	.word	0x00001230


	//   ....[26]....
        /*0210*/ 	.word	0x00001250


	//   ....[27]....
        /*0214*/ 	.word	0x00001270


	//   ....[28]....
        /*0218*/ 	.word	0x00001290


	//   ....[29]....
        /*021c*/ 	.word	0x000012b0


	//----- nvinfo : EIATTR_EXIT_INSTR_OFFSETS
	.align		4
.L_3854:
        /*0220*/ 	.byte	0x04, 0x1c
        /*0222*/ 	.short	(.L_3856 - .L_3855)


	//   ....[0]....
.L_3855:
        /*0224*/ 	.word	0x00001100


	//   ....[1]....
        /*0228*/ 	.word	0x00001570


	//   ....[2]....
        /*022c*/ 	.word	0x000015f0


	//----- nvinfo : EIATTR_CRS_STACK_SIZE
	.align		4
.L_3856:
        /*0230*/ 	.byte	0x04, 0x1e
        /*0232*/ 	.short	(.L_3858 - .L_3857)
.L_3857:
        /*0234*/ 	.word	0x00000000
.L_3858:


//--------------------- .nv.info._ZN17fastertransformer35generalAddBiasResidualLayerNormOpt2I7__half2Lb0ELb0ELi1ELb1ELi2EEEvPT_S3_PKS2_S5_S5_S5_S5_S5_fiiPKfS7_S7_Pfi --------------------------
	.section	.nv.info._ZN17fastertransformer35generalAddBiasResidualLayerNormOpt2I7__half2Lb0ELb0ELi1ELb1ELi2EEEvPT_S3_PKS2_S5_S5_S5_S5_S5_fiiPKfS7_S7_Pfi,"",@"SHT_CUDA_INFO"
	.sectionflags	@""
	.align	4


	//----- nvinfo : EIATTR_CUDA_API_VERSION
	.align		4
        /*0000*/ 	.byte	0x04, 0x37
        /*0002*/ 	.short	(.L_3860 - .L_3859)
.L_3859:
        /*0004*/ 	.word	0x00000082


	//----- nvinfo : EIATTR_SW2861232_WAR
	.align		4
.L_3860:
        /*0008*/ 	.byte	0x01, 0x35
	.zero		2


	//----- nvinfo : EIATTR_PARAM_CBANK
	.align		4
        /*000c*/ 	.byte	0x04, 0x0a
        /*000e*/ 	.short	(.L_3862 - .L_3861)
	.align		4
.L_3861:
        /*0010*/ 	.word	index@(.nv.constant0._ZN17fastertransformer35generalAddBiasResidualLayerNormOpt2I7__half2Lb0ELb0ELi1ELb1ELi2EEEvPT_S3_PKS2_S5_S5_S5_S5_S5_fiiPKfS7_S7_Pfi)
        /*0014*/ 	.short	0x0160
        /*0016*/ 	.short	0x0074


	//----- nvinfo : EIATTR_CBANK_PARAM_SIZE
	.align		4
.L_3862:
        /*0018*/ 	.byte	0x03, 0x19
        /*001a*/ 	.short	0x0074


	//----- nvinfo : EIATTR_KPARAM_INFO
	.align		4
        /*001c*/ 	.byte	0x04, 0x17
        /*001e*/ 	.short	(.L_3864 - .L_3863)
.L_3863:
        /*0020*/ 	.word	0x00000000
        /*0024*/ 	.short	0x000f
        /*0026*/ 	.short	0x0070
        /*0028*/ 	.byte	0x00, 0xf0, 0x11, 0x00


	//----- nvinfo : EIATTR_KPARAM_INFO
	.align		4
.L_3864:
        /*002c*/ 	.byte	0x04, 0x17
        /*002e*/ 	.short	(.L_3866 - .L_3865)
.L_3865:
        /*0030*/ 	.word	0x00000000
        /*0034*/ 	.short	0x000e
        /*0036*/ 	.short	0x0068
        /*0038*/ 	.byte	0x00, 0xf0, 0x21, 0x00


	//----- nvinfo : EIATTR_KPARAM_INFO
	.align		4
.L_3866:
        /*003c*/ 	.byte	0x04, 0x17
        /*003e*/ 	.short	(.L_3868 - .L_3867)
.L_3867:
        /*0040*/ 	.word	0x00000000
        /*0044*/ 	.short	0x000d
        /*0046*/ 	.short	0x0060
        /*0048*/ 	.byte	0x00, 0xf0, 0x21, 0x00


	//----- nvinfo : EIATTR_KPARAM_INFO
	.align		4
.L_3868:
        /*004c*/ 	.byte	0x04, 0x17
        /*004e*/ 	.short	(.L_3870 - .L_3869)
.L_3869:
        /*0050*/ 	.word	0x00000000
        /*0054*/ 	.short	0x000c
        /*0056*/ 	.short	0x0058
        /*0058*/ 	.byte	0x00, 0xf0, 0x21, 0x00


	//----- nvinfo : EIATTR_KPARAM_INFO
	.align		4
.L_3870:
        /*005c*/ 	.byte	0x04, 0x17
        /*005e*/ 	.short	(.L_3872 - .L_3871)
.L_3871:
        /*0060*/ 	.word	0x00000000
        /*0064*/ 	.short	0x000b
        /*0066*/ 	.short	0x0050
        /*0068*/ 	.byte	0x00, 0xf0, 0x21, 0x00


	//----- nvinfo : EIATTR_KPARAM_INFO
	.align		4
.L_3872:
        /*006c*/ 	.byte	0x04, 0x17
        /*006e*/ 	.short	(.L_3874 - .L_3873)
.L_3873:
        /*0070*/ 	.word	0x00000000
        /*0074*/ 	.short	0x000a
        /*0076*/ 	.short	0x0048
        /*0078*/ 	.byte	0x00, 0xf0, 0x11, 0x00


	//----- nvinfo : EIATTR_KPARAM_INFO
	.align		4
.L_3874:
        /*007c*/ 	.byte	0x04, 0x17
        /*007e*/ 	.short	(.L_3876 - .L_3875)
.L_3875:
        /*0080*/ 	.word	0x00000000
        /*0084*/ 	.short	0x0009
        /*0086*/ 	.short	0x0044
        /*0088*/ 	.byte	0x00, 0xf0, 0x11, 0x00


	//----- nvinfo : EIATTR_KPARAM_INFO
	.align		4
.L_3876:
        /*008c*/ 	.byte	0x04, 0x17
        /*008e*/ 	.short	(.L_3878 - .L_3877)
.L_3877:
        /*0090*/ 	.word	0x00000000
        /*0094*/ 	.short	0x0008
        /*0096*/ 	.short	0x0040
        /*0098*/ 	.byte	0x00, 0xf0, 0x11, 0x00


	//----- nvinfo : EIATTR_KPARAM_INFO
	.align		4
.L_3878:
        /*009c*/ 	.byte	0x04, 0x17
        /*009e*/ 	.short	(.L_3880 - .L_3879)
.L_3879:
        /*00a0*/ 	.word	0x00000000
        /*00a4*/ 	.short	0x0007
        /*00a6*/ 	.short	0x0038
        /*00a8*/ 	.byte	0x00, 0xf0, 0x21, 0x00


	//----- nvinfo : EIATTR_KPARAM_INFO
	.align		4
.L_3880:
        /*00ac*/ 	.byte	0x04, 0x17
        /*00ae*/ 	.short	(.L_3882 - .L_3881)
.L_3881:
        /*00b0*/ 	.word	0x00000000
        /*00b4*/ 	.short	0x0006
        /*00b6*/ 	.short	0x0030
        /*00b8*/ 	.byte	0x00, 0xf0, 0x21, 0x00


	//----- nvinfo : EIATTR_KPARAM_INFO
	.align		4
.L_3882:
        /*00bc*/ 	.byte	0x04, 0x17
        /*00be*/ 	.short	(.L_3884 - .L_3883)
.L_3883:
        /*00c0*/ 	.word	0x00000000
        /*00c4*/ 	.short	0x0005
        /*00c6*/ 	.short	0x0028
        /*00c8*/ 	.byte	0x00, 0xf0, 0x21, 0x00


	//----- nvinfo : EIATTR_KPARAM_INFO
	.align		4
.L_3884:
        /*00cc*/ 	.byte	0x04, 0x17
        /*00ce*/ 	.short	(.L_3886 - .L_3885)
.L_3885:
        /*00d0*/ 	.word	0x00000000
        /*00d4*/ 	.short	0x0004
        /*00d6*/ 	.short	0x0020
        /*00d8*/ 	.byte	0x00, 0xf0, 0x21, 0x00


	//----- nvinfo : EIATTR_KPARAM_INFO
	.align		4
.L_3886:
        /*00dc*/ 	.byte	0x04, 0x17
        /*00de*/ 	.short	(.L_3888 - .L_3887)
.L_3887:
        /*00e0*/ 	.word	0x00000000
        /*00e4*/ 	.short	0x0003
        /*00e6*/ 	.short	0x0018
        /*00e8*/ 	.byte	0x00, 0xf0, 0x21, 0x00


	//----- nvinfo : EIATTR_KPARAM_INFO
	.align		4
.L_3888:
        /*00ec*/ 	.byte	0x04, 0x17
        /*00ee*/ 	.short	(.L_3890 - .L_3889)
.L_3889:
        /*00f0*/ 	.word	0x00000000
        /*00f4*/ 	.short	0x0002
        /*00f6*/ 	.short	0x0010
        /*00f8*/ 	.byte	0x00, 0xf0, 0x21, 0x00


	//----- nvinfo : EIATTR_KPARAM_INFO
	.align		4
.L_3890:
        /*00fc*/ 	.byte	0x04, 0x17
        /*00fe*/ 	.short	(.L_3892 - .L_3891)
.L_3891:
        /*0100*/ 	.word	0x00000000
        /*0104*/ 	.short	0x0001
        /*0106*/ 	.short	0x0008
        /*0108*/ 	.byte	0x00, 0xf0, 0x21, 0x00


	//----- nvinfo : EIATTR_KPARAM_INFO
	.align		4
.L_3892:
        /*010c*/ 	.byte	0x04, 0x17
        /*010e*/ 	.short	(.L_3894 - .L_3893)
.L_3893:
        /*0110*/ 	.word	0x00000000
        /*0114*/ 	.short	0x0000
        /*0116*/ 	.short	0x0000
        /*0118*/ 	.byte	0x00, 0xf0, 0x21, 0x00


	//----- nvinfo : EIATTR_MAXREG_COUNT
	.align		4
.L_3894:
        /*011c*/ 	.byte	0x03, 0x1b
        /*011e*/ 	.short	0x00ff


	//----- nvinfo : EIATTR_NUM_BARRIERS
	.align		4
        /*0120*/ 	.byte	0x02, 0x4c
        /*0122*/ 	.byte	0x01
	.zero		1


	//----- nvinfo : EIATTR_MERCURY_ISA_VERSION
	.align		4
        /*0124*/ 	.byte	0x03, 0x5f
        /*0126*/ 	.short	0x0000


	//----- nvinfo : EIATTR_COOP_GROUP_MASK_REGIDS
	.align		4
        /*0128*/ 	.byte	0x04, 0x29
        /*012a*/ 	.short	(.L_3896 - .L_3895)


	//   ....[0]....
.L_3895:
        /*012c*/ 	.word	0xffffffff


	//   ....[1]....
        /*0130*/ 	.word	0xffffffff


	//   ....[2]....
        /*0134*/ 	.word	0xffffffff


	//   ....[3]....
        /*0138*/ 	.word	0xffffffff


	//   ....[4]....
        /*013c*/ 	.word	0xffffffff


	//   ....[5]....
        /*0140*/ 	.word	0xffffffff


	//   ....[6]....
        /*0144*/ 	.word	0xffffffff


	//   ....[7]....
        /*0148*/ 	.word	0xffffffff


	//   ....[8]....
        /*014c*/ 	.word	0xffffffff


	//   ....[9]....
        /*0150*/ 	.word	0xffffffff


	//   ....[10]....
        /*0154*/ 	.word	0xffffffff


	//   ....[11]....
        /*0158*/ 	.word	0xffffffff


	//   ....[12]....
        /*015c*/ 	.word	0xffffffff


	//   ....[13]....
        /*0160*/ 	.word	0xffffffff


	//   ....[14]....
        /*0164*/ 	.word	0xffffffff


	//   ....[15]....
        /*0168*/ 	.word	0xffffffff


	//   ....[16]....
        /*016c*/ 	.word	0xffffffff


	//   ....[17]....
        /*0170*/ 	.word	0xffffffff


	//   ....[18]....
        /*0174*/ 	.word	0xffffffff


	//   ....[19]....
        /*0178*/ 	.word	0xffffffff


	//   ....[20]....
        /*017c*/ 	.word	0xffffffff


	//   ....[21]....
        /*0180*/ 	.word	0xffffffff


	//   ....[22]....
        /*0184*/ 	.word	0xffffffff


	//   ....[23]....
        /*0188*/ 	.word	0xffffffff


	//   ....[24]....
        /*018c*/ 	.word	0xffffffff


	//   ....[25]....
        /*0190*/ 	.word	0xffffffff


	//   ....[26]....
        /*0194*/ 	.word	0xffffffff


	//   ....[27]....
        /*0198*/ 	.word	0xffffffff


	//   ....[28]....
        /*019c*/ 	.word	0xffffffff


	//   ....[29]....
        /*01a0*/ 	.word	0xffffffff


	//----- nvinfo : EIATTR_COOP_GROUP_INSTR_OFFSETS
	.align		4
.L_3896:
        /*01a4*/ 	.byte	0x04, 0x28
        /*01a6*/ 	.short	(.L_3898 - .L_3897)


	//   ....[0]....
.L_3897:
        /*01a8*/ 	.word	0x000003e0


	//   ....[1]....
        /*01ac*/ 	.word	0x00000420


	//   ....[2]....
        /*01b0*/ 	.word	0x00000460


	//   ....[3]....
        /*01b4*/ 	.word	0x00000470


	//   ....[4]....
        /*01b8*/ 	.word	0x000004a0


	//   ....[5]....
        /*01bc*/ 	.word	0x000004c0


	//   ....[6]....
        /*01c0*/ 	.word	0x00000510


	//   ....[7]....
        /*01c4*/ 	.word	0x00000520


	//   ....[8]....
        /*01c8*/ 	.word	0x00000560


	//   ....[9]....
        /*01cc*/ 	.word	0x00000580


	//   ....[10]....
        /*01d0*/ 	.word	0x00000620


	//   ....[11]....
        /*01d4*/ 	.word	0x00000630


	//   ....[12]....
        /*01d8*/ 	.word	0x00000660


	//   ....[13]....
        /*01dc*/ 	.word	0x00000670


	//   ....[14]....
        /*01e0*/ 	.word	0x000006a0


	//   ....[15]....
        /*01e4*/ 	.word	0x000006b0


	//   ....[16]....
        /*01e8*/ 	.word	0x000006e0


	//   ....[17]....
        /*01ec*/ 	.word	0x000006f0


	//   ....[18]....
        /*01f0*/ 	.word	0x00000720


	//   ....[19]....
        /*01f4*/ 	.word	0x00000730


	//   ....[20]....
        /*01f8*/ 	.word	0x00000e10


	//   ....[21]....
        /*01fc*/ 	.word	0x00000e40


	//   ....[22]....
        /*0200*/ 	.word	0x00000e60


	//   ....[23]....
        /*0204*/ 	.word	0x00000e80


	//   ....[24]....
        /*0208*/ 	.word	0x00000ea0


	//   ....[25]....
        /*020c*/ 	.word	0x00000ef0


	//   ....[26]....
        /*0210*/ 	.word	0x00000f10


	//   ....[27]....
        /*0214*/ 	.word	0x00000f30


	//   ....[28]....
        /*0218*/ 	.word	0x00000f50


	//   ....[29]....
        /*021c*/ 	.word	0x00000f70


	//----- nvinfo : EIATTR_EXIT_INSTR_OFFSETS
	.align		4
.L_3898:
        /*0220*/ 	.byte	0x04, 0x1c
        /*0222*/ 	.short	(.L_3900 - .L_3899)


	//   ....[0]....
.L_3899:
        /*0224*/ 	.word	0x00000dc0


	//   ....[1]....
        /*0228*/ 	.word	0x00001220


	//   ....[2]....
        /*022c*/ 	.word	0x00001290


	//----- nvinfo : EIATTR_CRS_STACK_SIZE
	.align		4
.L_3900:
        /*0230*/ 	.byte	0x04, 0x1e
        /*0232*/ 	.short	(.L_3902 - .L_3901)
.L_3901:
        /*0234*/ 	.word	0x00000000
.L_3902:


//--------------------- .nv.info._ZN17fastertransformer34generalAddBiasResidualLayerNormOptI7__half2Lb0ELb0ELi1ELb1ELi2EEEvPT_S3_PKS2_S5_S5_S5_S5_S5_fiiPKfS7_S7_Pfi --------------------------
	.section	.nv.info._ZN17fastertransformer34generalAddBiasResidualLayerNormOptI7__half2Lb0ELb0ELi1ELb1ELi2EEEvPT_S3_PKS2_S5_S5_S5_S5_S5_fiiPKfS7_S7_Pfi,"",@"SHT_CUDA_INFO"
	.sectionflags	@""
	.align	4


	//----- nvinfo : EIATTR_CUDA_API_VERSION
	.align		4
        /*0000*/ 	.byte	0x04, 0x37
        /*0002*/ 	.short	(.L_3904 - .L_3903)
.L_3903:
        /*0004*/ 	.word	0x00000082


	//----- nvinfo : EIATTR_SW2861232_WAR
	.align		4
.L_3904:
        /*0008*/ 	.byte	0x01, 0x35
	.zero		2


	//----- nvinfo : EIATTR_PARAM_CBANK
	.align		4
        /*000c*/ 	.byte	0x04, 0x0a
        /*000e*/ 	.short	(.L_3906 - .L_3905)
	.align		4
.L_3905:
        /*0010*/ 	.word	index@(.nv.constant0._ZN17fastertransformer34generalAddBiasResidualLayerNormOptI7__half2Lb0ELb0ELi1ELb1ELi2EEEvPT_S3_PKS2_S5_S5_S5_S5_S5_fiiPKfS7_S7_Pfi)
        /*0014*/ 	.short	0x0160
        /*0016*/ 	.short	0x0074


	//----- nvinfo : EIATTR_CBANK_PARAM_SIZE
	.align		4
.L_3906:
        /*0018*/ 	.byte	0x03, 0x19
        /*001a*/ 	.short	0x0074


	//----- nvinfo : EIATTR_KPARAM_INFO
	.align		4
        /*001c*/ 	.byte	0x04, 0x17
        /*001e*/ 	.short	(.L_3908 - .L_3907)
.L_3907:
        /*0020*/ 	.word	0x00000000
        /*0024*/ 	.short	0x000f
        /*0026*/ 	.short	0x0070
        /*0028*/ 	.byte	0x00, 0xf0, 0x11, 0x00


	//----- nvinfo : EIATTR_KPARAM_INFO
	.align		4
.L_3908:
        /*002c*/ 	.byte	0x04, 0x17
        /*002e*/ 	.short	(.L_3910 - .L_3909)
.L_3909:
        /*0030*/ 	.word	0x00000000
        /*0034*/ 	.short	0x000e
        /*0036*/ 	.short	0x0068
        /*0038*/ 	.byte	0x00, 0xf0, 0x21, 0x00


	//----- nvinfo : EIATTR_KPARAM_INFO
	.align		4
.L_3910:
        /*003c*/ 	.byte	0x04, 0x17
        /*003e*/ 	.short	(.L_3912 - .L_3911)
.L_3911:
        /*0040*/ 	.word	0x00000000
        /*0044*/ 	.short	0x000d
        /*0046*/ 	.short	0x0060
        /*0048*/ 	.byte	0x00, 0xf0, 0x21, 0x00


	//----- nvinfo : EIATTR_KPARAM_INFO
	.align		4
.L_3912:
        /*004c*/ 	.byte	0x04, 0x17
        /*004e*/ 	.short	(.L_3914 - .L_3913)
.L_3913:
        /*0050*/ 	.word	0x00000000
        /*0054*/ 	.short	0x000c
        /*0056*/ 	.short	0x0058
        /*0058*/ 	.byte	0x00, 0xf0, 0x21, 0x00


	//----- nvinfo : EIATTR_KPARAM_INFO
	.align		4
.L_3914:
        /*005c*/ 	.byte	0x04, 0x17
        /*005e*/ 	.short	(.L_3916 - .L_3915)
.L_3915:
        /*0060*/ 	.word	0x00000000
        /*0064*/ 	.short	0x000b
        /*0066*/ 	.short	0x0050
        /*0068*/ 	.byte	0x00, 0xf0, 0x21, 0x00


	//----- nvinfo : EIATTR_KPARAM_INFO
	.align		4
.L_3916:
        /*006c*/ 	.byte	0x04, 0x17
        /*006e*/ 	.short	(.L_3918 - .L_3917)
.L_3917:
        /*0070*/ 	.word	0x00000000
        /*0074*/ 	.short	0x000a
        /*0076*/ 	.short	0x0048
        /*0078*/ 	.byte	0x00, 0xf0, 0x11, 0x00


	//----- nvinfo : EIATTR_KPARAM_INFO
	.align		4
.L_3918:
        /*007c*/ 	.byte	0x04, 0x17
        /*007e*/ 	.short	(.L_3920 - .L_3919)
.L_3919:
        /*0080*/ 	.word	0x00000000
        /*0084*/ 	.short	0x0009
        /*0086*/ 	.short	0x0044
        /*0088*/ 	.byte	0x00, 0xf0, 0x11, 0x00


	//----- nvinfo : EIATTR_KPARAM_INFO
	.align		4
.L_3920:
        /*008c*/ 	.byte	0x04, 0x17
        /*008e*/ 	.short	(.L_3922 - .L_3921)
.L_3921:
        /*0090*/ 	.word	0x00000000
        /*0094*/ 	.short	0x0008
        /*0096*/ 	.short	0x0040
        /*0098*/ 	.byte	0x00, 0xf0, 0x11, 0x00


	//----- nvinfo : EIATTR_KPARAM_INFO
	.align		4
.L_3922:
        /*009c*/ 	.byte	0x04, 0x17
        /*009e*/ 	.short	(.L_3924 - .L_3923)
.L_3923:
        /*00a0*/ 	.word	0x00000000
        /*00a4*/ 	.short	0x0007
        /*00a6*/ 	.short	0x0038
        /*00a8*/ 	.byte	0x00, 0xf0, 0x21, 0x00


	//----- nvinfo : EIATTR_KPARAM_INFO
	.align		4
.L_3924:
        /*00ac*/ 	.byte	0x04, 0x17
        /*00ae*/ 	.short	(.L_3926 - .L_3925)
.L_3925:
        /*00b0*/ 	.word	0x00000000
        /*00b4*/ 	.short	0x0006
        /*00b6*/ 	.short	0x0030
        /*00b8*/ 	.byte	0x00, 0xf0, 0x21, 0x00


	//----- nvinfo : EIATTR_KPARAM_INFO
	.align		4
.L_3926:
        /*00bc*/ 	.byte	0x04, 0x17
        /*00be*/ 	.short	(.L_3928 - .L_3927)
.L_3927:
        /*00c0*/ 	.word	0x00000000
        /*00c4*/ 	.short	0x0005
        /*00c6*/ 	.short	0x0028
        /*00c8*/ 	.byte	0x00, 0xf0, 0x21, 0x00


	//----- nvinfo : EIATTR_KPARAM_INFO
	.align		4
.L_3928:
        /*00cc*/ 	.byte	0x04, 0x17
        /*00ce*/ 	.short	(.L_3930 - .L_3929)
.L_3929:
        /*00d0*/ 	.word	0x00000000
        /*00d4*/ 	.short	0x0004
        /*00d6*/ 	.short	0x0020
        /*00d8*/ 	.byte	0x00, 0xf0, 0x21, 0x00


	//----- nvinfo : EIATTR_KPARAM_INFO
	.align		4
.L_3930:
        /*00dc*/ 	.byte	0x04, 0x17
        /*00de*/ 	.short	(.L_3932 - .L_3931)
.L_3931:
        /*00e0*/ 	.word	0x00000000
        /*00e4*/ 	.short	0x0003
        /*00e6*/ 	.short	0x0018
        /*00e8*/ 	.byte	0x00, 0xf0, 0x21, 0x00


	//----- nvinfo : EIATTR_KPARAM_INFO
	.align		4
.L_3932:
        /*00ec*/ 	.byte	0x04, 0x17
        /*00ee*/ 	.short	(.L_3934 - .L_3933)
.L_3933:
        /*00f0*/ 	.word	0x00000000
        /*00f4*/ 	.short	0x0002
        /*00f6*/ 	.short	0x0010
        /*00f8*/ 	.byte	0x00, 0xf0, 0x21, 0x00


	//----- nvinfo : EIATTR_KPARAM_INFO
	.align		4
.L_3934:
        /*00fc*/ 	.byte	0x04, 0x17
        /*00fe*/ 	.short	(.L_3936 - .L_3935)
.L_3935:
        /*0100*/ 	.word	0x00000000
        /*0104*/ 	.short	0x0001
        /*0106*/ 	.short	0x0008
        /*0108*/ 	.byte	0x00, 0xf0, 0x21, 0x00


	//----- nvinfo : EIATTR_KPARAM_INFO
	.align		4
.L_3936:
        /*010c*/ 	.byte	0x04, 0x17
        /*010e*/ 	.short	(.L_3938 - .L_3937)
.L_3937:
        /*0110*/ 	.word	0x00000000
        /*0114*/ 	.short	0x0000
        /*0116*/ 	.short	0x0000
        /*0118*/ 	.byte	0x00, 0xf0, 0x21, 0x00


	//----- nvinfo : EIATTR_MAXREG_COUNT
	.align		4
.L_3938:
        /*011c*/ 	.byte	0x03, 0x1b
        /*011e*/ 	.short	0x00ff


	//----- nvinfo : EIATTR_NUM_BARRIERS
	.align		4
        /*0120*/ 	.byte	0x02, 0x4c
        /*0122*/ 	.byte	0x01
	.zero		1


	//----- nvinfo : EIATTR_MERCURY_ISA_VERSION
	.align		4
        /*0124*/ 	.byte	0x03, 0x5f
        /*0126*/ 	.short	0x0000


	//----- nvinfo : EIATTR_COOP_GROUP_MASK_REGIDS
	.align		4
        /*0128*/ 	.byte	0x04, 0x29
        /*012a*/ 	.short	(.L_3940 - .L_3939)


	//   ....[0]....
.L_3939:
        /*012c*/ 	.word	0xffffffff


	//   ....[1]....
        /*0130*/ 	.word	0xffffffff


	//   ....[2]....
        /*0134*/ 	.word	0xffffffff


	//   ....[3]....
        /*0138*/ 	.word	0xffffffff


	//   ....[4]....
        /*013c*/ 	.word	0xffffffff


	//   ....[5]....
        /*0140*/ 	.word	0xffffffff


	//   ....[6]....
        /*0144*/ 	.word	0xffffffff


	//   ....[7]....
        /*0148*/ 	.word	0xffffffff


	//   ....[8]....
        /*014c*/ 	.word	0xffffffff


	//   ....[9]....
        /*0150*/ 	.word	0xffffffff


	//   ....[10]....
        /*0154*/ 	.word	0xffffffff


	//   ....[11]....
        /*0158*/ 	.word	0xffffffff


	//   ....[12]....
        /*015c*/ 	.word	0xffffffff


	//   ....[13]....
        /*0160*/ 	.word	0xffffffff


	//   ....[14]....
        /*0164*/ 	.word	0xffffffff


	//   ....[15]....
        /*0168*/ 	.word	0xffffffff


	//   ....[16]....
        /*016c*/ 	.word	0xffffffff


	//   ....[17]....
        /*0170*/ 	.word	0xffffffff


	//   ....[18]....
        /*0174*/ 	.word	0xffffffff


	//   ....[19]....
        /*0178*/ 	.word	0xffffffff


	//   ....[20]....
        /*017c*/ 	.word	0xffffffff


	//   ....[21]....
        /*0180*/ 	.word	0xffffffff


	//   ....[22]....
        /*0184*/ 	.word	0xffffffff


	//   ....[23]....
        /*0188*/ 	.word	0xffffffff


	//   ....[24]....
        /*018c*/ 	.word	0xffffffff


	//   ....[25]....
        /*0190*/ 	.word	0xffffffff


	//   ....[26]....
        /*0194*/ 	.word	0xffffffff


	//   ....[27]....
        /*0198*/ 	.word	0xffffffff


	//   ....[28]....
        /*019c*/ 	.word	0xffffffff


	//   ....[29]....
        /*01a0*/ 	.word	0xffffffff


	//----- nvinfo : EIATTR_COOP_GROUP_INSTR_OFFSETS
	.align		4
.L_3940:
        /*01a4*/ 	.byte	0x04, 0x28
        /*01a6*/ 	.short	(.L_3942 - .L_3941)


	//   ....[0]....
.L_3941:
        /*01a8*/ 	.word	0x00000240


	//   ....[1]....
        /*01ac*/ 	.word	0x00000290


	//   ....[2]....
        /*01b0*/ 	.word	0x000002d0


	//   ....[3]....
        /*01b4*/ 	.word	0x000002f0


	//   ....[4]....
        /*01b8*/ 	.word	0x00000310


	//   ....[5]....
        /*01bc*/ 	.word	0x00000370


	//   ....[6]....
        /*01c0*/ 	.word	0x000003a0


	//   ....[7]....
        /*01c4*/ 	.word	0x000003c0


	//   ....[8]....
        /*01c8*/ 	.word	0x000003f0


	//   ....[9]....
        /*01cc*/ 	.word	0x00000410


	//   ....[10]....
        /*01d0*/ 	.word	0x00000670


	//   ....[11]....
        /*01d4*/ 	.word	0x000006c0


	//   ....[12]....
        /*01d8*/ 	.word	0x000006e0


	//   ....[13]....
        /*01dc*/ 	.word	0x00000700


	//   ....[14]....
        /*01e0*/ 	.word	0x00000720


	//   ....[15]....
        /*01e4*/ 	.word	0x00000780


	//   ....[16]....
        /*01e8*/ 	.word	0x000007b0


	//   ....[17]....
        /*01ec*/ 	.word	0x000007d0


	//   ....[18]....
        /*01f0*/ 	.word	0x000007f0


	//   ....[19]....
        /*01f4*/ 	.word	0x00000810


	//   ....[20]....
        /*01f8*/ 	.word	0x00000e60


	//   ....[21]....
        /*01fc*/ 	.word	0x00000e90


	//   ....[22]....
        /*0200*/ 	.word	0x00000eb0


	//   ....[23]....
        /*0204*/ 	.word	0x00000ed0


	//   ....[24]....
        /*0208*/ 	.word	0x00000ef0


	//   ....[25]....
        /*020c*/ 	.word	0x00000f50


	//   ....[26]....
        /*0210*/ 	.word	0x00000f70


	//   ....[27]....
        /*0214*/ 	.word	0x00000f90


	//   ....[28]....
        /*0218*/ 	.word	0x00000fb0


	//   ....[29]....
        /*021c*/ 	.word	0x00000fd0


	//----- nvinfo : EIATTR_EXIT_INSTR_OFFSETS
	.align		4
.L_3942:
        /*0220*/ 	.byte	0x04, 0x1c
        /*0222*/ 	.short	(.L_3944 - .L_3943)


	//   ....[0]....
.L_3943:
        /*0224*/ 	.word	0x00000e20


	//   ....[1]....
        /*0228*/ 	.word	0x00001290


	//   ....[2]....
        /*022c*/ 	.word	0x00001310


	//----- nvinfo : EIATTR_CRS_STACK_SIZE
	.align		4
.L_3944:
        /*0230*/ 	.byte	0x04, 0x1e
        /*0232*/ 	.short	(.L_3946 - .L_3945)
.L_3945:
        /*0234*/ 	.word	0x00000000
.L_3946:


//--------------------- .nv.info._ZN17fastertransformer35generalAddBiasResidualLayerNormOpt2I7__half2Lb1ELb0ELi1ELb1ELi2EEEvPT_S3_PKS2_S5_S5_S5_S5_S5_fiiPKfS7_S7_Pfi --------------------------
	.section	.nv.info._ZN17fastertransformer35generalAddBiasResidualLayerNormOpt2I7__half2Lb1ELb0ELi1ELb1ELi2EEEvPT_S3_PKS2_S5_S5_S5_S5_S5_fiiPKfS7_S7_Pfi,"",@"SHT_CUDA_INFO"
	.sectionflags	@""
	.align	4


	//----- nvinfo : EIATTR_CUDA_API_VERSION
	.align		4
        /*0000*/ 	.byte	0x04, 0x37
        /*0002*/ 	.short	(.L_3948 - .L_3947)
.L_3947:
        /*0004*/ 	.word	0x00000082


	//----- nvinfo : EIATTR_SW2861232_WAR
	.align		4
.L_3948:
        /*0008*/ 	.byte	0x01, 0x35
	.zero		2


	//----- nvinfo : EIATTR_PARAM_CBANK
	.align		4
        /*000c*/ 	.byte	0x04, 0x0a
        /*000e*/ 	.short	(.L_3950 - .L_3949)
	.align		4
.L_3949:
        /*0010*/ 	.word	index@(.nv.constant0._ZN17fastertransformer35generalAddBiasResidualLayerNormOpt2I7__half2Lb1ELb0ELi1ELb1ELi2EEEvPT_S3_PKS2_S5_S5_S5_S5_S5_fiiPKfS7_S7_Pfi)
        /*0014*/ 	.short	0x0160
        /*0016*/ 	.short	0x0074


	//----- nvinfo : EIATTR_CBANK_PARAM_SIZE
	.align		4
.L_3950:
        /*0018*/ 	.byte	0x03, 0x19
        /*001a*/ 	.short	0x0074


	//----- nvinfo : EIATTR_KPARAM_INFO
	.align		4
        /*001c*/ 	.byte	0x04, 0x17
        /*001e*/ 	.short	(.L_3952 - .L_3951)
.L_3951:
        /*0020*/ 	.word	0x00000000
        /*0024*/ 	.short	0x000f
        /*0026*/ 	.short	0x0070
        /*0028*/ 	.byte	0x00, 0xf0, 0x11, 0x00


	//----- nvinfo : EIATTR_KPARAM_INFO
	.align		4
.L_3952:
        /*002c*/ 	.byte	0x04, 0x17
        /*002e*/ 	.short	(.L_3954 - .L_3953)
.L_3953:
        /*0030*/ 	.word	0x00000000
        /*0034*/ 	.short	0x000e
        /*0036*/ 	.short	0x0068
        /*0038*/ 	.byte	0x00, 0xf0, 0x21, 0x00


	//----- nvinfo : EIATTR_KPARAM_INFO
	.align		4
.L_3954:
        /*003c*/ 	.byte	0x04, 0x17
        /*003e*/ 	.short	(.L_3956 - .L_3955)
.L_3955:
        /*0040*/ 	.word	0x00000000
        /*0044*/ 	.short	0x000d
        /*0046*/ 	.short	0x0060
        /*0048*/ 	.byte	0x00, 0xf0, 0x21, 0x00


	//----- nvinfo : EIATTR_KPARAM_INFO
	.align		4
.L_3956:
        /*004c*/ 	.byte	0x04, 0x17
        /*004e*/ 	.short	(.L_3958 - .L_3957)
.L_3957:
        /*0050*/ 	.word	0x00000000
        /*0054*/ 	.short	0x000c
        /*0056*/ 	.short	0x0058
        /*0058*/ 	.byte	0x00, 0xf0, 0x21, 0x00


	//----- nvinfo : EIATTR_KPARAM_INFO
	.align		4
.L_3958:
        /*005c*/ 	.byte	0x04, 0x17
        /*005e*/ 	.short	(.L_3960 - .L_3959)
.L_3959:
        /*0060*/ 	.word	0x00000000
        /*0064*/ 	.short	0x000b
        /*0066*/ 	.short	0x0050
        /*0068*/ 	.byte	0x00, 0xf0, 0x21, 0x00


	//----- nvinfo : EIATTR_KPARAM_INFO
	.align		4
.L_3960:
        /*006c*/ 	.byte	0x04, 0x17
        /*006e*/ 	.short	(.L_3962 - .L_3961)
.L_3961:
        /*0070*/ 	.word	0x00000000
        /*0074*/ 	.short	0x000a
        /*0076*/ 	.short	0x0048
        /*0078*/ 	.byte	0x00, 0xf0, 0x11, 0x00


	//----- nvinfo : EIATTR_KPARAM_INFO
	.align		4
.L_3962:
        /*007c*/ 	.byte	0x04, 0x17
        /*007e*/ 	.short	(.L_3964 - .L_3963)
.L_3963:
        /*0080*/ 	.word	0x00000000
        /*0084*/ 	.short	0x0009
        /*0086*/ 	.short	0x0044
        /*0088*/ 	.byte	0x00, 0xf0, 0x11, 0x00


	//----- nvinfo : EIATTR_KPARAM_INFO
	.align		4
.L_3964:
        /*008c*/ 	.byte	0x04, 0x17
        /*008e*/ 	.short	(.L_3966 - .L_3965)
.L_3965:
        /*0090*/ 	.word	0x00000000
        /*0094*/ 	.short	0x0008
        /*0096*/ 	.short	0x0040
        /*0098*/ 	.byte	0x00, 0xf0, 0x11, 0x00


	//----- nvinfo : EIATTR_KPARAM_INFO
	.align		4
.L_3966:
        /*009c*/ 	.byte	0x04, 0x17
        /*009e*/ 	.short	(.L_3968 - .L_3967)
.L_3967:
        /*00a0*/ 	.word	0x00000000
        /*00a4*/ 	.short	0x0007
        /*00a6*/ 	.short	0x0038
        /*00a8*/ 	.byte	0x00, 0xf0, 0x21, 0x00


	//----- nvinfo : EIATTR_KPARAM_INFO
	.align		4
.L_3968:
        /*00ac*/ 	.byte	0x04, 0x17
        /*00ae*/ 	.short	(.L_3970 - .L_3969)
.L_3969:
        /*00b0*/ 	.word	0x00000000
        /*00b4*/ 	.short	0x0006
        /*00b6*/ 	.short	0x0030
        /*00b8*/ 	.byte	0x00, 0xf0, 0x21, 0x00


	//----- nvinfo : EIATTR_KPARAM_INFO
	.align		4
.L_3970:
        /*00bc*/ 	.byte	0x04, 0x17
        /*00be*/ 	.short	(.L_3972 - .L_3971)
.L_3971:
        /*00c0*/ 	.word	0x00000000
        /*00c4*/ 	.short	0x0005
        /*00c6*/ 	.short	0x0028
        /*00c8*/ 	.byte	0x00, 0xf0, 0x21, 0x00


	//----- nvinfo : EIATTR_KPARAM_INFO
	.align		4
.L_3972:
        /*00cc*/ 	.byte	0x04, 0x17
        /*00ce*/ 	.short	(.L_3974 - .L_3973)
.L_3973:
        /*00d0*/ 	.word	0x00000000
        /*00d4*/ 	.short	0x0004
        /*00d6*/ 	.short	0x0020
        /*00d8*/ 	.byte	0x00, 0xf0, 0x21, 0x00


	//----- nvinfo : EIATTR_KPARAM_INFO
	.align		4
.L_3974:
        /*00dc*/ 	.byte	0x04, 0x17
        /*00de*/ 	.short	(.L_3976 - .L_3975)
.L_3975:
        /*00e0*/ 	.word	0x00000000
        /*00e4*/ 	.short	0x0003
        /*00e6*/ 	.short	0x0018
        /*00e8*/ 	.byte	0x00, 0xf0, 0x21, 0x00


	//----- nvinfo : EIATTR_KPARAM_INFO
	.align		4
.L_3976:
        /*00ec*/ 	.byte	0x04, 0x17
        /*00ee*/ 	.short	(.L_3978 - .L_3977)
.L_3977:
        /*00f0*/ 	.word	0x00000000
        /*00f4*/ 	.short	0x0002
        /*00f6*/ 	.short	0x0010
        /*00f8*/ 	.byte	0x00, 0xf0, 0x21, 0x00


	//----- nvinfo : EIATTR_KPARAM_INFO
	.align		4
.L_3978:
        /*00fc*/ 	.byte	0x04, 0x17
        /*00fe*/ 	.short	(.L_3980 - .L_3979)
.L_3979:
        /*0100*/ 	.word	0x00000000
        /*0104*/ 	.short	0x0001
        /*0106*/ 	.short	0x0008
        /*0108*/ 	.byte	0x00, 0xf0, 0x21, 0x00


	//----- nvinfo : EIATTR_KPARAM_INFO
	.align		4
.L_3980:
        /*010c*/ 	.byte	0x04, 0x17
        /*010e*/ 	.short	(.L_3982 - .L_3981)
.L_3981:
        /*0110*/ 	.word	0x00000000
        /*0114*/ 	.short	0x0000
        /*0116*/ 	.short	0x0000
        /*0118*/ 	.byte	0x00, 0xf0, 0x21, 0x00


	//----- nvinfo : EIATTR_MAXREG_COUNT
	.align		4
.L_3982:
        /*011c*/ 	.byte	0x03, 0x1b
        /*011e*/ 	.short	0x00ff


	//----- nvinfo : EIATTR_NUM_BARRIERS
	.align		4
        /*0120*/ 	.byte	0x02, 0x4c
        /*0122*/ 	.byte	0x01
	.zero		1


	//----- nvinfo : EIATTR_MERCURY_ISA_VERSION
	.align		4
        /*0124*/ 	.byte	0x03, 0x5f
        /*0126*/ 	.short	0x0000


	//----- nvinfo : EIATTR_COOP_GROUP_MASK_REGIDS
	.align		4
        /*0128*/ 	.byte	0x04, 0x29
        /*012a*/ 	.short	(.L_3984 - .L_3983)


	//   ....[0]....
.L_3983:
        /*012c*/ 	.word	0xffffffff


	//   ....[1]....
        /*0130*/ 	.word	0xffffffff


	//   ....[2]....
        /*0134*/ 	.word	0xffffffff


	//   ....[3]....
        /*0138*/ 	.word	0xffffffff


	//   ....[4]....
        /*013c*/ 	.word	0xffffffff


	//   ....[5]....
        /*0140*/ 	.word	0xffffffff


	//   ....[6]....
        /*0144*/ 	.word	0xffffffff


	//   ....[7]....
        /*0148*/ 	.word	0xffffffff


	//   ....[8]....
        /*014c*/ 	.word	0xffffffff


	//   ....[9]....
        /*0150*/ 	.word	0xffffffff


	//   ....[10]....
        /*0154*/ 	.word	0xffffffff


	//   ....[11]....
        /*0158*/ 	.word	0xffffffff


	//   ....[12]....
        /*015c*/ 	.word	0xffffffff


	//   ....[13]....
        /*0160*/ 	.word	0xffffffff


	//   ....[14]....
        /*0164*/ 	.word	0xffffffff


	//   ....[15]....
        /*0168*/ 	.word	0xffffffff


	//   ....[16]....
        /*016c*/ 	.word	0xffffffff


	//   ....[17]....
        /*0170*/ 	.word	0xffffffff


	//   ....[18]....
        /*0174*/ 	.word	0xffffffff


	//   ....[19]....
        /*0178*/ 	.word	0xffffffff


	//   ....[20]....
        /*017c*/ 	.word	0xffffffff


	//   ....[21]....
        /*0180*/ 	.word	0xffffffff


	//   ....[22]....
        /*0184*/ 	.word	0xffffffff


	//   ....[23]....
        /*0188*/ 	.word	0xffffffff


	//   ....[24]....
        /*018c*/ 	.word	0xffffffff


	//   ....[25]....
        /*0190*/ 	.word	0xffffffff


	//   ....[26]....
        /*0194*/ 	.word	0xffffffff


	//   ....[27]....
        /*0198*/ 	.word	0xffffffff


	//   ....[28]....
        /*019c*/ 	.word	0xffffffff


	//   ....[29]....
        /*01a0*/ 	.word	0xffffffff


	//----- nvinfo : EIATTR_COOP_GROUP_INSTR_OFFSETS
	.align		4
.L_3984:
        /*01a4*/ 	.byte	0x04, 0x28
        /*01a6*/ 	.short	(.L_3986 - .L_3985)


	//   ....[0]....
.L_3985:
        /*01a8*/ 	.word	0x000009c0


	//   ....[1]....
        /*01ac*/ 	.word	0x000009f0


	//   ....[2]....
        /*01b0*/ 	.word	0x00000a20


	//   ....[3]....
        /*01b4*/ 	.word	0x00000a30


	//   ....[4]....
        /*01b8*/ 	.word	0x00000a70


	//   ....[5]....
        /*01bc*/ 	.word	0x00000a80


	//   ....[6]....
        /*01c0*/ 	.word	0x00000ac0


	//   ....[7]....
        /*01c4*/ 	.word	0x00000ae0


	//   ....[8]....
        /*01c8*/ 	.word	0x00000b50


	//   ....[9]....
        /*01cc*/ 	.word	0x00000b60


	//   ....[10]....
        /*01d0*/ 	.word	0x00000c00


	//   ....[11]....
        /*01d4*/ 	.word	0x00000c10


	//   ....[12]....
        /*01d8*/ 	.word	0x00000c40


	//   ....[13]....
        /*01dc*/ 	.word	0x00000c50


	//   ....[14]....
        /*01e0*/ 	.word	0x00000c80


	//   ....[15]....
        /*01e4*/ 	.word	0x00000c90


	//   ....[16]....
        /*01e8*/ 	.word	0x00000cc0


	//   ....[17]....
        /*01ec*/ 	.word	0x00000cd0


	//   ....[18]....
        /*01f0*/ 	.word	0x00000d00


	//   ....[19]....
        /*01f4*/ 	.word	0x00000d10


	//   ....[20]....
        /*01f8*/ 	.word	0x000013b0


	//   ....[21]....
        /*01fc*/ 	.word	0x000013e0


	//   ....[22]....
        /*0200*/ 	.word	0x00001400


	//   ....[23]....
        /*0204*/ 	.word	0x00001420


	//   ....[24]....
        /*0208*/ 	.word	0x00001440


	//   ....[25]....
        /*020c*/ 	.word	0x00001490


	//   ....[26]....
        /*0210*/ 	.word	0x000014b0


	//   ....[27]....
        /*0214*/ 	.word	0x000014d0


	//   ....[28]....
        /*0218*/ 	.word	0x000014f0


	//   ....[29]....
        /*021c*/ 	.word	0x00001510


	//----- nvinfo : EIATTR_EXIT_INSTR_OFFSETS
	.align		4
.L_3986:
        /*0220*/ 	.byte	0x04, 0x1c
        /*0222*/ 	.short	(.L_3988 - .L_3987)


	//   ....[0]....
.L_3987:
        /*0224*/ 	.word	0x00001360


	//   ....[1]....
        /*0228*/ 	.word	0x000017c0


	//   ....[2]....
        /*022c*/ 	.word	0x00001830


	//----- nvinfo : EIATTR_CRS_STACK_SIZE
	.align		4
.L_3988:
        /*0230*/ 	.byte	0x04, 0x1e
        /*0232*/ 	.short	(.L_3990 - .L_3989)
.L_3989:
        /*0234*/ 	.word	0x00000000
.L_3990:


//--------------------- .nv.info._ZN17fastertransformer34generalAddBiasResidualLayerNormOptI7__half2Lb1ELb0ELi1ELb1ELi2EEEvPT_S3_PKS2_S5_S5_S5_S5_S5_fiiPKfS7_S7_Pfi --------------------------
	.section	.nv.info._ZN17fastertransformer34generalAddBiasResidualLayerNormOptI7__half2Lb1ELb0ELi1ELb1ELi2EEEvPT_S3_PKS2_S5_S5_S5_S5_S5_fiiPKfS7_S7_Pfi,"",@"SHT_CUDA_INFO"
	.sectionflags	@""
	.align	4


	//----- nvinfo : EIATTR_CUDA_API_VERSION
	.align		4
        /*0000*/ 	.byte	0x04, 0x37
        /*0002*/ 	.short	(.L_3992 - .L_3991)
.L_3991:
        /*0004*/ 	.word	0x00000082


	//----- nvinfo : EIATTR_SW2861232_WAR
	.align		4
.L_3992:
        /*0008*/ 	.byte	0x01, 0x35
	.zero		2


	//----- nvinfo : EIATTR_PARAM_CBANK
	.align		4
        /*000c*/ 	.byte	0x04, 0x0a
        /*000e*/ 	.short	(.L_3994 - .L_3993)
	.align		4
.L_3993:
        /*0010*/ 	.word	index@(.nv.constant0._ZN17fastertransformer34generalAddBiasResidualLayerNormOptI7__half2Lb1ELb0ELi1ELb1ELi2EEEvPT_S3_PKS2_S5_S5_S5_S5_S5_fiiPKfS7_S7_Pfi)
        /*0014*/ 	.short	0x0160
        /*0016*/ 	.short	0x0074


	//----- nvinfo : EIATTR_CBANK_PARAM_SIZE
	.align		4
.L_3994:
        /*0018*/ 	.byte	0x03, 0x19
        /*001a*/ 	.short	0x0074


	//----- nvinfo : EIATTR_KPARAM_INFO
	.align		4
        /*001c*/ 	.byte	0x04, 0x17
        /*001e*/ 	.short	(.L_3996 - .L_3995)
.L_3995:
        /*0020*/ 	.word	0x00000000
        /*0024*/ 	.short	0x000f
        /*0026*/ 	.short	0x0070
        /*0028*/ 	.byte	0x00, 0xf0, 0x11, 0x00


	//----- nvinfo : EIATTR_KPARAM_INFO
	.align		4
.L_3996:
        /*002c*/ 	.byte	0x04, 0x17
        /*002e*/ 	.short	(.L_3998 - .L_3997)
.L_3997:
        /*0030*/ 	.word	0x00000000
        /*0034*/ 	.short	0x000e
        /*0036*/ 	.short	0x0068
        /*0038*/ 	.byte	0x00, 0xf0, 0x21, 0x00


	//----- nvinfo : EIATTR_KPARAM_INFO
	.align		4
.L_3998:
        /*003c*/ 	.byte	0x04, 0x17
        /*003e*/ 	.short	(.L_4000 - .L_3999)
.L_3999:
        /*0040*/ 	.word	0x00000000
        /*0044*/ 	.short	0x000d
        /*0046*/ 	.short	0x0060
        /*0048*/ 	.byte	0x00, 0xf0, 0x21, 0x00


	//----- nvinfo : EIATTR_KPARAM_INFO
	.align		4
.L_4000:
        /*004c*/ 	.byte	0x04, 0x17
        /*004e*/ 	.short	(.L_4002 - .L_4001)
.L_4001:
        /*0050*/ 	.word	0x00000000
        /*0054*/ 	.short	0x000c
        /*0056*/ 	.short	0x0058
        /*0058*/ 	.byte	0x00, 0xf0, 0x21, 0x00


	//----- nvinfo : EIATTR_KPARAM_INFO
	.align		4
.L_4002:
        /*005c*/ 	.byte	0x04, 0x17
        /*005e*/ 	.short	(.L_4004 - .L_4003)
.L_4003:
        /*0060*/ 	.word	0x00000000
        /*0064*/ 	.short	0x000b
        /*0066*/ 	.short	0x0050
        /*0068*/ 	.byte	0x00, 0xf0, 0x21, 0x00


	//----- nvinfo : EIATTR_KPARAM_INFO
	.align		4
.L_4004:
        /*006c*/ 	.byte	0x04, 0x17
        /*006e*/ 	.short	(.L_4006 - .L_4005)
.L_4005:
        /*0070*/ 	.word	0x00000000
        /*0074*/ 	.short	0x000a
        /*0076*/ 	.short	0x0048
        /*0078*/ 	.byte	0x00, 0xf0, 0x11, 0x00


	//----- nvinfo : EIATTR_KPARAM_INFO
	.align		4
.L_4006:
        /*007c*/ 	.byte	0x04, 0x17
        /*007e*/ 	.short	(.L_4008 - .L_4007)
.L_4007:
        /*0080*/ 	.word	0x00000000
        /*0084*/ 	.short	0x0009
        /*0086*/ 	.short	0x0044
        /*0088*/ 	.byte	0x00, 0xf0, 0x11, 0x00


	//----- nvinfo : EIATTR_KPARAM_INFO
	.align		4
.L_4008:
        /*008c*/ 	.byte	0x04, 0x17
        /*008e*/ 	.short	(.L_4010 - .L_4009)
.L_4009:
        /*0090*/ 	.word	0x00000000
        /*0094*/ 	.short	0x0008
        /*0096*/ 	.short	0x0040
        /*0098*/ 	.byte	0x00, 0xf0, 0x11, 0x00


	//----- nvinfo : EIATTR_KPARAM_INFO
	.align		4
.L_4010:
        /*009c*/ 	.byte	0x04, 0x17
        /*009e*/ 	.short	(.L_4012 - .L_4011)
.L_4011:
        /*00a0*/ 	.word	0x00000000
        /*00a4*/ 	.short	0x0007
        /*00a6*/ 	.short	0x0038
        /*00a8*/ 	.byte	0x00, 0xf0, 0x21, 0x00


	//----- nvinfo : EIATTR_KPARAM_INFO
	.align		4
.L_4012:
        /*00ac*/ 	.byte	0x04, 0x17
        /*00ae*/ 	.short	(.L_4014 - .L_4013)
.L_4013:
        /*00b0*/ 	.word	0x00000000
        /*00b4*/ 	.short	0x0006
        /*00b6*/ 	.short	0x0030
        /*00b8*/ 	.byte	0x00, 0xf0, 0x21, 0x00


	//----- nvinfo : EIATTR_KPARAM_INFO
	.align		4
.L_4014:
        /*00bc*/ 	.byte	0x04, 0x17
        /*00be*/ 	.short	(.L_4016 - .L_4015)
.L_4015:
        /*00c0*/ 	.word	0x00000000
        /*00c4*/ 	.short	0x0005
        /*00c6*/ 	.short	0x0028
        /*00c8*/ 	.byte	0x00, 0xf0, 0x21, 0x00


	//----- nvinfo : EIATTR_KPARAM_INFO
	.align		4
.L_4016:
        /*00cc*/ 	.byte	0x04, 0x17
        /*00ce*/ 	.short	(.L_4018 - .L_4017)
.L_4017:
        /*00d0*/ 	.word	0x00000000
        /*00d4*/ 	.short	0x0004
        /*00d6*/ 	.short	0x0020
        /*00d8*/ 	.byte	0x00, 0xf0, 0x21, 0x00


	//----- nvinfo : EIATTR_KPARAM_INFO
	.align		4
.L_4018:
        /*00dc*/ 	.byte	0x04, 0x17
        /*00de*/ 	.short	(.L_4020 - .L_4019)
.L_4019:
        /*00e0*/ 	.word	0x00000000
        /*00e4*/ 	.short	0x0003
        /*00e6*/ 	.short	0x0018
        /*00e8*/ 	.byte	0x00, 0xf0, 0x21, 0x00


	//----- nvinfo : EIATTR_KPARAM_INFO
	.align		4
.L_4020:
        /*00ec*/ 	.byte	0x04, 0x17
        /*00ee*/ 	.short	(.L_4022 - .L_4021)
.L_4021:
        /*00f0*/ 	.word	0x00000000
        /*00f4*/ 	.short	0x0002
        /*00f6*/ 	.short	0x0010
        /*00f8*/ 	.byte	0x00, 0xf0, 0x21, 0x00


	//----- nvinfo : EIATTR_KPARAM_INFO
	.align		4
.L_4022:
        /*00fc*/ 	.byte	0x04, 0x17
        /*00fe*/ 	.short	(.L_4024 - .L_4023)
.L_4023:
        /*0100*/ 	.word	0x00000000
        /*0104*/ 	.short	0x0001
        /*0106*/ 	.short	0x0008
        /*0108*/ 	.byte	0x00, 0xf0, 0x21, 0x00


	//----- nvinfo : EIATTR_KPARAM_INFO
	.align		4
.L_4024:
        /*010c*/ 	.byte	0x04, 0x17
        /*010e*/ 	.short	(.L_4026 - .L_4025)
.L_4025:
        /*0110*/ 	.word	0x00000000
        /*0114*/ 	.short	0x0000
        /*0116*/ 	.short	0x0000
        /*0118*/ 	.byte	0x00, 0xf0, 0x21, 0x00


	//----- nvinfo : EIATTR_MAXREG_COUNT
	.align		4
.L_4026:
        /*011c*/ 	.byte	0x03, 0x1b
        /*011e*/ 	.short	0x00ff


	//----- nvinfo : EIATTR_NUM_BARRIERS
	.align		4
        /*0120*/ 	.byte	0x02, 0x4c
        /*0122*/ 	.byte	0x01
	.zero		1


	//----- nvinfo : EIATTR_MERCURY_ISA_VERSION
	.align		4
        /*0124*/ 	.byte	0x03, 0x5f
        /*0126*/ 	.short	0x0000


	//----- nvinfo : EIATTR_COOP_GROUP_MASK_REGIDS
	.align		4
        /*0128*/ 	.byte	0x04, 0x29
        /*012a*/ 	.short	(.L_4028 - .L_4027)


	//   ....[0]....
.L_4027:
        /*012c*/ 	.word	0xffffffff


	//   ....[1]....
        /*0130*/ 	.word	0xffffffff


	//   ....[2]....
        /*0134*/ 	.word	0xffffffff


	//   ....[3]....
        /*0138*/ 	.word	0xffffffff


	//   ....[4]....
        /*013c*/ 	.word	0xffffffff


	//   ....[5]....
        /*0140*/ 	.word	0xffffffff


	//   ....[6]....
        /*0144*/ 	.word	0xffffffff


	//   ....[7]....
        /*0148*/ 	.word	0xffffffff


	//   ....[8]....
        /*014c*/ 	.word	0xffffffff


	//   ....[9]....
        /*0150*/ 	.word	0xffffffff


	//   ....[10]....
        /*0154*/ 	.word	0xffffffff


	//   ....[11]....
        /*0158*/ 	.word	0xffffffff


	//   ....[12]....
        /*015c*/ 	.word	0xffffffff


	//   ....[13]....
        /*0160*/ 	.word	0xffffffff


	//   ....[14]....
        /*0164*/ 	.word	0xffffffff


	//   ....[15]....
        /*0168*/ 	.word	0xffffffff


	//   ....[16]....
        /*016c*/ 	.word	0xffffffff


	//   ....[17]....
        /*0170*/ 	.word	0xffffffff


	//   ....[18]....
        /*0174*/ 	.word	0xffffffff


	//   ....[19]....
        /*0178*/ 	.word	0xffffffff


	//   ....[20]....
        /*017c*/ 	.word	0xffffffff


	//   ....[21]....
        /*0180*/ 	.word	0xffffffff


	//   ....[22]....
        /*0184*/ 	.word	0xffffffff


	//   ....[23]....
        /*0188*/ 	.word	0xffffffff


	//   ....[24]....
        /*018c*/ 	.word	0xffffffff


	//   ....[25]....
        /*0190*/ 	.word	0xffffffff


	//   ....[26]....
        /*0194*/ 	.word	0xffffffff


	//   ....[27]....
        /*0198*/ 	.word	0xffffffff


	//   ....[28]....
        /*019c*/ 	.word	0xffffffff


	//   ....[29]....
        /*01a0*/ 	.word	0xffffffff


	//----- nvinfo : EIATTR_COOP_GROUP_INSTR_OFFSETS
	.align		4
.L_4028:
        /*01a4*/ 	.byte	0x04, 0x28
        /*01a6*/ 	.short	(.L_4030 - .L_4029)


	//   ....[0]....
.L_4029:
        /*01a8*/ 	.word	0x000004a0


	//   ....[1]....
        /*01ac*/ 	.word	0x000004d0


	//   ....[2]....
        /*01b0*/ 	.word	0x00000500


	//   ....[3]....
        /*01b4*/ 	.word	0x00000520


	//   ....[4]....
        /*01b8*/ 	.word	0x00000560


	//   ....[5]....
        /*01bc*/ 	.word	0x000005d0


	//   ....[6]....
        /*01c0*/ 	.word	0x00000600


	//   ....[7]....
        /*01c4*/ 	.word	0x00000620


	//   ....[8]....
        /*01c8*/ 	.word	0x00000650


	//   ....[9]....
        /*01cc*/ 	.word	0x00000670


	//   ....[10]....
        /*01d0*/ 	.word	0x000008d0


	//   ....[11]....
        /*01d4*/ 	.word	0x00000920


	//   ....[12]....
        /*01d8*/ 	.word	0x00000940


	//   ....[13]....
        /*01dc*/ 	.word	0x00000960


	//   ....[14]....
        /*01e0*/ 	.word	0x00000980


	//   ....[15]....
        /*01e4*/ 	.word	0x000009e0


	//   ....[16]....
        /*01e8*/ 	.word	0x00000a10


	//   ....[17]....
        /*01ec*/ 	.word	0x00000a30


	//   ....[18]....
        /*01f0*/ 	.word	0x00000a50


	//   ....[19]....
        /*01f4*/ 	.word	0x00000a70


	//   ....[20]....
        /*01f8*/ 	.word	0x00001080


	//   ....[21]....
        /*01fc*/ 	.word	0x000010b0


	//   ....[22]....
        /*0200*/ 	.word	0x000010d0


	//   ....[23]....
        /*0204*/ 	.word	0x000010f0


	//   ....[24]....
        /*0208*/ 	.word	0x00001110


	//   ....[25]....
        /*020c*/ 	.word	0x00001170


	//   ....[26]....
        /*0210*/ 	.word	0x00001190


	//   ....[27]....
        /*0214*/ 	.word	0x000011b0


	//   ....[28]....
        /*0218*/ 	.word	0x000011d0


	//   ....[29]....
        /*021c*/ 	.word	0x000011f0


	//----- nvinfo : EIATTR_EXIT_INSTR_OFFSETS
	.align		4
.L_4030:
        /*0220*/ 	.byte	0x04, 0x1c
        /*0222*/ 	.short	(.L_4032 - .L_4031)


	//   ....[0]....
.L_4031:
        /*0224*/ 	.word	0x00001040


	//   ....[1]....
        /*0228*/ 	.word	0x000014b0


	//   ....[2]....
        /*022c*/ 	.word	0x00001530


	//----- nvinfo : EIATTR_CRS_STACK_SIZE
	.align		4
.L_4032:
        /*0230*/ 	.byte	0x04, 0x1e
        /*0232*/ 	.short	(.L_4034 - .L_4033)
.L_4033:
        /*0234*/ 	.word	0x00000000
.L_4034:


//--------------------- .nv.info._ZN17fastertransformer35generalAddBiasResidualLayerNormOpt2I7__half2Lb0ELb1ELi1ELb1ELi2EEEvPT_S3_PKS2_S5_S5_S5_S5_S5_fiiPKfS7_S7_Pfi --------------------------
	.section	.nv.info._ZN17fastertransformer35generalAddBiasResidualLayerNormOpt2I7__half2Lb0ELb1ELi1ELb1ELi2EEEvPT_S3_PKS2_S5_S5_S5_S5_S5_fiiPKfS7_S7_Pfi,"",@"SHT_CUDA_INFO"
	.sectionflags	@""
	.align	4


	//----- nvinfo : EIATTR_CUDA_API_VERSION
	.align		4
        /*0000*/ 	.byte	0x04, 0x37
        /*0002*/ 	.short	(.L_4036 - .L_4035)
.L_4035:
        /*0004*/ 	.word	0x00000082


	//----- nvinfo : EIATTR_SW2861232_WAR
	.align		4
.L_4036:
        /*0008*/ 	.byte	0x01, 0x35
	.zero		2


	//----- nvinfo : EIATTR_PARAM_CBANK
	.align		4
        /*000c*/ 	.byte	0x04, 0x0a
        /*000e*/ 	.short	(.L_4038 - .L_4037)
	.align		4
.L_4037:
        /*0010*/ 	.word	index@(.nv.constant0._ZN17fastertransformer35generalAddBiasResidualLayerNormOpt2I7__half2Lb0ELb1ELi1ELb1ELi2EEEvPT_S3_PKS2_S5_S5_S5_S5_S5_fiiPKfS7_S7_Pfi)
        /*0014*/ 	.short	0x0160
        /*0016*/ 	.short	0x0074


	//----- nvinfo : EIATTR_CBANK_PARAM_SIZE
	.align		4
.L_4038:
        /*0018*/ 	.byte	0x03, 0x19
        /*001a*/ 	.short	0x0074


	//----- nvinfo : EIATTR_KPARAM_INFO
	.align		4
        /*001c*/ 	.byte	0x04, 0x17
        /*001e*/ 	.short	(.L_4040 - .L_4039)
.L_4039:
        /*0020*/ 	.word	0x00000000
        /*0024*/ 	.short	0x000f
        /*0026*/ 	.short	0x0070
        /*0028*/ 	.byte	0x00, 0xf0, 0x11, 0x00


	//----- nvinfo : EIATTR_KPARAM_INFO
	.align		4
.L_4040:
        /*002c*/ 	.byte	0x04, 0x17
        /*002e*/ 	.short	(.L_4042 - .L_4041)
.L_4041:
        /*0030*/ 	.word	0x00000000
        /*0034*/ 	.short	0x000e
        /*0036*/ 	.short	0x0068
        /*0038*/ 	.byte	0x00, 0xf0, 0x21, 0x00


	//----- nvinfo : EIATTR_KPARAM_INFO
	.align		4
.L_4042:
        /*003c*/ 	.byte	0x04, 0x17
        /*003e*/ 	.short	(.L_4044 - .L_4043)
.L_4043:
        /*0040*/ 	.word	0x00000000
        /*0044*/ 	.short	0x000d
        /*0046*/ 	.short	0x0060
        /*0048*/ 	.byte	0x00, 0xf0, 0x21, 0x00


	//----- nvinfo : EIATTR_KPARAM_INFO
	.align		4
.L_4044:
        /*004c*/ 	.byte	0x04, 0x17
        /*004e*/ 	.short	(.L_4046 - .L_4045)
.L_4045:
        /*0050*/ 	.word	0x00000000
        /*0054*/ 	.short	0x000c
        /*0056*/ 	.short	0x0058
        /*0058*/ 	.byte	0x00, 0xf0, 0x21, 0x00


	//----- nvinfo : EIATTR_KPARAM_INFO
	.align		4
.L_4046:
        /*005c*/ 	.byte	0x04, 0x17
        /*005e*/ 	.short	(.L_4048 - .L_4047)
.L_4047:
        /*0060*/ 	.word	0x00000000
        /*0064*/ 	.short	0x000b
        /*0066*/ 	.short	0x0050
        /*0068*/ 	.byte	0x00, 0xf0, 0x21, 0x00


	//----- nvinfo : EIATTR_KPARAM_INFO
	.align		4
.L_4048:
        /*006c*/ 	.byte	0x04, 0x17
        /*006e*/ 	.short	(.L_4050 - .L_4049)
.L_4049:
        /*0070*/ 	.word	0x00000000
        /*0074*/ 	.short	0x000a
        /*0076*/ 	.short	0x0048
        /*0078*/ 	.byte	0x00, 0xf0, 0x11, 0x00


	//----- nvinfo : EIATTR_KPARAM_INFO
	.align		4
.L_4050:
        /*007c*/ 	.byte	0x04, 0x17
        /*007e*/ 	.short	(.L_4052 - .L_4051)
.L_4051:
        /*0080*/ 	.word	0x00000000
        /*0084*/ 	.short	0x0009
        /*0086*/ 	.short	0x0044
        /*0088*/ 	.byte	0x00, 0xf0, 0x11, 0x00


	//----- nvinfo : EIATTR_KPARAM_INFO
	.align		4
.L_4052:
        /*008c*/ 	.byte	0x04, 0x17
        /*008e*/ 	.short	(.L_4054 - .L_4053)
.L_4053:
        /*0090*/ 	.word	0x00000000
        /*0094*/ 	.short	0x0008
        /*0096*/ 	.short	0x0040
        /*0098*/ 	.byte	0x00, 0xf0, 0x11, 0x00


	//----- nvinfo : EIATTR_KPARAM_INFO
	.align		4
.L_4054:
        /*009c*/ 	.byte	0x04, 0x17
        /*009e*/ 	.short	(.L_4056 - .L_4055)
.L_4055:
        /*00a0*/ 	.word	0x00000000
        /*00a4*/ 	.short	0x0007
        /*00a6*/ 	.short	0x0038
        /*00a8*/ 	.byte	0x00, 0xf0, 0x21, 0x00


	//----- nvinfo : EIATTR_KPARAM_INFO
	.align		4
.L_4056:
        /*00ac*/ 	.byte	0x04, 0x17
        /*00ae*/ 	.short	(.L_4058 - .L_4057)
.L_4057:
        /*00b0*/ 	.word	0x00000000
        /*00b4*/ 	.short	0x0006
        /*00b6*/ 	.short	0x0030
        /*00b8*/ 	.byte	0x00, 0xf0, 0x21, 0x00


	//----- nvinfo : EIATTR_KPARAM_INFO
	.align		4
.L_4058:
        /*00bc*/ 	.byte	0x04, 0x17
        /*00be*/ 	.short	(.L_4060 - .L_4059)
.L_4059:
        /*00c0*/ 	.word	0x00000000
        /*00c4*/ 	.short	0x0005
        /*00c6*/ 	.short	0x0028
        /*00c8*/ 	.byte	0x00, 0xf0, 0x21, 0x00


	//----- nvinfo : EIATTR_KPARAM_INFO
	.align		4
.L_4060:
        /*00cc*/ 	.byte	0x04, 0x17
        /*00ce*/ 	.short	(.L_4062 - .L_4061)
.L_4061:
        /*00d0*/ 	.word	0x00000000
        /*00d4*/ 	.short	0x0004
        /*00d6*/ 	.short	0x0020
        /*00d8*/ 	.byte	0x00, 0xf0, 0x21, 0x00


	//----- nvinfo : EIATTR_KPARAM_INFO
	.align		4
.L_4062:
        /*00dc*/ 	.byte	0x04, 0x17
        /*00de*/ 	.short	(.L_4064 - .L_4063)
.L_4063:
        /*00e0*/ 	.word	0x00000000
        /*00e4*/ 	.short	0x0003
        /*00e6*/ 	.short	0x0018
        /*00e8*/ 	.byte	0x00, 0xf0, 0x21, 0x00


	//----- nvinfo : EIATTR_KPARAM_INFO
	.align		4
.L_4064:
        /*00ec*/ 	.byte	0x04, 0x17
        /*00ee*/ 	.short	(.L_4066 - .L_4065)
.L_4065:
        /*00f0*/ 	.word	0x00000000
        /*00f4*/ 	.short	0x0002
        /*00f6*/ 	.short	0x0010
        /*00f8*/ 	.byte	0x00, 0xf0, 0x21, 0x00


	//----- nvinfo : EIATTR_KPARAM_INFO
	.align		4
.L_4066:
        /*00fc*/ 	.byte	0x04, 0x17
        /*00fe*/ 	.short	(.L_4068 - .L_4067)
.L_4067:
        /*0100*/ 	.word	0x00000000
        /*0104*/ 	.short	0x0001
        /*0106*/ 	.short	0x0008
        /*0108*/ 	.byte	0x00, 0xf0, 0x21, 0x00


	//----- nvinfo : EIATTR_KPARAM_INFO
	.align		4
.L_4068:
        /*010c*/ 	.byte	0x04, 0x17
        /*010e*/ 	.short	(.L_4070 - .L_4069)
.L_4069:
        /*0110*/ 	.word	0x00000000
        /*0114*/ 	.short	0x0000
        /*0116*/ 	.short	0x0000
        /*0118*/ 	.byte	0x00, 0xf0, 0x21, 0x00


	//----- nvinfo : EIATTR_MAXREG_COUNT
	.align		4
.L_4070:
        /*011c*/ 	.byte	0x03, 0x1b
        /*011e*/ 	.short	0x00ff


	//----- nvinfo : EIATTR_NUM_BARRIERS
	.align		4
        /*0120*/ 	.byte	0x02, 0x4c
        /*0122*/ 	.byte	0x01
	.zero		1


	//----- nvinfo : EIATTR_MERCURY_ISA_VERSION
	.align		4
        /*0124*/ 	.byte	0x03, 0x5f
        /*0126*/ 	.short	0x0000


	//----- nvinfo : EIATTR_COOP_GROUP_MASK_REGIDS
	.align		4
        /*0128*/ 	.byte	0x04, 0x29
        /*012a*/ 	.short	(.L_4072 - .L_4071)


	//   ....[0]....
.L_4071:
        /*012c*/ 	.word	0xffffffff


	//   ....[1]....
        /*0130*/ 	.word	0xffffffff


	//   ....[2]....
        /*0134*/ 	.word	0xffffffff


	//   ....[3]....
        /*0138*/ 	.word	0xffffffff


	//   ....[4]....
        /*013c*/ 	.word	0xffffffff


	//   ....[5]....
        /*0140*/ 	.word	0xffffffff


	//   ....[6]....
        /*0144*/ 	.word	0xffffffff


	//   ....[7]....
        /*0148*/ 	.word	0xffffffff


	//   ....[8]....
        /*014c*/ 	.word	0xffffffff


	//   ....[9]....
        /*0150*/ 	.word	0xffffffff


	//   ....[10]....
        /*0154*/ 	.word	0xffffffff


	//   ....[11]....
        /*0158*/ 	.word	0xffffffff


	//   ....[12]....
        /*015c*/ 	.word	0xffffffff


	//   ....[13]....
        /*0160*/ 	.word	0xffffffff


	//   ....[14]....
        /*0164*/ 	.word	0xffffffff


	//   ....[15]....
        /*0168*/ 	.word	0xffffffff


	//   ....[16]....
        /*016c*/ 	.word	0xffffffff


	//   ....[17]....
        /*0170*/ 	.word	0xffffffff


	//   ....[18]....
        /*0174*/ 	.word	0xffffffff


	//   ....[19]....
        /*0178*/ 	.word	0xffffffff


	//   ....[20]....
        /*017c*/ 	.word	0xffffffff


	//   ....[21]....
        /*0180*/ 	.word	0xffffffff


	//   ....[22]....
        /*0184*/ 	.word	0xffffffff


	//   ....[23]....
        /*0188*/ 	.word	0xffffffff


	//   ....[24]....
        /*018c*/ 	.word	0xffffffff


	//   ....[25]....
        /*0190*/ 	.word	0xffffffff


	//   ....[26]....
        /*0194*/ 	.word	0xffffffff


	//   ....[27]....
        /*0198*/ 	.word	0xffffffff


	//   ....[28]....
        /*019c*/ 	.word	0xffffffff


	//   ....[29]....
        /*01a0*/ 	.word	0xffffffff


	//----- nvinfo : EIATTR_COOP_GROUP_INSTR_OFFSETS
	.align		4
.L_4072:
        /*01a4*/ 	.byte	0x04, 0x28
        /*01a6*/ 	.short	(.L_4074 - .L_4073)


	//   ....[0]....
.L_4073:
        /*01a8*/ 	.word	0x000004a0


	//   ....[1]....
        /*01ac*/ 	.word	0x000004e0


	//   ....[2]....
        /*01b0*/ 	.word	0x00000520


	//   ....[3]....
        /*01b4*/ 	.word	0x00000530


	//   ....[4]....
        /*01b8*/ 	.word	0x00000560


	//   ....[5]....
        /*01bc*/ 	.word	0x00000580


	//   ....[6]....
        /*01c0*/ 	.word	0x000005c0


	//   ....[7]....
        /*01c4*/ 	.word	0x000005f0


	//   ....[8]....
        /*01c8*/ 	.word	0x00000620


	//   ....[9]....
        /*01cc*/ 	.word	0x00000640


	//   ....[10]....
        /*01d0*/ 	.word	0x000006d0


	//   ....[11]....
        /*01d4*/ 	.word	0x000006e0


	//   ....[12]....
        /*01d8*/ 	.word	0x00000710


	//   ....[13]....
        /*01dc*/ 	.word	0x00000720


	//   ....[14]....
        /*01e0*/ 	.word	0x00000750


	//   ....[15]....
        /*01e4*/ 	.word	0x00000760


	//   ....[16]....
        /*01e8*/ 	.word	0x00000790


	//   ....[17]....
        /*01ec*/ 	.word	0x000007a0


	//   ....[18]....
        /*01f0*/ 	.word	0x000007d0


	//   ....[19]....
        /*01f4*/ 	.word	0x000007e0


	//   ....[20]....
        /*01f8*/ 	.word	0x00000ec0


	//   ....[21]....
        /*01fc*/ 	.word	0x00000ef0


	//   ....[22]....
        /*0200*/ 	.word	0x00000f10


	//   ....[23]....
        /*0204*/ 	.word	0x00000f30


	//   ....[24]....
        /*0208*/ 	.word	0x00000f50


	//   ....[25]....
        /*020c*/ 	.word	0x00000fa0


	//   ....[26]....
        /*0210*/ 	.word	0x00000fc0


	//   ....[27]....
        /*0214*/ 	.word	0x00000fe0


	//   ....[28]....
        /*0218*/ 	.word	0x00001000


	//   ....[29]....
        /*021c*/ 	.word	0x00001020


	//----- nvinfo : EIATTR_EXIT_INSTR_OFFSETS
	.align		4
.L_4074:
        /*0220*/ 	.byte	0x04, 0x1c
        /*0222*/ 	.short	(.L_4076 - .L_4075)


	//   ....[0]....
.L_4075:
        /*0224*/ 	.word	0x00000e70


	//   ....[1]....
        /*0228*/ 	.word	0x000012d0


	//   ....[2]....
        /*022c*/ 	.word	0x00001340


	//----- nvinfo : EIATTR_CRS_STACK_SIZE
	.align		4
.L_4076:
        /*0230*/ 	.byte	0x04, 0x1e
        /*0232*/ 	.short	(.L_4078 - .L_4077)
.L_4077:
        /*0234*/ 	.word	0x00000000
.L_4078:


//--------------------- .nv.info._ZN17fastertransformer34generalAddBiasResidualLayerNormOptI7__half2Lb0ELb1ELi1ELb1ELi2EEEvPT_S3_PKS2_S5_S5_S5_S5_S5_fiiPKfS7_S7_Pfi --------------------------
	.section	.nv.info._ZN17fastertransformer34generalAddBiasResidualLayerNormOptI7__half2Lb0ELb1ELi1ELb1ELi2EEEvPT_S3_PKS2_S5_S5_S5_S5_S5_fiiPKfS7_S7_Pfi,"",@"SHT_CUDA_INFO"
	.sectionflags	@""
	.align	4


	//----- nvinfo : EIATTR_CUDA_API_VERSION
	.align		4
        /*0000*/ 	.byte	0x04, 0x37
        /*0002*/ 	.short	(.L_4080 - .L_4079)
.L_4079:
        /*0004*/ 	.word	0x00000082


	//----- nvinfo : EIATTR_SW2861232_WAR
	.align		4
.L_4080:
        /*0008*/ 	.byte	0x01, 0x35
	.zero		2


	//----- nvinfo : EIATTR_PARAM_CBANK
	.align		4
        /*000c*/ 	.byte	0x04, 0x0a
        /*000e*/ 	.short	(.L_4082 - .L_4081)
	.align		4
.L_4081:
        /*0010*/ 	.word	index@(.nv.constant0._ZN17fastertransformer34generalAddBiasResidualLayerNormOptI7__half2Lb0ELb1ELi1ELb1ELi2EEEvPT_S3_PKS2_S5_S5_S5_S5_S5_fiiPKfS7_S7_Pfi)
        /*0014*/ 	.short	0x0160
        /*0016*/ 	.short	0x0074


	//----- nvinfo : EIATTR_CBANK_PARAM_SIZE
	.align		4
.L_4082:
        /*0018*/ 	.byte	0x03, 0x19
        /*001a*/ 	.short	0x0074


	//----- nvinfo : EIATTR_KPARAM_INFO
	.align		4
        /*001c*/ 	.byte	0x04, 0x17
        /*001e*/ 	.short	(.L_4084 - .L_4083)
.L_4083:
        /*0020*/ 	.word	0x00000000
        /*0024*/ 	.short	0x000f
        /*0026*/ 	.short	0x0070
        /*0028*/ 	.byte	0x00, 0xf0, 0x11, 0x00


	//----- nvinfo : EIATTR_KPARAM_INFO
	.align		4
.L_4084:
        /*002c*/ 	.byte	0x04, 0x17
        /*002e*/ 	.short	(.L_4086 - .L_4085)
.L_4085:
        /*0030*/ 	.word	0x00000000
        /*0034*/ 	.short	0x000e
        /*0036*/ 	.short	0x0068
        /*0038*/ 	.byte	0x00, 0xf0, 0x21, 0x00


	//----- nvinfo : EIATTR_KPARAM_INFO
	.align		4
.L_4086:
        /*003c*/ 	.byte	0x04, 0x17
        /*003e*/ 	.short	(.L_4088 - .L_4087)
.L_4087:
        /*0040*/ 	.word	0x00000000
        /*0044*/ 	.short	0x000d
        /*0046*/ 	.short	0x0060
        /*0048*/ 	.byte	0x00, 0xf0, 0x21, 0x00


	//----- nvinfo : EIATTR_KPARAM_INFO
	.align		4
.L_4088:
        /*004c*/ 	.byte	0x04, 0x17
        /*004e*/ 	.short	(.L_4090 - .L_4089)
.L_4089:
        /*0050*/ 	.word	0x00000000
        /*0054*/ 	.short	0x000c
        /*0056*/ 	.short	0x0058
        /*0058*/ 	.byte	0x00, 0xf0, 0x21, 0x00


	//----- nvinfo : EIATTR_KPARAM_INFO
	.align		4
.L_4090:
        /*005c*/ 	.byte	0x04, 0x17
        /*005e*/ 	.short	(.L_4092 - .L_4091)
.L_4091:
        /*0060*/ 	.word	0x00000000
        /*0064*/ 	.short	0x000b
        /*0066*/ 	.short	0x0050
        /*0068*/ 	.byte	0x00, 0xf0, 0x21, 0x00


	//----- nvinfo : EIATTR_KPARAM_INFO
	.align		4
.L_4092:
        /*006c*/ 	.byte	0x04, 0x17
        /*006e*/ 	.short	(.L_4094 - .L_4093)
.L_4093:
        /*0070*/ 	.word	0x00000000
        /*0074*/ 	.short	0x000a
        /*0076*/ 	.short	0x0048
        /*0078*/ 	.byte	0x00, 0xf0, 0x11, 0x00


	//----- nvinfo : EIATTR_KPARAM_INFO
	.align		4
.L_4094:
        /*007c*/ 	.byte	0x04, 0x17
        /*007e*/ 	.short	(.L_4096 - .L_4095)
.L_4095:
        /*0080*/ 	.word	0x00000000
        /*0084*/ 	.short	0x0009
        /*0086*/ 	.short	0x0044
        /*0088*/ 	.byte	0x00, 0xf0, 0x11, 0x00


	//----- nvinfo : EIATTR_KPARAM_INFO
	.align		4
.L_4096:
        /*008c*/ 	.byte	0x04, 0x17
        /*008e*/ 	.short	(.L_4098 - .L_4097)
.L_4097:
        /*0090*/ 	.word	0x00000000
        /*0094*/ 	.short	0x0008
        /*0096*/ 	.short	0x0040
        /*0098*/ 	.byte	0x00, 0xf0, 0x11, 0x00


	//----- nvinfo : EIATTR_KPARAM_INFO
	.align		4
.L_4098:
        /*009c*/ 	.byte	0x04, 0x17
        /*009e*/ 	.short	(.L_4100 - .L_4099)
.L_4099:
        /*00a0*/ 	.word	0x00000000
        /*00a4*/ 	.short	0x0007
        /*00a6*/ 	.short	0x0038
        /*00a8*/ 	.byte	0x00, 0xf0, 0x21, 0x00


	//----- nvinfo : EIATTR_KPARAM_INFO
	.align		4
.L_4100:
        /*00ac*/ 	.byte	0x04, 0x17
        /*00ae*/ 	.short	(.L_4102 - .L_4101)
.L_4101:
        /*00b0*/ 	.word	0x00000000
        /*00b4*/ 	.short	0x0006
        /*00b6*/ 	.short	0x0030
        /*00b8*/ 	.byte	0x00, 0xf0, 0x21, 0x00


	//----- nvinfo : EIATTR_KPARAM_INFO
	.align		4
.L_4102:
        /*00bc*/ 	.byte	0x04, 0x17
        /*00be*/ 	.short	(.L_4104 - .L_4103)
.L_4103:
        /*00c0*/ 	.word	0x00000000
        /*00c4*/ 	.short	0x0005
        /*00c6*/ 	.short	0x0028
        /*00c8*/ 	.byte	0x00, 0xf0, 0x21, 0x00


	//----- nvinfo : EIATTR_KPARAM_INFO
	.align		4
.L_4104:
        /*00cc*/ 	.byte	0x04, 0x17
        /*00ce*/ 	.short	(.L_4106 - .L_4105)
.L_4105:
        /*00d0*/ 	.word	0x00000000
        /*00d4*/ 	.short	0x0004
        /*00d6*/ 	.short	0x0020
        /*00d8*/ 	.byte	0x00, 0xf0, 0x21, 0x00


	//----- nvinfo : EIATTR_KPARAM_INFO
	.align		4
.L_4106:
        /*00dc*/ 	.byte	0x04, 0x17
        /*00de*/ 	.short	(.L_4108 - .L_4107)
.L_4107:
        /*00e0*/ 	.word	0x00000000
        /*00e4*/ 	.short	0x0003
        /*00e6*/ 	.short	0x0018
        /*00e8*/ 	.byte	0x00, 0xf0, 0x21, 0x00


	//----- nvinfo : EIATTR_KPARAM_INFO
	.align		4
.L_4108:
        /*00ec*/ 	.byte	0x04, 0x17
        /*00ee*/ 	.short	(.L_4110 - .L_4109)
.L_4109:
        /*00f0*/ 	.word	0x00000000
        /*00f4*/ 	.short	0x0002
        /*00f6*/ 	.short	0x0010
        /*00f8*/ 	.byte	0x00, 0xf0, 0x21, 0x00


	//----- nvinfo : EIATTR_KPARAM_INFO
	.align		4
.L_4110:
        /*00fc*/ 	.byte	0x04, 0x17
        /*00fe*/ 	.short	(.L_4112 - .L_4111)
.L_4111:
        /*0100*/ 	.word	0x00000000
        /*0104*/ 	.short	0x0001
        /*0106*/ 	.short	0x0008
        /*0108*/ 	.byte	0x00, 0xf0, 0x21, 0x00


	//----- nvinfo : EIATTR_KPARAM_INFO
	.align		4
.L_4112:
        /*010c*/ 	.byte	0x04, 0x17
        /*010e*/ 	.short	(.L_4114 - .L_4113)
.L_4113:
        /*0110*/ 	.word	0x00000000
        /*0114*/ 	.short	0x0000
        /*0116*/ 	.short	0x0000
        /*0118*/ 	.byte	0x00, 0xf0, 0x21, 0x00


	//----- nvinfo : EIATTR_MAXREG_COUNT
	.align		4
.L_4114:
        /*011c*/ 	.byte	0x03, 0x1b
        /*011e*/ 	.short	0x00ff


	//----- nvinfo : EIATTR_NUM_BARRIERS
	.align		4
        /*0120*/ 	.byte	0x02, 0x4c
        /*0122*/ 	.byte	0x01
	.zero		1


	//----- nvinfo : EIATTR_MERCURY_ISA_VERSION
	.align		4
        /*0124*/ 	.byte	0x03, 0x5f
        /*0126*/ 	.short	0x0000


	//----- nvinfo : EIATTR_COOP_GROUP_MASK_REGIDS
	.align		4
        /*0128*/ 	.byte	0x04, 0x29
        /*012a*/ 	.short	(.L_4116 - .L_4115)


	//   ....[0]....
.L_4115:
        /*012c*/ 	.word	0xffffffff


	//   ....[1]....
        /*0130*/ 	.word	0xffffffff


	//   ....[2]....
        /*0134*/ 	.word	0xffffffff


	//   ....[3]....
        /*0138*/ 	.word	0xffffffff


	//   ....[4]....
        /*013c*/ 	.word	0xffffffff


	//   ....[5]....
        /*0140*/ 	.word	0xffffffff


	//   ....[6]....
        /*0144*/ 	.word	0xffffffff


	//   ....[7]....
        /*0148*/ 	.word	0xffffffff


	//   ....[8]....
        /*014c*/ 	.word	0xffffffff


	//   ....[9]....
        /*0150*/ 	.word	0xffffffff


	//   ....[10]....
        /*0154*/ 	.word	0xffffffff


	//   ....[11]....
        /*0158*/ 	.word	0xffffffff


	//   ....[12]....
        /*015c*/ 	.word	0xffffffff


	//   ....[13]....
        /*0160*/ 	.word	0xffffffff


	//   ....[14]....
        /*0164*/ 	.word	0xffffffff


	//   ....[15]....
        /*0168*/ 	.word	0xffffffff


	//   ....[16]....
        /*016c*/ 	.word	0xffffffff


	//   ....[17]....
        /*0170*/ 	.word	0xffffffff


	//   ....[18]....
        /*0174*/ 	.word	0xffffffff


	//   ....[19]....
        /*0178*/ 	.word	0xffffffff


	//   ....[20]....
        /*017c*/ 	.word	0xffffffff


	//   ....[21]....
        /*0180*/ 	.word	0xffffffff


	//   ....[22]....
        /*0184*/ 	.word	0xffffffff


	//   ....[23]....
        /*0188*/ 	.word	0xffffffff


	//   ....[24]....
        /*018c*/ 	.word	0xffffffff


	//   ....[25]....
        /*0190*/ 	.word	0xffffffff


	//   ....[26]....
        /*0194*/ 	.word	0xffffffff


	//   ....[27]....
        /*0198*/ 	.word	0xffffffff


	//   ....[28]....
        /*019c*/ 	.word	0xffffffff


	//   ....[29]....
        /*01a0*/ 	.word	0xffffffff


	//----- nvinfo : EIATTR_COOP_GROUP_INSTR_OFFSETS
	.align		4
.L_4116:
        /*01a4*/ 	.byte	0x04, 0x28
        /*01a6*/ 	.short	(.L_4118 - .L_4117)


	//   ....[0]....
.L_4117:
        /*01a8*/ 	.word	0x00000270


	//   ....[1]....
        /*01ac*/ 	.word	0x000002c0


	//   ....[2]....
        /*01b0*/ 	.word	0x00000300


	//   ....[3]....
        /*01b4*/ 	.word	0x00000320


	//   ....[4]....
        /*01b8*/ 	.word	0x00000340


	//   ....[5]....
        /*01bc*/ 	.word	0x000003a0


	//   ....[6]....
        /*01c0*/ 	.word	0x000003d0


	//   ....[7]....
        /*01c4*/ 	.word	0x000003f0


	//   ....[8]....
        /*01c8*/ 	.word	0x00000420


	//   ....[9]....
        /*01cc*/ 	.word	0x00000440


	//   ....[10]....
        /*01d0*/ 	.word	0x000006a0


	//   ....[11]....
        /*01d4*/ 	.word	0x000006f0


	//   ....[12]....
        /*01d8*/ 	.word	0x00000710


	//   ....[13]....
        /*01dc*/ 	.word	0x00000730


	//   ....[14]....
        /*01e0*/ 	.word	0x00000750


	//   ....[15]....
        /*01e4*/ 	.word	0x000007b0


	//   ....[16]....
        /*01e8*/ 	.word	0x000007e0


	//   ....[17]....
        /*01ec*/ 	.word	0x00000800


	//   ....[18]....
        /*01f0*/ 	.word	0x00000820


	//   ....[19]....
        /*01f4*/ 	.word	0x00000840


	//   ....[20]....
        /*01f8*/ 	.word	0x00000e90


	//   ....[21]....
        /*01fc*/ 	.word	0x00000ec0


	//   ....[22]....
        /*0200*/ 	.word	0x00000ee0


	//   ....[23]....
        /*0204*/ 	.word	0x00000f00


	//   ....[24]....
        /*0208*/ 	.word	0x00000f20


	//   ....[25]....
        /*020c*/ 	.word	0x00000f80


	//   ....[26]....
        /*0210*/ 	.word	0x00000fa0


	//   ....[27]....
        /*0214*/ 	.word	0x00000fc0


	//   ....[28]....
        /*0218*/ 	.word	0x00000fe0


	//   ....[29]....
        /*021c*/ 	.word	0x00001000


	//----- nvinfo : EIATTR_EXIT_INSTR_OFFSETS
	.align		4
.L_4118:
        /*0220*/ 	.byte	0x04, 0x1c
        /*0222*/ 	.short	(.L_4120 - .L_4119)


	//   ....[0]....
.L_4119:
        /*0224*/ 	.word	0x00000e50


	//   ....[1]....
        /*0228*/ 	.word	0x000012c0


	//   ....[2]....
        /*022c*/ 	.word	0x00001340


	//----- nvinfo : EIATTR_CRS_STACK_SIZE
	.align		4
.L_4120:
        /*0230*/ 	.byte	0x04, 0x1e
        /*0232*/ 	.short	(.L_4122 - .L_4121)
.L_4121:
        /*0234*/ 	.word	0x00000000
.L_4122:


//--------------------- .nv.info._ZN17fastertransformer35generalAddBiasResidualLayerNormOpt2I7__half2Lb1ELb1ELi1ELb1ELi2EEEvPT_S3_PKS2_S5_S5_S5_S5_S5_fiiPKfS7_S7_Pfi --------------------------
	.section	.nv.info._ZN17fastertransformer35generalAddBiasResidualLayerNormOpt2I7__half2Lb1ELb1ELi1ELb1ELi2EEEvPT_S3_PKS2_S5_S5_S5_S5_S5_fiiPKfS7_S7_Pfi,"",@"SHT_CUDA_INFO"
	.sectionflags	@""
	.align	4


	//----- nvinfo : EIATTR_CUDA_API_VERSION
	.align		4
        /*0000*/ 	.byte	0x04, 0x37
        /*0002*/ 	.short	(.L_4124 - .L_4123)
.L_4123:
        /*0004*/ 	.word	0x00000082


	//----- nvinfo : EIATTR_SW2861232_WAR
	.align		4
.L_4124:
        /*0008*/ 	.byte	0x01, 0x35
	.zero		2


	//----- nvinfo : EIATTR_PARAM_CBANK
	.align		4
        /*000c*/ 	.byte	0x04, 0x0a
        /*000e*/ 	.short	(.L_4126 - .L_4125)
	.align		4
.L_4125:
        /*0010*/ 	.word	index@(.nv.constant0._ZN17fastertransformer35generalAddBiasResidualLayerNormOpt2I7__half2Lb1ELb1ELi1ELb1ELi2EEEvPT_S3_PKS2_S5_S5_S5_S5_S5_fiiPKfS7_S7_Pfi)
        /*0014*/ 	.short	0x0160
        /*0016*/ 	.short	0x0074


	//----- nvinfo : EIATTR_CBANK_PARAM_SIZE
	.align		4
.L_4126:
        /*0018*/ 	.byte	0x03, 0x19
        /*001a*/ 	.short	0x0074


	//----- nvinfo : EIATTR_KPARAM_INFO
	.align		4
        /*001c*/ 	.byte	0x04, 0x17
        /*001e*/ 	.short	(.L_4128 - .L_4127)
.L_4127:
        /*0020*/ 	.word	0x00000000
        /*0024*/ 	.short	0x000f
        /*0026*/ 	.short	0x0070
        /*0028*/ 	.byte	0x00, 0xf0, 0x11, 0x00


	//----- nvinfo : EIATTR_KPARAM_INFO
	.align		4
.L_4128:
        /*002c*/ 	.byte	0x04, 0x17
        /*002e*/ 	.short	(.L_4130 - .L_4129)
.L_4129:
        /*0030*/ 	.word	0x00000000
        /*0034*/ 	.short	0x000e
        /*0036*/ 	.short	0x0068
        /*0038*/ 	.byte	0x00, 0xf0, 0x21, 0x00


	//----- nvinfo : EIATTR_KPARAM_INFO
	.align		4
.L_4130:
        /*003c*/ 	.byte	0x04, 0x17
        /*003e*/ 	.short	(.L_4132 - .L_4131)
.L_4131:
        /*0040*/ 	.word	0x00000000
        /*0044*/ 	.short	0x000d
        /*0046*/ 	.short	0x0060
        /*0048*/ 	.byte	0x00, 0xf0, 0x21, 0x00


	//----- nvinfo : EIATTR_KPARAM_INFO
	.align		4
.L_4132:
        /*004c*/ 	.byte	0x04, 0x17
        /*004e*/ 	.short	(.L_4134 - .L_4133)
.L_4133:
        /*0050*/ 	.word	0x00000000
        /*0054*/ 	.short	0x000c
        /*0056*/ 	.short	0x0058
        /*0058*/ 	.byte	0x00, 0xf0, 0x21, 0x00


	//----- nvinfo : EIATTR_KPARAM_INFO
	.align		4
.L_4134:
        /*005c*/ 	.byte	0x04, 0x17
        /*005e*/ 	.short	(.L_4136 - .L_4135)
.L_4135:
        /*0060*/ 	.word	0x00000000
        /*0064*/ 	.short	0x000b
        /*0066*/ 	.short	0x0050
        /*0068*/ 	.byte	0x00, 0xf0, 0x21, 0x00


	//----- nvinfo : EIATTR_KPARAM_INFO
	.align		4
.L_4136:
        /*006c*/ 	.byte	0x04, 0x17
        /*006e*/ 	.short	(.L_4138 - .L_4137)
.L_4137:
        /*0070*/ 	.word	0x00000000
        /*0074*/ 	.short	0x000a
        /*0076*/ 	.short	0x0048
        /*0078*/ 	.byte	0x00, 0xf0, 0x11, 0x00


	//----- nvinfo : EIATTR_KPARAM_INFO
	.align		4
.L_4138:
        /*007c*/ 	.byte	0x04, 0x17
        /*007e*/ 	.short	(.L_4140 - .L_4139)
.L_4139:
        /*0080*/ 	.word	0x00000000
        /*0084*/ 	.short	0x0009
        /*0086*/ 	.short	0x0044
        /*0088*/ 	.byte	0x00, 0xf0, 0x11, 0x00


	//----- nvinfo : EIATTR_KPARAM_INFO
	.align		4
.L_4140:
        /*008c*/ 	.byte	0x04, 0x17
        /*008e*/ 	.short	(.L_4142 - .L_4141)
.L_4141:
        /*0090*/ 	.word	0x00000000
        /*0094*/ 	.short	0x0008
        /*0096*/ 	.short	0x0040
        /*0098*/ 	.byte	0x00, 0xf0, 0x11, 0x00


	//----- nvinfo : EIATTR_KPARAM_INFO
	.align		4
.L_4142:
        /*009c*/ 	.byte	0x04, 0x17
        /*009e*/ 	.short	(.L_4144 - .L_4143)
.L_4143:
        /*00a0*/ 	.word	0x00000000
        /*00a4*/ 	.short	0x0007
        /*00a6*/ 	.short	0x0038
        /*00a8*/ 	.byte	0x00, 0xf0, 0x21, 0x00


	//----- nvinfo : EIATTR_KPARAM_INFO
	.align		4
.L_4144:
        /*00ac*/ 	.byte	0x04, 0x17
        /*00ae*/ 	.short	(.L_4146 - .L_4145)
.L_4145:
        /*00b0*/ 	.word	0x00000000
        /*00b4*/ 	.short	0x0006
        /*00b6*/ 	.short	0x0030
        /*00b8*/ 	.byte	0x00, 0xf0, 0x21, 0x00


	//----- nvinfo : EIATTR_KPARAM_INFO
	.align		4
.L_4146:
        /*00bc*/ 	.byte	0x04, 0x17
        /*00be*/ 	.short	(.L_4148 - .L_4147)
.L_4147:
        /*00c0*/ 	.word	0x00000000
        /*00c4*/ 	.short	0x0005
        /*00c6*/ 	.short	0x0028
        /*00c8*/ 	.byte	0x00, 0xf0, 0x21, 0x00


	//----- nvinfo : EIATTR_KPARAM_INFO
	.align		4
.L_4148:
        /*00cc*/ 	.byte	0x04, 0x17
        /*00ce*/ 	.short	(.L_4150 - .L_4149)
.L_4149:
        /*00d0*/ 	.word	0x00000000
        /*00d4*/ 	.short	0x0004
        /*00d6*/ 	.short	0x0020
        /*00d8*/ 	.byte	0x00, 0xf0, 0x21, 0x00


	//----- nvinfo : EIATTR_KPARAM_INFO
	.align		4
.L_4150:
        /*00dc*/ 	.byte	0x04, 0x17
        /*00de*/ 	.short	(.L_4152 - .L_4151)
.L_4151:
        /*00e0*/ 	.word	0x00000000
        /*00e4*/ 	.short	0x0003
        /*00e6*/ 	.short	0x0018
        /*00e8*/ 	.byte	0x00, 0xf0, 0x21, 0x00


	//----- nvinfo : EIATTR_KPARAM_INFO
	.align		4
.L_4152:
        /*00ec*/ 	.byte	0x04, 0x17
        /*00ee*/ 	.short	(.L_4154 - .L_4153)
.L_4153:
        /*00f0*/ 	.word	0x00000000
        /*00f4*/ 	.short	0x0002
        /*00f6*/ 	.short	0x0010
        /*00f8*/ 	.byte	0x00, 0xf0, 0x21, 0x00


	//----- nvinfo : EIATTR_KPARAM_INFO
	.align		4
.L_4154:
        /*00fc*/ 	.byte	0x04, 0x17
        /*00fe*/ 	.short	(.L_4156 - .L_4155)
.L_4155:
        /*0100*/ 	.word	0x00000000
        /*0104*/ 	.short	0x0001
        /*0106*/ 	.short	0x0008
        /*0108*/ 	.byte	0x00, 0xf0, 0x21, 0x00


	//----- nvinfo : EIATTR_KPARAM_INFO
	.align		4
.L_4156:
        /*010c*/ 	.byte	0x04, 0x17
        /*010e*/ 	.short	(.L_4158 - .L_4157)
.L_4157:
        /*0110*/ 	.word	0x00000000
        /*0114*/ 	.short	0x0000
        /*0116*/ 	.short	0x0000
        /*0118*/ 	.byte	0x00, 0xf0, 0x21, 0x00


	//----- nvinfo : EIATTR_MAXREG_COUNT
	.align		4
.L_4158:
        /*011c*/ 	.byte	0x03, 0x1b
        /*011e*/ 	.short	0x00ff


	//----- nvinfo : EIATTR_NUM_BARRIERS
	.align		4
        /*0120*/ 	.byte	0x02, 0x4c
        /*0122*/ 	.byte	0x01
	.zero		1


	//----- nvinfo : EIATTR_MERCURY_ISA_VERSION
	.align		4
        /*0124*/ 	.byte	0x03, 0x5f
        /*0126*/ 	.short	0x0000


	//----- nvinfo : EIATTR_COOP_GROUP_MASK_REGIDS
	.align		4
        /*0128*/ 	.byte	0x04, 0x29
        /*012a*/ 	.short	(.L_4160 - .L_4159)


	//   ....[0]....
.L_4159:
        /*012c*/ 	.word	0xffffffff


	//   ....[1]....
        /*0130*/ 	.word	0xffffffff


	//   ....[2]....
        /*0134*/ 	.word	0xffffffff


	//   ....[3]....
        /*0138*/ 	.word	0xffffffff


	//   ....[4]....
        /*013c*/ 	.word	0xffffffff


	//   ....[5]....
        /*0140*/ 	.word	0xffffffff


	//   ....[6]....
        /*0144*/ 	.word	0xffffffff


	//   ....[7]....
        /*0148*/ 	.word	0xffffffff


	//   ....[8]....
        /*014c*/ 	.word	0xffffffff


	//   ....[9]....
        /*0150*/ 	.word	0xffffffff


	//   ....[10]....
        /*0154*/ 	.word	0xffffffff


	//   ....[11]....
        /*0158*/ 	.word	0xffffffff


	//   ....[12]....
        /*015c*/ 	.word	0xffffffff


	//   ....[13]....
        /*0160*/ 	.word	0xffffffff


	//   ....[14]....
        /*0164*/ 	.word	0xffffffff


	//   ....[15]....
        /*0168*/ 	.word	0xffffffff


	//   ....[16]....
        /*016c*/ 	.word	0xffffffff


	//   ....[17]....
        /*0170*/ 	.word	0xffffffff


	//   ....[18]....
        /*0174*/ 	.word	0xffffffff


	//   ....[19]....
        /*0178*/ 	.word	0xffffffff


	//   ....[20]....
        /*017c*/ 	.word	0xffffffff


	//   ....[21]....
        /*0180*/ 	.word	0xffffffff


	//   ....[22]....
        /*0184*/ 	.word	0xffffffff


	//   ....[23]....
        /*0188*/ 	.word	0xffffffff


	//   ....[24]....
        /*018c*/ 	.word	0xffffffff


	//   ....[25]....
        /*0190*/ 	.word	0xffffffff


	//   ....[26]....
        /*0194*/ 	.word	0xffffffff


	//   ....[27]....
        /*0198*/ 	.word	0xffffffff


	//   ....[28]....
        /*019c*/ 	.word	0xffffffff


	//   ....[29]....
        /*01a0*/ 	.word	0xffffffff


	//----- nvinfo : EIATTR_COOP_GROUP_INSTR_OFFSETS
	.align		4
.L_4160:
        /*01a4*/ 	.byte	0x04, 0x28
        /*01a6*/ 	.short	(.L_4162 - .L_4161)


	//   ....[0]....
.L_4161:
        /*01a8*/ 	.word	0x00000b40


	//   ....[1]....
        /*01ac*/ 	.word	0x00000b70


	//   ....[2]....
        /*01b0*/ 	.word	0x00000ba0


	//   ....[3]....
        /*01b4*/ 	.word	0x00000bb0


	//   ....[4]....
        /*01b8*/ 	.word	0x00000bf0


	//   ....[5]....
        /*01bc*/ 	.word	0x00000c00


	//   ....[6]....
        /*01c0*/ 	.word	0x00000c40


	//   ....[7]....
        /*01c4*/ 	.word	0x00000c60


	//   ....[8]....
        /*01c8*/ 	.word	0x00000cd0


	//   ....[9]....
        /*01cc*/ 	.word	0x00000ce0


	//   ....[10]....
        /*01d0*/ 	.word	0x00000d80


	//   ....[11]....
        /*01d4*/ 	.word	0x00000d90


	//   ....[12]....
        /*01d8*/ 	.word	0x00000dc0


	//   ....[13]....
        /*01dc*/ 	.word	0x00000dd0


	//   ....[14]....
        /*01e0*/ 	.word	0x00000e00


	//   ....[15]....
        /*01e4*/ 	.word	0x00000e10


	//   ....[16]....
        /*01e8*/ 	.word	0x00000e40


	//   ....[17]....
        /*01ec*/ 	.word	0x00000e50


	//   ....[18]....
        /*01f0*/ 	.word	0x00000e80


	//   ....[19]....
        /*01f4*/ 	.word	0x00000e90


	//   ....[20]....
        /*01f8*/ 	.word	0x00001530


	//   ....[21]....
        /*01fc*/ 	.word	0x00001560


	//   ....[22]....
        /*0200*/ 	.word	0x00001580


	//   ....[23]....
        /*0204*/ 	.word	0x000015a0


	//   ....[24]....
        /*0208*/ 	.word	0x000015c0


	//   ....[25]....
        /*020c*/ 	.word	0x00001610


	//   ....[26]....
        /*0210*/ 	.word	0x00001630


	//   ....[27]....
        /*0214*/ 	.word	0x00001650


	//   ....[28]....
        /*0218*/ 	.word	0x00001670


	//   ....[29]....
        /*021c*/ 	.word	0x00001690


	//----- nvinfo : EIATTR_EXIT_INSTR_OFFSETS
	.align		4
.L_4162:
        /*0220*/ 	.byte	0x04, 0x1c
        /*0222*/ 	.short	(.L_4164 - .L_4163)


	//   ....[0]....
.L_4163:
        /*0224*/ 	.word	0x000014e0


	//   ....[1]....
        /*0228*/ 	.word	0x00001940


	//   ....[2]....
        /*022c*/ 	.word	0x000019b0


	//----- nvinfo : EIATTR_CRS_STACK_SIZE
	.align		4
.L_4164:
        /*0230*/ 	.byte	0x04, 0x1e
        /*0232*/ 	.short	(.L_4166 - .L_4165)
.L_4165:
        /*0234*/ 	.word	0x00000000
.L_4166:


//--------------------- .nv.info._ZN17fastertransformer34generalAddBiasResidualLayerNormOptI7__half2Lb1ELb1ELi1ELb1ELi2EEEvPT_S3_PKS2_S5_S5_S5_S5_S5_fiiPKfS7_S7_Pfi --------------------------
	.section	.nv.info._ZN17fastertransformer34generalAddBiasResidualLayerNormOptI7__half2Lb1ELb1ELi1ELb1ELi2EEEvPT_S3_PKS2_S5_S5_S5_S5_S5_fiiPKfS7_S7_Pfi,"",@"SHT_CUDA_INFO"
	.sectionflags	@""
	.align	4


	//----- nvinfo : EIATTR_CUDA_API_VERSION
	.align		4
        /*0000*/ 	.byte	0x04, 0x37
        /*0002*/ 	.short	(.L_4168 - .L_4167)
.L_4167:
        /*0004*/ 	.word	0x00000082


	//----- nvinfo : EIATTR_SW2861232_WAR
	.align		4
.L_4168:
        /*0008*/ 	.byte	0x01, 0x35
	.zero		2


	//----- nvinfo : EIATTR_PARAM_CBANK
	.align		4
        /*000c*/ 	.byte	0x04, 0x0a
        /*000e*/ 	.short	(.L_4170 - .L_4169)
	.align		4
.L_4169:
        /*0010*/ 	.word	index@(.nv.constant0._ZN17fastertransformer34generalAddBiasResidualLayerNormOptI7__half2Lb1ELb1ELi1ELb1ELi2EEEvPT_S3_PKS2_S5_S5_S5_S5_S5_fiiPKfS7_S7_Pfi)
        /*0014*/ 	.short	0x0160
        /*0016*/ 	.short	0x0074


	//----- nvinfo : EIATTR_CBANK_PARAM_SIZE
	.align		4
.L_4170:
        /*0018*/ 	.byte	0x03, 0x19
        /*001a*/ 	.short	0x0074


	//----- nvinfo : EIATTR_KPARAM_INFO
	.align		4
        /*001c*/ 	.byte	0x04, 0x17
        /*001e*/ 	.short	(.L_4172 - .L_4171)
.L_4171:
        /*0020*/ 	.word	0x00000000
        /*0024*/ 	.short	0x000f
        /*0026*/ 	.short	0x0070
        /*0028*/ 	.byte	0x00, 0xf0, 0x11, 0x00


	//----- nvinfo : EIATTR_KPARAM_INFO
	.align		4
.L_4172:
        /*002c*/ 	.byte	0x04, 0x17
        /*002e*/ 	.short	(.L_4174 - .L_4173)
.L_4173:
        /*0030*/ 	.word	0x00000000
        /*0034*/ 	.short	0x000e
        /*0036*/ 	.short	0x0068
        /*0038*/ 	.byte	0x00, 0xf0, 0x21, 0x00


	//----- nvinfo : EIATTR_KPARAM_INFO
	.align		4
.L_4174:
        /*003c*/ 	.byte	0x04, 0x17
        /*003e*/ 	.short	(.L_4176 - .L_4175)
.L_4175:
        /*0040*/ 	.word	0x00000000
        /*0044*/ 	.short	0x000d
        /*0046*/ 	.short	0x0060
        /*0048*/ 	.byte	0x00, 0xf0, 0x21, 0x00


	//----- nvinfo : EIATTR_KPARAM_INFO
	.align		4
.L_4176:
        /*004c*/ 	.byte	0x04, 0x17
        /*004e*/ 	.short	(.L_4178 - .L_4177)
.L_4177:
        /*0050*/ 	.word	0x00000000
        /*0054*/ 	.short	0x000c
        /*0056*/ 	.short	0x0058
        /*0058*/ 	.byte	0x00, 0xf0, 0x21, 0x00


	//----- nvinfo : EIATTR_KPARAM_INFO
	.align		4
.L_4178:
        /*005c*/ 	.byte	0x04, 0x17
        /*005e*/ 	.short	(.L_4180 - .L_4179)
.L_4179:
        /*0060*/ 	.word	0x00000000
        /*0064*/ 	.short	0x000b
        /*0066*/ 	.short	0x0050
        /*0068*/ 	.byte	0x00, 0xf0, 0x21, 0x00


	//----- nvinfo : EIATTR_KPARAM_INFO
	.align		4
.L_4180:
        /*006c*/ 	.byte	0x04, 0x17
        /*006e*/ 	.short	(.L_4182 - .L_4181)
.L_4181:
        /*0070*/ 	.word	0x00000000
        /*0074*/ 	.short	0x000a
        /*0076*/ 	.short	0x0048
        /*0078*/ 	.byte	0x00, 0xf0, 0x11, 0x00


	//----- nvinfo : EIATTR_KPARAM_INFO
	.align		4
.L_4182:
        /*007c*/ 	.byte	0x04, 0x17
        /*007e*/ 	.short	(.L_4184 - .L_4183)
.L_4183:
        /*0080*/ 	.word	0x00000000
        /*0084*/ 	.short	0x0009
        /*0086*/ 	.short	0x0044
        /*0088*/ 	.byte	0x00, 0xf0, 0x11, 0x00


	//----- nvinfo : EIATTR_KPARAM_INFO
	.align		4
.L_4184:
        /*008c*/ 	.byte	0x04, 0x17
        /*008e*/ 	.short	(.L_4186 - .L_4185)
.L_4185:
        /*0090*/ 	.word	0x00000000
        /*0094*/ 	.short	0x0008
        /*0096*/ 	.short	0x0040
        /*0098*/ 	.byte	0x00, 0xf0, 0x11, 0x00


	//----- nvinfo : EIATTR_KPARAM_INFO
	.align		4
.L_4186:
        /*009c*/ 	.byte	0x04, 0x17
        /*009e*/ 	.short	(.L_4188 - .L_4187)
.L_4187:
        /*00a0*/ 	.word	0x00000000
        /*00a4*/ 	.short	0x0007
        /*00a6*/ 	.short	0x0038
        /*00a8*/ 	.byte	0x00, 0xf0, 0x21, 0x00


	//----- nvinfo : EIATTR_KPARAM_INFO
	.align		4
.L_4188:
        /*00ac*/ 	.byte	0x04, 0x17
        /*00ae*/ 	.short	(.L_4190 - .L_4189)
.L_4189:
        /*00b0*/ 	.word	0x00000000
        /*00b4*/ 	.short	0x0006
        /*00b6*/ 	.short	0x0030
        /*00b8*/ 	.byte	0x00, 0xf0, 0x21, 0x00


	//----- nvinfo : EIATTR_KPARAM_INFO
	.align		4
.L_4190:
        /*00bc*/ 	.byte	0x04, 0x17
        /*00be*/ 	.short	(.L_4192 - .L_4191)
.L_4191:
        /*00c0*/ 	.word	0x00000000
        /*00c4*/ 	.short	0x0005
        /*00c6*/ 	.short	0x0028
        /*00c8*/ 	.byte	0x00, 0xf0, 0x21, 0x00


	//----- nvinfo : EIATTR_KPARAM_INFO
	.align		4
.L_4192:
        /*00cc*/ 	.byte	0x04, 0x17
        /*00ce*/ 	.short	(.L_4194 - .L_4193)
.L_4193:
        /*00d0*/ 	.word	0x00000000
        /*00d4*/ 	.short	0x0004
        /*00d6*/ 	.short	0x0020
        /*00d8*/ 	.byte	0x00, 0xf0, 0x21, 0x00


	//----- nvinfo : EIATTR_KPARAM_INFO
	.align		4
.L_4194:
        /*00dc*/ 	.byte	0x04, 0x17
        /*00de*/ 	.short	(.L_4196 - .L_4195)
.L_4195:
        /*00e0*/ 	.word	0x00000000
        /*00e4*/ 	.short	0x0003
        /*00e6*/ 	.short	0x0018
        /*00e8*/ 	.byte	0x00, 0xf0, 0x21, 0x00


	//----- nvinfo : EIATTR_KPARAM_INFO
	.align		4
.L_4196:
        /*00ec*/ 	.byte	0x04, 0x17
        /*00ee*/ 	.short	(.L_4198 - .L_4197)
.L_4197:
        /*00f0*/ 	.word	0x00000000
        /*00f4*/ 	.short	0x0002
        /*00f6*/ 	.short	0x0010
        /*00f8*/ 	.byte	0x00, 0xf0, 0x21, 0x00


	//----- nvinfo : EIATTR_KPARAM_INFO
	.align		4
.L_4198:
        /*00fc*/ 	.byte	0x04, 0x17
        /*00fe*/ 	.short	(.L_4200 - .L_4199)
.L_4199:
        /*0100*/ 	.word	0x00000000
        /*0104*/ 	.short	0x0001
        /*0106*/ 	.short	0x0008
        /*0108*/ 	.byte	0x00, 0xf0, 0x21, 0x00


	//----- nvinfo : EIATTR_KPARAM_INFO
	.align		4
.L_4200:
        /*010c*/ 	.byte	0x04, 0x17
        /*010e*/ 	.short	(.L_4202 - .L_4201)
.L_4201:
        /*0110*/ 	.word	0x00000000
        /*0114*/ 	.short	0x0000
        /*0116*/ 	.short	0x0000
        /*0118*/ 	.byte	0x00, 0xf0, 0x21, 0x00


	//----- nvinfo : EIATTR_MAXREG_COUNT
	.align		4
.L_4202:
        /*011c*/ 	.byte	0x03, 0x1b
        /*011e*/ 	.short	0x00ff


	//----- nvinfo : EIATTR_NUM_BARRIERS
	.align		4
        /*0120*/ 	.byte	0x02, 0x4c
        /*0122*/ 	.byte	0x01
	.zero		1


	//----- nvinfo : EIATTR_MERCURY_ISA_VERSION
	.align		4
        /*0124*/ 	.byte	0x03, 0x5f
        /*0126*/ 	.short	0x0000


	//----- nvinfo : EIATTR_COOP_GROUP_MASK_REGIDS
	.align		4
        /*0128*/ 	.byte	0x04, 0x29
        /*012a*/ 	.short	(.L_4204 - .L_4203)


	//   ....[0]....
.L_4203:
        /*012c*/ 	.word	0xffffffff


	//   ....[1]....
        /*0130*/ 	.word	0xffffffff


	//   ....[2]....
        /*0134*/ 	.word	0xffffffff


	//   ....[3]....
        /*0138*/ 	.word	0xffffffff


	//   ....[4]....
        /*013c*/ 	.word	0xffffffff


	//   ....[5]....
        /*0140*/ 	.word	0xffffffff


	//   ....[6]....
        /*0144*/ 	.word	0xffffffff


	//   ....[7]....
        /*0148*/ 	.word	0xffffffff


	//   ....[8]....
        /*014c*/ 	.word	0xffffffff


	//   ....[9]....
        /*0150*/ 	.word	0xffffffff


	//   ....[10]....
        /*0154*/ 	.word	0xffffffff


	//   ....[11]....
        /*0158*/ 	.word	0xffffffff


	//   ....[12]....
        /*015c*/ 	.word	0xffffffff


	//   ....[13]....
        /*0160*/ 	.word	0xffffffff


	//   ....[14]....
        /*0164*/ 	.word	0xffffffff


	//   ....[15]....
        /*0168*/ 	.word	0xffffffff


	//   ....[16]....
        /*016c*/ 	.word	0xffffffff


	//   ....[17]....
        /*0170*/ 	.word	0xffffffff


	//   ....[18]....
        /*0174*/ 	.word	0xffffffff


	//   ....[19]....
        /*0178*/ 	.word	0xffffffff


	//   ....[20]....
        /*017c*/ 	.word	0xffffffff


	//   ....[21]....
        /*0180*/ 	.word	0xffffffff


	//   ....[22]....
        /*0184*/ 	.word	0xffffffff


	//   ....[23]....
        /*0188*/ 	.word	0xffffffff


	//   ....[24]....
        /*018c*/ 	.word	0xffffffff


	//   ....[25]....
        /*0190*/ 	.word	0xffffffff


	//   ....[26]....
        /*0194*/ 	.word	0xffffffff


	//   ....[27]....
        /*0198*/ 	.word	0xffffffff


	//   ....[28]....
        /*019c*/ 	.word	0xffffffff


	//   ....[29]....
        /*01a0*/ 	.word	0xffffffff


	//----- nvinfo : EIATTR_COOP_GROUP_INSTR_OFFSETS
	.align		4
.L_4204:
        /*01a4*/ 	.byte	0x04, 0x28
        /*01a6*/ 	.short	(.L_4206 - .L_4205)


	//   ....[0]....
.L_4205:
        /*01a8*/ 	.word	0x000004f0


	//   ....[1]....
        /*01ac*/ 	.word	0x00000530


	//   ....[2]....
        /*01b0*/ 	.word	0x00000550


	//   ....[3]....
        /*01b4*/ 	.word	0x00000580


	//   ....[4]....
        /*01b8*/ 	.word	0x000005d0


	//   ....[5]....
        /*01bc*/ 	.word	0x00000630


	//   ....[6]....
        /*01c0*/ 	.word	0x00000660


	//   ....[7]....
        /*01c4*/ 	.word	0x00000680


	//   ....[8]....
        /*01c8*/ 	.word	0x000006b0


	//   ....[9]....
        /*01cc*/ 	.word	0x000006d0


	//   ....[10]....
        /*01d0*/ 	.word	0x00000930


	//   ....[11]....
        /*01d4*/ 	.word	0x00000980


	//   ....[12]....
        /*01d8*/ 	.word	0x000009a0


	//   ....[13]....
        /*01dc*/ 	.word	0x000009c0


	//   ....[14]....
        /*01e0*/ 	.word	0x000009e0


	//   ....[15]....
        /*01e4*/ 	.word	0x00000a40


	//   ....[16]....
        /*01e8*/ 	.word	0x00000a70


	//   ....[17]....
        /*01ec*/ 	.word	0x00000a90


	//   ....[18]....
        /*01f0*/ 	.word	0x00000ab0


	//   ....[19]....
        /*01f4*/ 	.word	0x00000ad0


	//   ....[20]....
        /*01f8*/ 	.word	0x000010e0


	//   ....[21]....
        /*01fc*/ 	.word	0x00001120


	//   ....[22]....
        /*0200*/ 	.word	0x00001140


	//   ....[23]....
        /*0204*/ 	.word	0x00001160


	//   ....[24]....
        /*0208*/ 	.word	0x00001180


	//   ....[25]....
        /*020c*/ 	.word	0x000011d0


	//   ....[26]....
        /*0210*/ 	.word	0x000011f0


	//   ....[27]....
        /*0214*/ 	.word	0x00001210


	//   ....[28]....
        /*0218*/ 	.word	0x00001230


	//   ....[29]....
        /*021c*/ 	.word	0x00001250


	//----- nvinfo : EIATTR_EXIT_INSTR_OFFSETS
	.align		4
.L_4206:
        /*0220*/ 	.byte	0x04, 0x1c
        /*0222*/ 	.short	(.L_4208 - .L_4207)


	//   ....[0]....
.L_4207:
        /*0224*/ 	.word	0x000010a0


	//   ....[1]....
        /*0228*/ 	.word	0x00001510


	//   ....[2]....
        /*022c*/ 	.word	0x00001590


	//----- nvinfo : EIATTR_CRS_STACK_SIZE
	.align		4
.L_4208:
        /*0230*/ 	.byte	0x04, 0x1e
        /*0232*/ 	.short	(.L_4210 - .L_4209)
.L_4209:
        /*0234*/ 	.word	0x00000000
.L_4210:


//--------------------- .nv.info._ZN17fastertransformer35generalAddBiasResidualLayerNormOpt2I7__half2Lb0ELb0ELi2ELb1ELi1EEEvPT_S3_PKS2_S5_S5_S5_S5_S5_fiiPKfS7_S7_Pfi --------------------------
	.section	.nv.info._ZN17fastertransformer35generalAddBiasResidualLayerNormOpt2I7__half2Lb0ELb0ELi2ELb1ELi1EEEvPT_S3_PKS2_S5_S5_S5_S5_S5_fiiPKfS7_S7_Pfi,"",@"SHT_CUDA_INFO"
	.sectionflags	@""
	.align	4


	//----- nvinfo : EIATTR_CUDA_API_VERSION
	.align		4
        /*0000*/ 	.byte	0x04, 0x37
        /*0002*/ 	.short	(.L_4212 - .L_4211)
.L_4211:
        /*0004*/ 	.word	0x00000082


	//----- nvinfo : EIATTR_SW2861232_WAR
	.align		4
.L_4212:
        /*0008*/ 	.byte	0x01, 0x35
	.zero		2


	//----- nvinfo : EIATTR_PARAM_CBANK
	.align		4
        /*000c*/ 	.byte	0x04, 0x0a
        /*000e*/ 	.short	(.L_4214 - .L_4213)
	.align		4
.L_4213:
        /*0010*/ 	.word	index@(.nv.constant0._ZN17fastertransformer35generalAddBiasResidualLayerNormOpt2I7__half2Lb0ELb0ELi2ELb1ELi1EEEvPT_S3_PKS2_S5_S5_S5_S5_S5_fiiPKfS7_S7_Pfi)
        /*0014*/ 	.short	0x0160
        /*0016*/ 	.short	0x0074


	//----- nvinfo : EIATTR_CBANK_PARAM_SIZE
	.align		4
.L_4214:
        /*0018*/ 	.byte	0x03, 0x19
        /*001a*/ 	.short	0x0074


	//----- nvinfo : EIATTR_KPARAM_INFO
	.align		4
        /*001c*/ 	.byte	0x04, 0x17
        /*001e*/ 	.short	(.L_4216 - .L_4215)
.L_4215:
        /*0020*/ 	.word	0x00000000
        /*0024*/ 	.short	0x000f
        /*0026*/ 	.short	0x0070
        /*0028*/ 	.byte	0x00, 0xf0, 0x11, 0x00


	//----- nvinfo : EIATTR_KPARAM_INFO
	.align		4
.L_4216:
        /*002c*/ 	.byte	0x04, 0x17
        /*002e*/ 	.short	(.L_4218 - .L_4217)
.L_4217:
        /*0030*/ 	.word	0x00000000
        /*0034*/ 	.short	0x000e
        /*0036*/ 	.short	0x0068
        /*0038*/ 	.byte	0x00, 0xf0, 0x21, 0x00


	//----- nvinfo : EIATTR_KPARAM_INFO
	.align		4
.L_4218:
        /*003c*/ 	.byte	0x04, 0x17
        /*003e*/ 	.short	(.L_4220 - .L_4219)
.L_4219:
        /*0040*/ 	.word	0x00000000
        /*0044*/ 	.short	0x000d
        /*0046*/ 	.short	0x0060
        /*0048*/ 	.byte	0x00, 0xf0, 0x21, 0x00


	//----- nvinfo : EIATTR_KPARAM_INFO
	.align		4
.L_4220:
        /*004c*/ 	.byte	0x04, 0x17
        /*004e*/ 	.short	(.L_4222 - .L_4221)
.L_4221:
        /*0050*/ 	.word	0x00000000
        /*0054*/ 	.short	0x000c
        /*0056*/ 	.short	0x0058
        /*0058*/ 	.byte	0x00, 0xf0, 0x21, 0x00


	//----- nvinfo : EIATTR_KPARAM_INFO
	.align		4
.L_4222:
        /*005c*/ 	.byte	0x04, 0x17
        /*005e*/ 	.short	(.L_4224 - .L_4223)
.L_4223:
        /*0060*/ 	.word	0x00000000
        /*0064*/ 	.short	0x000b
        /*0066*/ 	.short	0x0050
        /*0068*/ 	.byte	0x00, 0xf0, 0x21, 0x00


	//----- nvinfo : EIATTR_KPARAM_INFO
	.align		4
.L_4224:
        /*006c*/ 	.byte	0x04, 0x17
        /*006e*/ 	.short	(.L_4226 - .L_4225)
.L_4225:
        /*0070*/ 	.word	0x00000000
        /*0074*/ 	.short	0x000a
        /*0076*/ 	.short	0x0048
        /*0078*/ 	.byte	0x00, 0xf0, 0x11, 0x00


	//----- nvinfo : EIATTR_KPARAM_INFO
	.align		4
.L_4226:
        /*007c*/ 	.byte	0x04, 0x17
        /*007e*/ 	.short	(.L_4228 - .L_4227)
.L_4227:
        /*0080*/ 	.word	0x00000000
        /*0084*/ 	.short	0x0009
        /*0086*/ 	.short	0x0044
        /*0088*/ 	.byte	0x00, 0xf0, 0x11, 0x00


	//----- nvinfo : EIATTR_KPARAM_INFO
	.align		4
.L_4228:
        /*008c*/ 	.byte	0x04, 0x17
        /*008e*/ 	.short	(.L_4230 - .L_4229)
.L_4229:
        /*0090*/ 	.word	0x00000000
        /*0094*/ 	.short	0x0008
        /*0096*/ 	.short	0x0040
        /*0098*/ 	.byte	0x00, 0xf0, 0x11, 0x00


	//----- nvinfo : EIATTR_KPARAM_INFO
	.align		4
.L_4230:
        /*009c*/ 	.byte	0x04, 0x17
        /*009e*/ 	.short	(.L_4232 - .L_4231)
.L_4231:
        /*00a0*/ 	.word	0x00000000
        /*00a4*/ 	.short	0x0007
        /*00a6*/ 	.short	0x0038
        /*00a8*/ 	.byte	0x00, 0xf0, 0x21, 0x00


	//----- nvinfo : EIATTR_KPARAM_INFO
	.align		4
.L_4232:
        /*00ac*/ 	.byte	0x04, 0x17
        /*00ae*/ 	.short	(.L_4234 - .L_4233)
.L_4233:
        /*00b0*/ 	.word	0x00000000
        /*00b4*/ 	.short	0x0006
        /*00b6*/ 	.short	0x0030
        /*00b8*/ 	.byte	0x00, 0xf0, 0x21, 0x00


	//----- nvinfo : EIATTR_KPARAM_INFO
	.align		4
.L_4234:
        /*00bc*/ 	.byte	0x04, 0x17
        /*00be*/ 	.short	(.L_4236 - .L_4235)
.L_4235:
        /*00c0*/ 	.word	0x00000000
        /*00c4*/ 	.short	0x0005
        /*00c6*/ 	.short	0x0028
        /*00c8*/ 	.byte	0x00, 0xf0, 0x21, 0x00


	//----- nvinfo : EIATTR_KPARAM_INFO
	.align		4
.L_4236:
        /*00cc*/ 	.byte	0x04, 0x17
        /*00ce*/ 	.short	(.L_4238 - .L_4237)
.L_4237:
        /*00d0*/ 	.word	0x00000000
        /*00d4*/ 	.short	0x0004
        /*00d6*/ 	.short	0x0020
        /*00d8*/ 	.byte	0x00, 0xf0, 0x21, 0x00


	//----- nvinfo : EIATTR_KPARAM_INFO
	.align		4
.L_4238:
        /*00dc*/ 	.byte	0x04, 0x17
        /*00de*/ 	.short	(.L_4240 - .L_4239)
.L_4239:
        /*00e0*/ 	.word	0x00000000
        /*00e4*/ 	.short	0x0003
        /*00e6*/ 	.short	0x0018
        /*00e8*/ 	.byte	0x00, 0xf0, 0x21, 0x00


	//----- nvinfo : EIATTR_KPARAM_INFO
	.align		4
.L_4240:
        /*00ec*/ 	.byte	0x04, 0x17
        /*00ee*/ 	.short	(.L_4242 - .L_4241)
.L_4241:
        /*00f0*/ 	.word	0x00000000
        /*00f4*/ 	.short	0x0002
        /*00f6*/ 	.short	0x0010
        /*00f8*/ 	.byte	0x00, 0xf0, 0x21, 0x00


	//----- nvinfo : EIATTR_KPARAM_INFO
	.align		4
.L_4242:
        /*00fc*/ 	.byte	0x04, 0x17
        /*00fe*/ 	.short	(.L_4244 - .L_4243)
.L_4243:
        /*0100*/ 	.word	0x00000000
        /*0104*/ 	.short	0x0001
        /*0106*/ 	.short	0x0008
        /*0108*/ 	.byte	0x00, 0xf0, 0x21, 0x00


	//----- nvinfo : EIATTR_KPARAM_INFO
	.align		4
.L_4244:
        /*010c*/ 	.byte	0x04, 0x17
        /*010e*/ 	.short	(.L_4246 - .L_4245)
.L_4245:
        /*0110*/ 	.word	0x00000000
        /*0114*/ 	.short	0x0000
        /*0116*/ 	.short	0x0000
        /*0118*/ 	.byte	0x00, 0xf0, 0x21, 0x00


	//----- nvinfo : EIATTR_MAXREG_COUNT
	.align		4
.L_4246:
        /*011c*/ 	.byte	0x03, 0x1b
        /*011e*/ 	.short	0x00ff


	//----- nvinfo : EIATTR_NUM_BARRIERS
	.align		4
        /*0120*/ 	.byte	0x02, 0x4c
        /*0122*/ 	.byte	0x01
	.zero		1


	//----- nvinfo : EIATTR_MERCURY_ISA_VERSION
	.align		4
        /*0124*/ 	.byte	0x03, 0x5f
        /*0126*/ 	.short	0x0000


	//----- nvinfo : EIATTR_COOP_GROUP_MASK_REGIDS
	.align		4
        /*0128*/ 	.byte	0x04, 0x29
        /*012a*/ 	.short	(.L_4248 - .L_4247)


	//   ....[0]....
.L_4247:
        /*012c*/ 	.word	0xffffffff


	//   ....[1]....
        /*0130*/ 	.word	0xffffffff


	//   ....[2]....
        /*0134*/ 	.word	0xffffffff


	//   ....[3]....
        /*0138*/ 	.word	0xffffffff


	//   ....[4]....
        /*013c*/ 	.word	0xffffffff


	//   ....[5]....
        /*0140*/ 	.word	0xffffffff


	//   ....[6]....
        /*0144*/ 	.word	0xffffffff


	//   ....[7]....
        /*0148*/ 	.word	0xffffffff


	//   ....[8]....
        /*014c*/ 	.word	0xffffffff


	//   ....[9]....
        /*0150*/ 	.word	0xffffffff


	//   ....[10]....
        /*0154*/ 	.word	0xffffffff


	//   ....[11]....
        /*0158*/ 	.word	0xffffffff


	//   ....[12]....
        /*015c*/ 	.word	0xffffffff


	//   ....[13]....
        /*0160*/ 	.word	0xffffffff


	//   ....[14]....
        /*0164*/ 	.word	0xffffffff


	//   ....[15]....
        /*0168*/ 	.word	0xffffffff


	//   ....[16]....
        /*016c*/ 	.word	0xffffffff


	//   ....[17]....
        /*0170*/ 	.word	0xffffffff


	//   ....[18]....
        /*0174*/ 	.word	0xffffffff


	//   ....[19]....
        /*0178*/ 	.word	0xffffffff


	//   ....[20]....
        /*017c*/ 	.word	0xffffffff


	//   ....[21]....
        /*0180*/ 	.word	0xffffffff


	//   ....[22]....
        /*0184*/ 	.word	0xffffffff


	//   ....[23]....
        /*0188*/ 	.word	0xffffffff


	//   ....[24]....
        /*018c*/ 	.word	0xffffffff


	//   ....[25]....
        /*0190*/ 	.word	0xffffffff


	//   ....[26]....
        /*0194*/ 	.word	0xffffffff


	//   ....[27]....
        /*0198*/ 	.word	0xffffffff


	//   ....[28]....
        /*019c*/ 	.word	0xffffffff


	//   ....[29]....
        /*01a0*/ 	.word	0xffffffff


	//----- nvinfo : EIATTR_COOP_GROUP_INSTR_OFFSETS
	.align		4
.L_4248:
        /*01a4*/ 	.byte	0x04, 0x28
        /*01a6*/ 	.short	(.L_4250 - .L_4249)


	//   ....[0]....
.L_4249:
        /*01a8*/ 	.word	0x000002c0


	//   ....[1]....
        /*01ac*/ 	.word	0x000002f0


	//   ....[2]....
        /*01b0*/ 	.word	0x00000320


	//   ....[3]....
        /*01b4*/ 	.word	0x00000340


	//   ....[4]....
        /*01b8*/ 	.word	0x00000380


	//   ....[5]....
        /*01bc*/ 	.word	0x00000390


	//   ....[6]....
        /*01c0*/ 	.word	0x000003d0


	//   ....[7]....
        /*01c4*/ 	.word	0x000003e0


	//   ....[8]....
        /*01c8*/ 	.word	0x00000440


	//   ....[9]....
        /*01cc*/ 	.word	0x00000460


	//   ....[10]....
        /*01d0*/ 	.word	0x00000500


	//   ....[11]....
        /*01d4*/ 	.word	0x00000510


	//   ....[12]....
        /*01d8*/ 	.word	0x00000540


	//   ....[13]....
        /*01dc*/ 	.word	0x00000550


	//   ....[14]....
        /*01e0*/ 	.word	0x00000580


	//   ....[15]....
        /*01e4*/ 	.word	0x00000590


	//   ....[16]....
        /*01e8*/ 	.word	0x000005c0


	//   ....[17]....
        /*01ec*/ 	.word	0x000005d0


	//   ....[18]....
        /*01f0*/ 	.word	0x00000600


	//   ....[19]....
        /*01f4*/ 	.word	0x00000610


	//   ....[20]....
        /*01f8*/ 	.word	0x00000a80


	//   ....[21]....
        /*01fc*/ 	.word	0x00000ac0


	//   ....[22]....
        /*0200*/ 	.word	0x00000ae0


	//   ....[23]....
        /*0204*/ 	.word	0x00000b00


	//   ....[24]....
        /*0208*/ 	.word	0x00000b20


	//   ....[25]....
        /*020c*/ 	.word	0x00000b70


	//   ....[26]....
        /*0210*/ 	.word	0x00000b90


	//   ....[27]....
        /*0214*/ 	.word	0x00000bb0


	//   ....[28]....
        /*0218*/ 	.word	0x00000bd0


	//   ....[29]....
        /*021c*/ 	.word	0x00000bf0


	//----- nvinfo : EIATTR_EXIT_INSTR_OFFSETS
	.align		4
.L_4250:
        /*0220*/ 	.byte	0x04, 0x1c
        /*0222*/ 	.short	(.L_4252 - .L_4251)


	//   ....[0]....
.L_4251:
        /*0224*/ 	.word	0x00000a40


	//   ....[1]....
        /*0228*/ 	.word	0x00000ea0


	//   ....[2]....
        /*022c*/ 	.word	0x00000f10


	//----- nvinfo : EIATTR_CRS_STACK_SIZE
	.align		4
.L_4252:
        /*0230*/ 	.byte	0x04, 0x1e
        /*0232*/ 	.short	(.L_4254 - .L_4253)
.L_4253:
        /*0234*/ 	.word	0x00000000
.L_4254:


//--------------------- .nv.info._ZN17fastertransformer34generalAddBiasResidualLayerNormOptI7__half2Lb0ELb0ELi2ELb1ELi1EEEvPT_S3_PKS2_S5_S5_S5_S5_S5_fiiPKfS7_S7_Pfi --------------------------
	.section	.nv.info._ZN17fastertransformer34generalAddBiasResidualLayerNormOptI7__half2Lb0ELb0ELi2ELb1ELi1EEEvPT_S3_PKS2_S5_S5_S5_S5_S5_fiiPKfS7_S7_Pfi,"",@"SHT_CUDA_INFO"
	.sectionflags	@""
	.align	4


	//----- nvinfo : EIATTR_CUDA_API_VERSION
	.align		4
        /*0000*/ 	.byte	0x04, 0x37
        /*0002*/ 	.short	(.L_4256 - .L_4255)
.L_4255:
        /*0004*/ 	.word	0x00000082


	//----- nvinfo : EIATTR_SW2861232_WAR
	.align		4
.L_4256:
        /*0008*/ 	.byte	0x01, 0x35
	.zero		2


	//----- nvinfo : EIATTR_PARAM_CBANK
	.align		4
        /*000c*/ 	.byte	0x04, 0x0a
        /*000e*/ 	.short	(.L_4258 - .L_4257)
	.align		4
.L_4257:
        /*0010*/ 	.word	index@(.nv.constant0._ZN17fastertransformer34generalAddBiasResidualLayerNormOptI7__half2Lb0ELb0ELi2ELb1ELi1EEEvPT_S3_PKS2_S5_S5_S5_S5_S5_fiiPKfS7_S7_Pfi)
        /*0014*/ 	.short	0x0160
        /*0016*/ 	.short	0x0074


	//----- nvinfo : EIATTR_CBANK_PARAM_SIZE
	.align		4
.L_4258:
        /*0018*/ 	.byte	0x03, 0x19
        /*001a*/ 	.short	0x0074


	//----- nvinfo : EIATTR_KPARAM_INFO
	.align		4
        /*001c*/ 	.byte	0x04, 0x17
        /*001e*/ 	.short	(.L_4260 - .L_4259)
.L_4259:
        /*0020*/ 	.word	0x00000000
        /*0024*/ 	.short	0x000f
        /*0026*/ 	.short	0x0070
        /*0028*/ 	.byte	0x00, 0xf0, 0x11, 0x00


	//----- nvinfo : EIATTR_KPARAM_INFO
	.align		4
.L_4260:
        /*002c*/ 	.byte	0x04, 0x17
        /*002e*/ 	.short	(.L_4262 - .L_4261)
.L_4261:
        /*0030*/ 	.word	0x00000000
        /*0034*/ 	.short	0x000e
        /*0036*/ 	.short	0x0068
        /*0038*/ 	.byte	0x00, 0xf0, 0x21, 0x00


	//----- nvinfo : EIATTR_KPARAM_INFO
	.align		4
.L_4262:
        /*003c*/ 	.byte	0x04, 0x17
        /*003e*/ 	.short	(.L_4264 - .L_4263)
.L_4263:
        /*0040*/ 	.word	0x00000000
        /*0044*/ 	.short	0x000d
        /*0046*/ 	.short	0x0060
        /*0048*/ 	.byte	0x00, 0xf0, 0x21, 0x00


	//----- nvinfo : EIATTR_KPARAM_INFO
	.align		4
.L_4264:
        /*004c*/ 	.byte	0x04, 0x17
        /*004e*/ 	.short	(.L_4266 - .L_4265)
.L_4265:
        /*0050*/ 	.word	0x00000000
        /*0054*/ 	.short	0x000c
        /*0056*/ 	.short	0x0058
        /*0058*/ 	.byte	0x00, 0xf0, 0x21, 0x00


	//----- nvinfo : EIATTR_KPARAM_INFO
	.align		4
.L_4266:
        /*005c*/ 	.byte	0x04, 0x17
        /*005e*/ 	.short	(.L_4268 - .L_4267)
.L_4267:
        /*0060*/ 	.word	0x00000000
        /*0064*/ 	.short	0x000b
        /*0066*/ 	.short	0x0050
        /*0068*/ 	.byte	0x00, 0xf0, 0x21, 0x00


	//----- nvinfo : EIATTR_KPARAM_INFO
	.align		4
.L_4268:
        /*006c*/ 	.byte	0x04, 0x17
        /*006e*/ 	.short	(.L_4270 - .L_4269)
.L_4269:
        /*0070*/ 	.word	0x00000000
        /*0074*/ 	.short	0x000a
        /*0076*/ 	.short	0x0048
        /*0078*/ 	.byte	0x00, 0xf0, 0x11, 0x00


	//----- nvinfo : EIATTR_KPARAM_INFO
	.align		4
.L_4270:
        /*007c*/ 	.byte	0x04, 0x17
        /*007e*/ 	.short	(.L_4272 - .L_4271)
.L_4271:
        /*0080*/ 	.word	0x00000000
        /*0084*/ 	.short	0x0009
        /*0086*/ 	.short	0x0044
        /*0088*/ 	.byte	0x00, 0xf0, 0x11, 0x00


	//----- nvinfo : EIATTR_KPARAM_INFO
	.align		4
.L_4272:
        /*008c*/ 	.byte	0x04, 0x17
        /*008e*/ 	.short	(.L_4274 - .L_4273)
.L_4273:
        /*0090*/ 	.word	0x00000000
        /*0094*/ 	.short	0x0008
        /*0096*/ 	.short	0x0040
        /*0098*/ 	.byte	0x00, 0xf0, 0x11, 0x00


	//----- nvinfo : EIATTR_KPARAM_INFO
	.align		4
.L_4274:
        /*009c*/ 	.byte	0x04, 0x17
        /*009e*/ 	.short	(.L_4276 - .L_4275)
.L_4275:
        /*00a0*/ 	.word	0x00000000
        /*00a4*/ 	.short	0x0007
        /*00a6*/ 	.short	0x0038
        /*00a8*/ 	.byte	0x00, 0xf0, 0x21, 0x00


	//----- nvinfo : EIATTR_KPARAM_INFO
	.align		4
.L_4276:
        /*00ac*/ 	.byte	0x04, 0x17
        /*00ae*/ 	.short	(.L_4278 - .L_4277)
.L_4277:
        /*00b0*/ 	.word	0x00000000
        /*00b4*/ 	.short	0x0006
        /*00b6*/ 	.short	0x0030
        /*00b8*/ 	.byte	0x00, 0xf0, 0x21, 0x00


	//----- nvinfo : EIATTR_KPARAM_INFO
	.align		4
.L_4278:
        /*00bc*/ 	.byte	0x04, 0x17
        /*00be*/ 	.short	(.L_4280 - .L_4279)
.L_4279:
        /*00c0*/ 	.word	0x00000000
        /*00c4*/ 	.short	0x0005
        /*00c6*/ 	.short	0x0028
        /*00c8*/ 	.byte	0x00, 0xf0, 0x21, 0x00


	//----- nvinfo : EIATTR_KPARAM_INFO
	.align		4
.L_4280:
        /*00cc*/ 	.byte	0x04, 0x17
        /*00ce*/ 	.short	(.L_4282 - .L_4281)
.L_4281:
        /*00d0*/ 	.word	0x00000000
        /*00d4*/ 	.short	0x0004
        /*00d6*/ 	.short	0x0020
        /*00d8*/ 	.byte	0x00, 0xf0, 0x21, 0x00


	//----- nvinfo : EIATTR_KPARAM_INFO
	.align		4
.L_4282:
        /*00dc*/ 	.byte	0x04, 0x17
        /*00de*/ 	.short	(.L_4284 - .L_4283)
.L_4283:
        /*00e0*/ 	.word	0x00000000
        /*00e4*/ 	.short	0x0003
        /*00e6*/ 	.short	0x0018
        /*00e8*/ 	.byte	0x00, 0xf0, 0x21, 0x00


	//----- nvinfo : EIATTR_KPARAM_INFO
	.align		4
.L_4284:
        /*00ec*/ 	.byte	0x04, 0x17
        /*00ee*/ 	.short	(.L_4286 - .L_4285)
.L_4285:
        /*00f0*/ 	.word	0x00000000
        /*00f4*/ 	.short	0x0002
        /*00f6*/ 	.short	0x0010
        /*00f8*/ 	.byte	0x00, 0xf0, 0x21, 0x00


	//----- nvinfo : EIATTR_KPARAM_INFO
	.align		4
.L_4286:
        /*00fc*/ 	.byte	0x04, 0x17
        /*00fe*/ 	.short	(.L_4288 - .L_4287)
.L_4287:
        /*0100*/ 	.word	0x00000000
        /*0104*/ 	.short	0x0001
        /*0106*/ 	.short	0x0008
        /*0108*/ 	.byte	0x00, 0xf0, 0x21, 0x00


	//----- nvinfo : EIATTR_KPARAM_INFO
	.align		4
.L_4288:
        /*010c*/ 	.byte	0x04, 0x17
        /*010e*/ 	.short	(.L_4290 - .L_4289)
.L_4289:
        /*0110*/ 	.word	0x00000000
        /*0114*/ 	.short	0x0000
        /*0116*/ 	.short	0x0000
        /*0118*/ 	.byte	0x00, 0xf0, 0x21, 0x00


	//----- nvinfo : EIATTR_MAXREG_COUNT
	.align		4
.L_4290:
        /*011c*/ 	.byte	0x03, 0x1b
        /*011e*/ 	.short	0x00ff


	//----- nvinfo : EIATTR_NUM_BARRIERS
	.align		4
        /*0120*/ 	.byte	0x02, 0x4c
        /*0122*/ 	.byte	0x01
	.zero		1


	//----- nvinfo : EIATTR_MERCURY_ISA_VERSION
	.align		4
        /*0124*/ 	.byte	0x03, 0x5f
        /*0126*/ 	.short	0x0000


	//----- nvinfo : EIATTR_COOP_GROUP_MASK_REGIDS
	.align		4
        /*0128*/ 	.byte	0x04, 0x29
        /*012a*/ 	.short	(.L_4292 - .L_4291)


	//   ....[0]....
.L_4291:
        /*012c*/ 	.word	0xffffffff


	//   ....[1]....
        /*0130*/ 	.word	0xffffffff


	//   ....[2]....
        /*0134*/ 	.word	0xffffffff


	//   ....[3]....
        /*0138*/ 	.word	0xffffffff


	//   ....[4]....
        /*013c*/ 	.word	0xffffffff


	//   ....[5]....
        /*0140*/ 	.word	0xffffffff


	//   ....[6]....
        /*0144*/ 	.word	0xffffffff


	//   ....[7]....
        /*0148*/ 	.word	0xffffffff


	//   ....[8]....
        /*014c*/ 	.word	0xffffffff


	//   ....[9]....
        /*0150*/ 	.word	0xffffffff


	//   ....[10]....
        /*0154*/ 	.word	0xffffffff


	//   ....[11]....
        /*0158*/ 	.word	0xffffffff


	//   ....[12]....
        /*015c*/ 	.word	0xffffffff


	//   ....[13]....
        /*0160*/ 	.word	0xffffffff


	//   ....[14]....
        /*0164*/ 	.word	0xffffffff


	//   ....[15]....
        /*0168*/ 	.word	0xffffffff


	//   ....[16]....
        /*016c*/ 	.word	0xffffffff


	//   ....[17]....
        /*0170*/ 	.word	0xffffffff


	//   ....[18]....
        /*0174*/ 	.word	0xffffffff


	//   ....[19]....
        /*0178*/ 	.word	0xffffffff


	//   ....[20]....
        /*017c*/ 	.word	0xffffffff


	//   ....[21]....
        /*0180*/ 	.word	0xffffffff


	//   ....[22]....
        /*0184*/ 	.word	0xffffffff


	//   ....[23]....
        /*0188*/ 	.word	0xffffffff


	//   ....[24]....
        /*018c*/ 	.word	0xffffffff


	//   ....[25]....
        /*0190*/ 	.word	0xffffffff


	//   ....[26]....
        /*0194*/ 	.word	0xffffffff


	//   ....[27]....
        /*0198*/ 	.word	0xffffffff


	//   ....[28]....
        /*019c*/ 	.word	0xffffffff


	//   ....[29]....
        /*01a0*/ 	.word	0xffffffff


	//----- nvinfo : EIATTR_COOP_GROUP_INSTR_OFFSETS
	.align		4
.L_4292:
        /*01a4*/ 	.byte	0x04, 0x28
        /*01a6*/ 	.short	(.L_4294 - .L_4293)


	//   ....[0]....
.L_4293:
        /*01a8*/ 	.word	0x00000250


	//   ....[1]....
        /*01ac*/ 	.word	0x00000290


	//   ....[2]....
        /*01b0*/ 	.word	0x000002d0


	//   ....[3]....
        /*01b4*/ 	.word	0x00000300


	//   ....[4]....
        /*01b8*/ 	.word	0x00000340


	//   ....[5]....
        /*01bc*/ 	.word	0x000003a0


	//   ....[6]....
        /*01c0*/ 	.word	0x000003d0


	//   ....[7]....
        /*01c4*/ 	.word	0x000003f0


	//   ....[8]....
        /*01c8*/ 	.word	0x00000410


	//   ....[9]....
        /*01cc*/ 	.word	0x00000430


	//   ....[10]....
        /*01d0*/ 	.word	0x000005d0


	//   ....[11]....
        /*01d4*/ 	.word	0x00000620


	//   ....[12]....
        /*01d8*/ 	.word	0x00000640


	//   ....[13]....
        /*01dc*/ 	.word	0x00000660


	//   ....[14]....
        /*01e0*/ 	.word	0x00000680


	//   ....[15]....
        /*01e4*/ 	.word	0x000006e0


	//   ....[16]....
        /*01e8*/ 	.word	0x00000710


	//   ....[17]....
        /*01ec*/ 	.word	0x00000730


	//   ....[18]....
        /*01f0*/ 	.word	0x00000750


	//   ....[19]....
        /*01f4*/ 	.word	0x00000780


	//   ....[20]....
        /*01f8*/ 	.word	0x00000b60


	//   ....[21]....
        /*01fc*/ 	.word	0x00000ba0


	//   ....[22]....
        /*0200*/ 	.word	0x00000bc0


	//   ....[23]....
        /*0204*/ 	.word	0x00000be0


	//   ....[24]....
        /*0208*/ 	.word	0x00000c00


	//   ....[25]....
        /*020c*/ 	.word	0x00000c50


	//   ....[26]....
        /*0210*/ 	.word	0x00000c70


	//   ....[27]....
        /*0214*/ 	.word	0x00000c90


	//   ....[28]....
        /*0218*/ 	.word	0x00000cb0


	//   ....[29]....
        /*021c*/ 	.word	0x00000cd0


	//----- nvinfo : EIATTR_EXIT_INSTR_OFFSETS
	.align		4
.L_4294:
        /*0220*/ 	.byte	0x04, 0x1c
        /*0222*/ 	.short	(.L_4296 - .L_4295)


	//   ....[0]....
.L_4295:
        /*0224*/ 	.word	0x00000b20


	//   ....[1]....
        /*0228*/ 	.word	0x00000f90


	//   ....[2]....
        /*022c*/ 	.word	0x00001010


	//----- nvinfo : EIATTR_CRS_STACK_SIZE
	.align		4
.L_4296:
        /*0230*/ 	.byte	0x04, 0x1e
        /*0232*/ 	.short	(.L_4298 - .L_4297)
.L_4297:
        /*0234*/ 	.word	0x00000000
.L_4298:


//--------------------- .nv.info._ZN17fastertransformer35generalAddBiasResidualLayerNormOpt2I7__half2Lb1ELb0ELi2ELb1ELi1EEEvPT_S3_PKS2_S5_S5_S5_S5_S5_fiiPKfS7_S7_Pfi --------------------------
	.section	.nv.info._ZN17fastertransformer35generalAddBiasResidualLayerNormOpt2I7__half2Lb1ELb0ELi2ELb1ELi1EEEvPT_S3_PKS2_S5_S5_S5_S5_S5_fiiPKfS7_S7_Pfi,"",@"SHT_CUDA_INFO"
	.sectionflags	@""
	.align	4


	//----- nvinfo : EIATTR_CUDA_API_VERSION
	.align		4
        /*0000*/ 	.byte	0x04, 0x37
        /*0002*/ 	.short	(.L_4300 - .L_4299)
.L_4299:
        /*0004*/ 	.word	0x00000082


	//----- nvinfo : EIATTR_SW2861232_WAR
	.align		4
.L_4300:
        /*0008*/ 	.byte	0x01, 0x35
	.zero		2


	//----- nvinfo : EIATTR_PARAM_CBANK
	.align		4
        /*000c*/ 	.byte	0x04, 0x0a
        /*000e*/ 	.short	(.L_4302 - .L_4301)
	.align		4
.L_4301:
        /*0010*/ 	.word	index@(.nv.constant0._ZN17fastertransformer35generalAddBiasResidualLayerNormOpt2I7__half2Lb1ELb0ELi2ELb1ELi1EEEvPT_S3_PKS2_S5_S5_S5_S5_S5_fiiPKfS7_S7_Pfi)
        /*0014*/ 	.short	0x0160
        /*0016*/ 	.short	0x0074


	//----- nvinfo : EIATTR_CBANK_PARAM_SIZE
	.align		4
.L_4302:
        /*0018*/ 	.byte	0x03, 0x19
        /*001a*/ 	.short	0x0074


	//----- nvinfo : EIATTR_KPARAM_INFO
	.align		4
        /*001c*/ 	.byte	0x04, 0x17
        /*001e*/ 	.short	(.L_4304 - .L_4303)
.L_4303:
        /*0020*/ 	.word	0x00000000
        /*0024*/ 	.short	0x000f
        /*0026*/ 	.short	0x0070
        /*0028*/ 	.byte	0x00, 0xf0, 0x11, 0x00


	//----- nvinfo : EIATTR_KPARAM_INFO
	.align		4
.L_4304:
        /*002c*/ 	.byte	0x04, 0x17
        /*002e*/ 	.short	(.L_4306 - .L_4305)
.L_4305:
        /*0030*/ 	.word	0x00000000
        /*0034*/ 	.short	0x000e
        /*0036*/ 	.short	0x0068
        /*0038*/ 	.byte	0x00, 0xf0, 0x21, 0x00


	//----- nvinfo : EIATTR_KPARAM_INFO
	.align		4
.L_4306:
        /*003c*/ 	.byte	0x04, 0x17
        /*003e*/ 	.short	(.L_4308 - .L_4307)
.L_4307:
        /*0040*/ 	.word	0x00000000
        /*0044*/ 	.short	0x000d
        /*0046*/ 	.short	0x0060
        /*0048*/ 	.byte	0x00, 0xf0, 0x21, 0x00


	//----- nvinfo : EIATTR_KPARAM_INFO
	.align		4
.L_4308:
        /*004c*/ 	.byte	0x04, 0x17
        /*004e*/ 	.short	(.L_4310 - .L_4309)
.L_4309:
        /*0050*/ 	.word	0x00000000
        /*0054*/ 	.short	0x000c
        /*0056*/ 	.short	0x0058
        /*0058*/ 	.byte	0x00, 0xf0, 0x21, 0x00


	//----- nvinfo : EIATTR_KPARAM_INFO
	.align		4
.L_4310:
        /*005c*/ 	.byte	0x04, 0x17
        /*005e*/ 	.short	(.L_4312 - .L_4311)
.L_4311:
        /*0060*/ 	.word	0x00000000
        /*0064*/ 	.short	0x000b
        /*0066*/ 	.short	0x0050
        /*0068*/ 	.byte	0x00, 0xf0, 0x21, 0x00


	//----- nvinfo : EIATTR_KPARAM_INFO
	.align		4
.L_4312:
        /*006c*/ 	.byte	0x04, 0x17
        /*006e*/ 	.short	(.L_4314 - .L_4313)
.L_4313:
        /*0070*/ 	.word	0x00000000
        /*0074*/ 	.short	0x000a
        /*0076*/ 	.short	0x0048
        /*0078*/ 	.byte	0x00, 0xf0, 0x11, 0x00


	//----- nvinfo : EIATTR_KPARAM_INFO
	.align		4
.L_4314:
        /*007c*/ 	.byte	0x04, 0x17
        /*007e*/ 	.short	(.L_4316 - .L_4315)
.L_4315:
        /*0080*/ 	.word	0x00000000
        /*0084*/ 	.short	0x0009
        /*0086*/ 	.short	0x0044
        /*0088*/ 	.byte	0x00, 0xf0, 0x11, 0x00


	//----- nvinfo : EIATTR_KPARAM_INFO
	.align		4
.L_4316:
        /*008c*/ 	.byte	0x04, 0x17
        /*008e*/ 	.short	(.L_4318 - .L_4317)
.L_4317:
        /*0090*/ 	.word	0x00000000
        /*0094*/ 	.short	0x0008
        /*0096*/ 	.short	0x0040
        /*0098*/ 	.byte	0x00, 0xf0, 0x11, 0x00


	//----- nvinfo : EIATTR_KPARAM_INFO
	.align		4
.L_4318:
        /*009c*/ 	.byte	0x04, 0x17
        /*009e*/ 	.short	(.L_4320 - .L_4319)
.L_4319:
        /*00a0*/ 	.word	0x00000000
        /*00a4*/ 	.short	0x0007
        /*00a6*/ 	.short	0x0038
        /*00a8*/ 	.byte	0x00, 0xf0, 0x21, 0x00


	//----- nvinfo : EIATTR_KPARAM_INFO
	.align		4
.L_4320:
        /*00ac*/ 	.byte	0x04, 0x17
        /*00ae*/ 	.short	(.L_4322 - .L_4321)
.L_4321:
        /*00b0*/ 	.word	0x00000000
        /*00b4*/ 	.short	0x0006
        /*00b6*/ 	.short	0x0030
        /*00b8*/ 	.byte	0x00, 0xf0, 0x21, 0x00


	//----- nvinfo : EIATTR_KPARAM_INFO
	.align		4
.L_4322:
        /*00bc*/ 	.byte	0x04, 0x17
        /*00be*/ 	.short	(.L_4324 - .L_4323)
.L_4323:
        /*00c0*/ 	.word	0x00000000
        /*00c4*/ 	.short	0x0005
        /*00c6*/ 	.short	0x0028
        /*00c8*/ 	.byte	0x00, 0xf0, 0x21, 0x00


	//----- nvinfo : EIATTR_KPARAM_INFO
	.align		4
.L_4324:
        /*00cc*/ 	.byte	0x04, 0x17
        /*00ce*/ 	.short	(.L_4326 - .L_4325)
.L_4325:
        /*00d0*/ 	.word	0x00000000
        /*00d4*/ 	.short	0x0004
        /*00d6*/ 	.short	0x0020
        /*00d8*/ 	.byte	0x00, 0xf0, 0x21, 0x00


	//----- nvinfo : EIATTR_KPARAM_INFO
	.align		4
.L_4326:
        /*00dc*/ 	.byte	0x04, 0x17
        /*00de*/ 	.short	(.L_4328 - .L_4327)
.L_4327:
        /*00e0*/ 	.word	0x00000000
        /*00e4*/ 	.short	0x0003
        /*00e6*/ 	.short	0x0018
        /*00e8*/ 	.byte	0x00, 0xf0, 0x21, 0x00


	//----- nvinfo : EIATTR_KPARAM_INFO
	.align		4
.L_4328:
        /*00ec*/ 	.byte	0x04, 0x17
        /*00ee*/ 	.short	(.L_4330 - .L_4329)
.L_4329:
        /*00f0*/ 	.word	0x00000000
        /*00f4*/ 	.short	0x0002
        /*00f6*/ 	.short	0x0010
        /*00f8*/ 	.byte	0x00, 0xf0, 0x21, 0x00


	//----- nvinfo : EIATTR_KPARAM_INFO
	.align		4
.L_4330:
        /*00fc*/ 	.byte	0x04, 0x17
        /*00fe*/ 	.short	(.L_4332 - .L_4331)
.L_4331:
        /*0100*/ 	.word	0x00000000
        /*0104*/ 	.short	0x0001
        /*0106*/ 	.short	0x0008
        /*0108*/ 	.byte	0x00, 0xf0, 0x21, 0x00


	//----- nvinfo : EIATTR_KPARAM_INFO
	.align		4
.L_4332:
        /*010c*/ 	.byte	0x04, 0x17
        /*010e*/ 	.short	(.L_4334 - .L_4333)
.L_4333:
        /*0110*/ 	.word	0x00000000
        /*0114*/ 	.short	0x0000
        /*0116*/ 	.short	0x0000
        /*0118*/ 	.byte	0x00, 0xf0, 0x21, 0x00


	//----- nvinfo : EIATTR_MAXREG_COUNT
	.align		4
.L_4334:
        /*011c*/ 	.byte	0x03, 0x1b
        /*011e*/ 	.short	0x00ff


	//----- nvinfo : EIATTR_NUM_BARRIERS
	.align		4
        /*0120*/ 	.byte	0x02, 0x4c
        /*0122*/ 	.byte	0x01
	.zero		1


	//----- nvinfo : EIATTR_MERCURY_ISA_VERSION
	.align		4
        /*0124*/ 	.byte	0x03, 0x5f
        /*0126*/ 	.short	0x0000


	//----- nvinfo : EIATTR_COOP_GROUP_MASK_REGIDS
	.align		4
        /*0128*/ 	.byte	0x04, 0x29
        /*012a*/ 	.short	(.L_4336 - .L_4335)


	//   ....[0]....
.L_4335:
        /*012c*/ 	.word	0xffffffff


	//   ....[1]....
        /*0130*/ 	.word	0xffffffff


	//   ....[2]....
        /*0134*/ 	.word	0xffffffff


	//   ....[3]....
        /*0138*/ 	.word	0xffffffff


	//   ....[4]....
        /*013c*/ 	.word	0xffffffff


	//   ....[5]....
        /*0140*/ 	.word	0xffffffff


	//   ....[6]....
        /*0144*/ 	.word	0xffffffff


	//   ....[7]....
        /*0148*/ 	.word	0xffffffff


	//   ....[8]....
        /*014c*/ 	.word	0xffffffff


	//   ....[9]....
        /*0150*/ 	.word	0xffffffff


	//   ....[10]....
        /*0154*/ 	.word	0xffffffff


	//   ....[11]....
        /*0158*/ 	.word	0xffffffff


	//   ....[12]....
        /*015c*/ 	.word	0xffffffff


	//   ....[13]....
        /*0160*/ 	.word	0xffffffff


	//   ....[14]....
        /*0164*/ 	.word	0xffffffff


	//   ....[15]....
        /*0168*/ 	.word	0xffffffff


	//   ....[16]....
        /*016c*/ 	.word	0xffffffff


	//   ....[17]....
        /*0170*/ 	.word	0xffffffff


	//   ....[18]....
        /*0174*/ 	.word	0xffffffff


	//   ....[19]....
        /*0178*/ 	.word	0xffffffff


	//   ....[20]....
        /*017c*/ 	.word	0xffffffff


	//   ....[21]....
        /*0180*/ 	.word	0xffffffff


	//   ....[22]....
        /*0184*/ 	.word	0xffffffff


	//   ....[23]....
        /*0188*/ 	.word	0xffffffff


	//   ....[24]....
        /*018c*/ 	.word	0xffffffff


	//   ....[25]....
        /*0190*/ 	.word	0xffffffff


	//   ....[26]....
        /*0194*/ 	.word	0xffffffff


	//   ....[27]....
        /*0198*/ 	.word	0xffffffff


	//   ....[28]....
        /*019c*/ 	.word	0xffffffff


	//   ....[29]....
        /*01a0*/ 	.word	0xffffffff


	//----- nvinfo : EIATTR_COOP_GROUP_INSTR_OFFSETS
	.align		4
.L_4336:
        /*01a4*/ 	.byte	0x04, 0x28
        /*01a6*/ 	.short	(.L_4338 - .L_4337)


	//   ....[0]....
.L_4337:
        /*01a8*/ 	.word	0x00000680


	//   ....[1]....
        /*01ac*/ 	.word	0x000006b0


	//   ....[2]....
        /*01b0*/ 	.word	0x000006e0


	//   ....[3]....
        /*01b4*/ 	.word	0x00000700


	//   ....[4]....
        /*01b8*/ 	.word	0x00000740


	//   ....[5]....
        /*01bc*/ 	.word	0x00000750


	//   ....[6]....
        /*01c0*/ 	.word	0x00000790


	//   ....[7]....
        /*01c4*/ 	.word	0x000007a0


	//   ....[8]....
        /*01c8*/ 	.word	0x00000800


	//   ....[9]....
        /*01cc*/ 	.word	0x00000820


	//   ....[10]....
        /*01d0*/ 	.word	0x000008c0


	//   ....[11]....
        /*01d4*/ 	.word	0x000008d0


	//   ....[12]....
        /*01d8*/ 	.word	0x00000900


	//   ....[13]....
        /*01dc*/ 	.word	0x00000910


	//   ....[14]....
        /*01e0*/ 	.word	0x00000940


	//   ....[15]....
        /*01e4*/ 	.word	0x00000950


	//   ....[16]....
        /*01e8*/ 	.word	0x00000980


	//   ....[17]....
        /*01ec*/ 	.word	0x00000990


	//   ....[18]....
        /*01f0*/ 	.word	0x000009c0


	//   ....[19]....
        /*01f4*/ 	.word	0x000009d0


	//   ....[20]....
        /*01f8*/ 	.word	0x00000e20


	//   ....[21]....
        /*01fc*/ 	.word	0x00000e60


	//   ....[22]....
        /*0200*/ 	.word	0x00000e80


	//   ....[23]....
        /*0204*/ 	.word	0x00000ea0


	//   ....[24]....
        /*0208*/ 	.word	0x00000ec0


	//   ....[25]....
        /*020c*/ 	.word	0x00000f10


	//   ....[26]....
        /*0210*/ 	.word	0x00000f30


	//   ....[27]....
        /*0214*/ 	.word	0x00000f50


	//   ....[28]....
        /*0218*/ 	.word	0x00000f70


	//   ....[29]....
        /*021c*/ 	.word	0x00000f90


	//----- nvinfo : EIATTR_EXIT_INSTR_OFFSETS
	.align		4
.L_4338:
        /*0220*/ 	.byte	0x04, 0x1c
        /*0222*/ 	.short	(.L_4340 - .L_4339)


	//   ....[0]....
.L_4339:
        /*0224*/ 	.word	0x00000de0


	//   ....[1]....
        /*0228*/ 	.word	0x00001240


	//   ....[2]....
        /*022c*/ 	.word	0x000012b0


	//----- nvinfo : EIATTR_CRS_STACK_SIZE
	.align		4
.L_4340:
        /*0230*/ 	.byte	0x04, 0x1e
        /*0232*/ 	.short	(.L_4342 - .L_4341)
.L_4341:
        /*0234*/ 	.word	0x00000000
.L_4342:


//--------------------- .nv.info._ZN17fastertransformer34generalAddBiasResidualLayerNormOptI7__half2Lb1ELb0ELi2ELb1ELi1EEEvPT_S3_PKS2_S5_S5_S5_S5_S5_fiiPKfS7_S7_Pfi --------------------------
	.section	.nv.info._ZN17fastertransformer34generalAddBiasResidualLayerNormOptI7__half2Lb1ELb0ELi2ELb1ELi1EEEvPT_S3_PKS2_S5_S5_S5_S5_S5_fiiPKfS7_S7_Pfi,"",@"SHT_CUDA_INFO"
	.sectionflags	@""
	.align	4


	//----- nvinfo : EIATTR_CUDA_API_VERSION
	.align		4
        /*0000*/ 	.byte	0x04, 0x37
        /*0002*/ 	.short	(.L_4344 - .L_4343)
.L_4343:
        /*0004*/ 	.word	0x00000082


	//----- nvinfo : EIATTR_SW2861232_WAR
	.align		4
.L_4344:
        /*0008*/ 	.byte	0x01, 0x35
	.zero		2


	//----- nvinfo : EIATTR_PARAM_CBANK
	.align		4
        /*000c*/ 	.byte	0x04, 0x0a
        /*000e*/ 	.short	(.L_4346 - .L_4345)
	.align		4
.L_4345:
        /*0010*/ 	.word	index@(.nv.constant0._ZN17fastertransformer34generalAddBiasResidualLayerNormOptI7__half2Lb1ELb0ELi2ELb1ELi1EEEvPT_S3_PKS2_S5_S5_S5_S5_S5_fiiPKfS7_S7_Pfi)
        /*0014*/ 	.short	0x0160
        /*0016*/ 	.short	0x0074


	//----- nvinfo : EIATTR_CBANK_PARAM_SIZE
	.align		4
.L_4346:
        /*0018*/ 	.byte	0x03, 0x19
        /*001a*/ 	.short	0x0074


	//----- nvinfo : EIATTR_KPARAM_INFO
	.align		4
        /*001c*/ 	.byte	0x04, 0x17
        /*001e*/ 	.short	(.L_4348 - .L_4347)
.L_4347:
        /*0020*/ 	.word	0x00000000
        /*0024*/ 	.short	0x000f
        /*0026*/ 	.short	0x0070
        /*0028*/ 	.byte	0x00, 0xf0, 0x11, 0x00


	//----- nvinfo : EIATTR_KPARAM_INFO
	.align		4
.L_4348:
        /*002c*/ 	.byte	0x04, 0x17
        /*002e*/ 	.short	(.L_4350 - .L_4349)
.L_4349:
        /*0030*/ 	.word	0x00000000
        /*0034*/ 	.short	0x000e
        /*0036*/ 	.short	0x0068
        /*0038*/ 	.byte	0x00, 0xf0, 0x21, 0x00


	//----- nvinfo : EIATTR_KPARAM_INFO
	.align		4
.L_4350:
        /*003c*/ 	.byte	0x04, 0x17
        /*003e*/ 	.short	(.L_4352 - .L_4351)
.L_4351:
        /*0040*/ 	.word	0x00000000
        /*0044*/ 	.short	0x000d
        /*0046*/ 	.short	0x0060
        /*0048*/ 	.byte	0x00, 0xf0, 0x21, 0x00


	//----- nvinfo : EIATTR_KPARAM_INFO
	.align		4
.L_4352:
        /*004c*/ 	.byte	0x04, 0x17
        /*004e*/ 	.short	(.L_4354 - .L_4353)
.L_4353:
        /*0050*/ 	.word	0x00000000
        /*0054*/ 	.short	0x000c
        /*0056*/ 	.short	0x0058
        /*0058*/ 	.byte	0x00, 0xf0, 0x21, 0x00


	//----- nvinfo : EIATTR_KPARAM_INFO
	.align		4
.L_4354:
        /*005c*/ 	.byte	0x04, 0x17
        /*005e*/ 	.short	(.L_4356 - .L_4355)
.L_4355:
        /*0060*/ 	.word	0x00000000
        /*0064*/ 	.short	0x000b
        /*0066*/ 	.short	0x0050
        /*0068*/ 	.byte	0x00, 0xf0, 0x21, 0x00


	//----- nvinfo : EIATTR_KPARAM_INFO
	.align		4
.L_4356:
        /*006c*/ 	.byte	0x04, 0x17
        /*006e*/ 	.short	(.L_4358 - .L_4357)
.L_4357:
        /*0070*/ 	.word	0x00000000
        /*0074*/ 	.short	0x000a
        /*0076*/ 	.short	0x0048
        /*0078*/ 	.byte	0x00, 0xf0, 0x11, 0x00


	//----- nvinfo : EIATTR_KPARAM_INFO
	.align		4
.L_4358:
        /*007c*/ 	.byte	0x04, 0x17
        /*007e*/ 	.short	(.L_4360 - .L_4359)
.L_4359:
        /*0080*/ 	.word	0x00000000
        /*0084*/ 	.short	0x0009
        /*0086*/ 	.short	0x0044
        /*0088*/ 	.byte	0x00, 0xf0, 0x11, 0x00


	//----- nvinfo : EIATTR_KPARAM_INFO
	.align		4
.L_4360:
        /*008c*/ 	.byte	0x04, 0x17
        /*008e*/ 	.short	(.L_4362 - .L_4361)
.L_4361:
        /*0090*/ 	.word	0x00000000
        /*0094*/ 	.short	0x0008
        /*0096*/ 	.short	0x0040
        /*0098*/ 	.byte	0x00, 0xf0, 0x11, 0x00


	//----- nvinfo : EIATTR_KPARAM_INFO
	.align		4
.L_4362:
        /*009c*/ 	.byte	0x04, 0x17
        /*009e*/ 	.short	(.L_4364 - .L_4363)
.L_4363:
        /*00a0*/ 	.word	0x00000000
        /*00a4*/ 	.short	0x0007
        /*00a6*/ 	.short	0x0038
        /*00a8*/ 	.byte	0x00, 0xf0, 0x21, 0x00


	//----- nvinfo : EIATTR_KPARAM_INFO
	.align		4
.L_4364:
        /*00ac*/ 	.byte	0x04, 0x17
        /*00ae*/ 	.short	(.L_4366 - .L_4365)
.L_4365:
        /*00b0*/ 	.word	0x00000000
        /*00b4*/ 	.short	0x0006
        /*00b6*/ 	.short	0x0030
        /*00b8*/ 	.byte	0x00, 0xf0, 0x21, 0x00


	//----- nvinfo : EIATTR_KPARAM_INFO
	.align		4
.L_4366:
        /*00bc*/ 	.byte	0x04, 0x17
        /*00be*/ 	.short	(.L_4368 - .L_4367)
.L_4367:
        /*00c0*/ 	.word	0x00000000
        /*00c4*/ 	.short	0x0005
        /*00c6*/ 	.short	0x0028
        /*00c8*/ 	.byte	0x00, 0xf0, 0x21, 0x00


	//----- nvinfo : EIATTR_KPARAM_INFO
	.align		4
.L_4368:
        /*00cc*/ 	.byte	0x04, 0x17
        /*00ce*/ 	.short	(.L_4370 - .L_4369)
.L_4369:
        /*00d0*/ 	.word	0x00000000
        /*00d4*/ 	.short	0x0004
        /*00d6*/ 	.short	0x0020
        /*00d8*/ 	.byte	0x00, 0xf0, 0x21, 0x00


	//----- nvinfo : EIATTR_KPARAM_INFO
	.align		4
.L_4370:
        /*00dc*/ 	.byte	0x04, 0x17
        /*00de*/ 	.short	(.L_4372 - .L_4371)
.L_4371:
        /*00e0*/ 	.word	0x00000000
        /*00e4*/ 	.short	0x0003
        /*00e6*/ 	.short	0x0018
        /*00e8*/ 	.byte	0x00, 0xf0, 0x21, 0x00


	//----- nvinfo : EIATTR_KPARAM_INFO
	.align		4
.L_4372:
        /*00ec*/ 	.byte	0x04, 0x17
        /*00ee*/ 	.short	(.L_4374 - .L_4373)
.L_4373:
        /*00f0*/ 	.word	0x00000000
        /*00f4*/ 	.short	0x0002
        /*00f6*/ 	.short	0x0010
        /*00f8*/ 	.byte	0x00, 0xf0, 0x21, 0x00


	//----- nvinfo : EIATTR_KPARAM_INFO
	.align		4
.L_4374:
        /*00fc*/ 	.byte	0x04, 0x17
        /*00fe*/ 	.short	(.L_4376 - .L_4375)
.L_4375:
        /*0100*/ 	.word	0x00000000
        /*0104*/ 	.short	0x0001
        /*0106*/ 	.short	0x0008
        /*0108*/ 	.byte	0x00, 0xf0, 0x21, 0x00


	//----- nvinfo : EIATTR_KPARAM_INFO
	.align		4
.L_4376:
        /*010c*/ 	.byte	0x04, 0x17
        /*010e*/ 	.short	(.L_4378 - .L_4377)
.L_4377:
        /*0110*/ 	.word	0x00000000
        /*0114*/ 	.short	0x0000
        /*0116*/ 	.short	0x0000
        /*0118*/ 	.byte	0x00, 0xf0, 0x21, 0x00


	//----- nvinfo : EIATTR_MAXREG_COUNT
	.align		4
.L_4378:
        /*011c*/ 	.byte	0x03, 0x1b
        /*011e*/ 	.short	0x00ff


	//----- nvinfo : EIATTR_NUM_BARRIERS
	.align		4
        /*0120*/ 	.byte	0x02, 0x4c
        /*0122*/ 	.byte	0x01
	.zero		1


	//----- nvinfo : EIATTR_MERCURY_ISA_VERSION
	.align		4
        /*0124*/ 	.byte	0x03, 0x5f
        /*0126*/ 	.short	0x0000


	//----- nvinfo : EIATTR_COOP_GROUP_MASK_REGIDS
	.align		4
        /*0128*/ 	.byte	0x04, 0x29
        /*012a*/ 	.short	(.L_4380 - .L_4379)


	//   ....[0]....
.L_4379:
        /*012c*/ 	.word	0xffffffff


	//   ....[1]....
        /*0130*/ 	.word	0xffffffff


	//   ....[2]....
        /*0134*/ 	.word	0xffffffff


	//   ....[3]....
        /*0138*/ 	.word	0xffffffff


	//   ....[4]....
        /*013c*/ 	.word	0xffffffff


	//   ....[5]....
        /*0140*/ 	.word	0xffffffff


	//   ....[6]....
        /*0144*/ 	.word	0xffffffff


	//   ....[7]....
        /*0148*/ 	.word	0xffffffff


	//   ....[8]....
        /*014c*/ 	.word	0xffffffff


	//   ....[9]....
        /*0150*/ 	.word	0xffffffff


	//   ....[10]....
        /*0154*/ 	.word	0xffffffff


	//   ....[11]....
        /*0158*/ 	.word	0xffffffff


	//   ....[12]....
        /*015c*/ 	.word	0xffffffff


	//   ....[13]....
        /*0160*/ 	.word	0xffffffff


	//   ....[14]....
        /*0164*/ 	.word	0xffffffff


	//   ....[15]....
        /*0168*/ 	.word	0xffffffff


	//   ....[16]....
        /*016c*/ 	.word	0xffffffff


	//   ....[17]....
        /*0170*/ 	.word	0xffffffff


	//   ....[18]....
        /*0174*/ 	.word	0xffffffff


	//   ....[19]....
        /*0178*/ 	.word	0xffffffff


	//   ....[20]....
        /*017c*/ 	.word	0xffffffff


	//   ....[21]....
        /*0180*/ 	.word	0xffffffff


	//   ....[22]....
        /*0184*/ 	.word	0xffffffff


	//   ....[23]....
        /*0188*/ 	.word	0xffffffff


	//   ....[24]....
        /*018c*/ 	.word	0xffffffff


	//   ....[25]....
        /*0190*/ 	.word	0xffffffff


	//   ....[26]....
        /*0194*/ 	.word	0xffffffff


	//   ....[27]....
        /*0198*/ 	.word	0xffffffff


	//   ....[28]....
        /*019c*/ 	.word	0xffffffff


	//   ....[29]....
        /*01a0*/ 	.word	0xffffffff


	//----- nvinfo : EIATTR_COOP_GROUP_INSTR_OFFSETS
	.align		4
.L_4380:
        /*01a4*/ 	.byte	0x04, 0x28
        /*01a6*/ 	.short	(.L_4382 - .L_4381)


	//   ....[0]....
.L_4381:
        /*01a8*/ 	.word	0x000004d0


	//   ....[1]....
        /*01ac*/ 	.word	0x00000510


	//   ....[2]....
        /*01b0*/ 	.word	0x00000540


	//   ....[3]....
        /*01b4*/ 	.word	0x00000590


	//   ....[4]....
        /*01b8*/ 	.word	0x000005e0


	//   ....[5]....
        /*01bc*/ 	.word	0x00000630


	//   ....[6]....
        /*01c0*/ 	.word	0x00000660


	//   ....[7]....
        /*01c4*/ 	.word	0x00000680


	//   ....[8]....
        /*01c8*/ 	.word	0x000006a0


	//   ....[9]....
        /*01cc*/ 	.word	0x000006c0


	//   ....[10]....
        /*01d0*/ 	.word	0x00000860


	//   ....[11]....
        /*01d4*/ 	.word	0x000008b0


	//   ....[12]....
        /*01d8*/ 	.word	0x000008d0


	//   ....[13]....
        /*01dc*/ 	.word	0x000008f0


	//   ....[14]....
        /*01e0*/ 	.word	0x00000910


	//   ....[15]....
        /*01e4*/ 	.word	0x00000970


	//   ....[16]....
        /*01e8*/ 	.word	0x000009a0


	//   ....[17]....
        /*01ec*/ 	.word	0x000009c0


	//   ....[18]....
        /*01f0*/ 	.word	0x000009e0


	//   ....[19]....
        /*01f4*/ 	.word	0x00000a10


	//   ....[20]....
        /*01f8*/ 	.word	0x00000dd0


	//   ....[21]....
        /*01fc*/ 	.word	0x00000e10


	//   ....[22]....
        /*0200*/ 	.word	0x00000e30


	//   ....[23]....
        /*0204*/ 	.word	0x00000e50


	//   ....[24]....
        /*0208*/ 	.word	0x00000e70


	//   ....[25]....
        /*020c*/ 	.word	0x00000ec0


	//   ....[26]....
        /*0210*/ 	.word	0x00000ee0


	//   ....[27]....
        /*0214*/ 	.word	0x00000f00


	//   ....[28]....
        /*0218*/ 	.word	0x00000f20


	//   ....[29]....
        /*021c*/ 	.word	0x00000f40


	//----- nvinfo : EIATTR_EXIT_INSTR_OFFSETS
	.align		4
.L_4382:
        /*0220*/ 	.byte	0x04, 0x1c
        /*0222*/ 	.short	(.L_4384 - .L_4383)


	//   ....[0]....
.L_4383:
        /*0224*/ 	.word	0x00000d90


	//   ....[1]....
        /*0228*/ 	.word	0x00001200


	//   ....[2]....
        /*022c*/ 	.word	0x00001280


	//----- nvinfo : EIATTR_CRS_STACK_SIZE
	.align		4
.L_4384:
        /*0230*/ 	.byte	0x04, 0x1e
        /*0232*/ 	.short	(.L_4386 - .L_4385)
.L_4385:
        /*0234*/ 	.word	0x00000000
.L_4386:


//--------------------- .nv.info._ZN17fastertransformer35generalAddBiasResidualLayerNormOpt2I7__half2Lb0ELb1ELi2ELb1ELi1EEEvPT_S3_PKS2_S5_S5_S5_S5_S5_fiiPKfS7_S7_Pfi --------------------------
	.section	.nv.info._ZN17fastertransformer35generalAddBiasResidualLayerNormOpt2I7__half2Lb0ELb1ELi2ELb1ELi1EEEvPT_S3_PKS2_S5_S5_S5_S5_S5_fiiPKfS7_S7_Pfi,"",@"SHT_CUDA_INFO"
	.sectionflags	@""
	.align	4


	//----- nvinfo : EIATTR_CUDA_API_VERSION
	.align		4
        /*0000*/ 	.byte	0x04, 0x37
        /*0002*/ 	.short	(.L_4388 - .L_4387)
.L_4387:
        /*0004*/ 	.word	0x00000082


	//----- nvinfo : EIATTR_SW2861232_WAR
	.align		4
.L_4388:
        /*0008*/ 	.byte	0x01, 0x35
	.zero		2


	//----- nvinfo : EIATTR_PARAM_CBANK
	.align		4
        /*000c*/ 	.byte	0x04, 0x0a
        /*000e*/ 	.short	(.L_4390 - .L_4389)
	.align		4
.L_4389:
        /*0010*/ 	.word	index@(.nv.constant0._ZN17fastertransformer35generalAddBiasResidualLayerNormOpt2I7__half2Lb0ELb1ELi2ELb1ELi1EEEvPT_S3_PKS2_S5_S5_S5_S5_S5_fiiPKfS7_S7_Pfi)
        /*0014*/ 	.short	0x0160
        /*0016*/ 	.short	0x0074


	//----- nvinfo : EIATTR_CBANK_PARAM_SIZE
	.align		4
.L_4390:
        /*0018*/ 	.byte	0x03, 0x19
        /*001a*/ 	.short	0x0074


	//----- nvinfo : EIATTR_KPARAM_INFO
	.align		4
        /*001c*/ 	.byte	0x04, 0x17
        /*001e*/ 	.short	(.L_4392 - .L_4391)
.L_4391:
        /*0020*/ 	.word	0x00000000
        /*0024*/ 	.short	0x000f
        /*0026*/ 	.short	0x0070
        /*0028*/ 	.byte	0x00, 0xf0, 0x11, 0x00


	//----- nvinfo : EIATTR_KPARAM_INFO
	.align		4
.L_4392:
        /*002c*/ 	.byte	0x04, 0x17
        /*002e*/ 	.short	(.L_4394 - .L_4393)
.L_4393:
        /*0030*/ 	.word	0x00000000
        /*0034*/ 	.short	0x000e
        /*0036*/ 	.short	0x0068
        /*0038*/ 	.byte	0x00, 0xf0, 0x21, 0x00


	//----- nvinfo : EIATTR_KPARAM_INFO
	.align		4
.L_4394:
        /*003c*/ 	.byte	0x04, 0x17
        /*003e*/ 	.short	(.L_4396 - .L_4395)
.L_4395:
        /*0040*/ 	.word	0x00000000
        /*0044*/ 	.short	0x000d
        /*0046*/ 	.short	0x0060
        /*0048*/ 	.byte	0x00, 0xf0, 0x21, 0x00


	//----- nvinfo : EIATTR_KPARAM_INFO
	.align		4
.L_4396:
        /*004c*/ 	.byte	0x04, 0x17
        /*004e*/ 	.short	(.L_4398 - .L_4397)
.L_4397:
        /*0050*/ 	.word	0x00000000
        /*0054*/ 	.short	0x000c
        /*0056*/ 	.short	0x0058
        /*0058*/ 	.byte	0x00, 0xf0, 0x21, 0x00


	//----- nvinfo : EIATTR_KPARAM_INFO
	.align		4
.L_4398:
        /*005c*/ 	.byte	0x04, 0x17
        /*005e*/ 	.short	(.L_4400 - .L_4399)
.L_4399:
        /*0060*/ 	.word	0x00000000
        /*0064*/ 	.short	0x000b
        /*0066*/ 	.short	0x0050
        /*0068*/ 	.byte	0x00, 0xf0, 0x21, 0x00


	//----- nvinfo : EIATTR_KPARAM_INFO
	.align		4
.L_4400:
        /*006c*/ 	.byte	0x04, 0x17
        /*006e*/ 	.short	(.L_4402 - .L_4401)
.L_4401:
        /*0070*/ 	.word	0x00000000
        /*0074*/ 	.short	0x000a
        /*0076*/ 	.short	0x0048
        /*0078*/ 	.byte	0x00, 0xf0, 0x11, 0x00


	//----- nvinfo : EIATTR_KPARAM_INFO
	.align		4
.L_4402:
        /*007c*/ 	.byte	0x04, 0x17
        /*007e*/ 	.short	(.L_4404 - .L_4403)
.L_4403:
        /*0080*/ 	.word	0x00000000
        /*0084*/ 	.short	0x0009
        /*0086*/ 	.short	0x0044
        /*0088*/ 	.byte	0x00, 0xf0, 0x11, 0x00


	//----- nvinfo : EIATTR_KPARAM_INFO
	.align		4
.L_4404:
        /*008c*/ 	.byte	0x04, 0x17
        /*008e*/ 	.short	(.L_4406 - .L_4405)
.L_4405:
        /*0090*/ 	.word	0x00000000
        /*0094*/ 	.short	0x0008
        /*0096*/ 	.short	0x0040
        /*0098*/ 	.byte	0x00, 0xf0, 0x11, 0x00


	//----- nvinfo : EIATTR_KPARAM_INFO
	.align		4
.L_4406:
        /*009c*/ 	.byte	0x04, 0x17
        /*009e*/ 	.short	(.L_4408 - .L_4407)
.L_4407:
        /*00a0*/ 	.word	0x00000000
        /*00a4*/ 	.short	0x0007
        /*00a6*/ 	.short	0x0038
        /*00a8*/ 	.byte	0x00, 0xf0, 0x21, 0x00


	//----- nvinfo : EIATTR_KPARAM_INFO
	.align		4
.L_4408:
        /*00ac*/ 	.byte	0x04, 0x17
        /*00ae*/ 	.short	(.L_4410 - .L_4409)
.L_4409:
        /*00b0*/ 	.word	0x00000000
        /*00b4*/ 	.short	0x0006
        /*00b6*/ 	.short	0x0030
        /*00b8*/ 	.byte	0x00, 0xf0, 0x21, 0x00


	//----- nvinfo : EIATTR_KPARAM_INFO
	.align		4
.L_4410:
        /*00bc*/ 	.byte	0x04, 0x17
        /*00be*/ 	.short	(.L_4412 - .L_4411)
.L_4411:
        /*00c0*/ 	.word	0x00000000
        /*00c4*/ 	.short	0x0005
        /*00c6*/ 	.short	0x0028
        /*00c8*/ 	.byte	0x00, 0xf0, 0x21, 0x00


	//----- nvinfo : EIATTR_KPARAM_INFO
	.align		4
.L_4412:
        /*00cc*/ 	.byte	0x04, 0x17
        /*00ce*/ 	.short	(.L_4414 - .L_4413)
.L_4413:
        /*00d0*/ 	.word	0x00000000
        /*00d4*/ 	.short	0x0004
        /*00d6*/ 	.short	0x0020
        /*00d8*/ 	.byte	0x00, 0xf0, 0x21, 0x00


	//----- nvinfo : EIATTR_KPARAM_INFO
	.align		4
.L_4414:
        /*00dc*/ 	.byte	0x04, 0x17
        /*00de*/ 	.short	(.L_4416 - .L_4415)
.L_4415:
        /*00e0*/ 	.word	0x00000000
        /*00e4*/ 	.short	0x0003
        /*00e6*/ 	.short	0x0018
        /*00e8*/ 	.byte	0x00, 0xf0, 0x21, 0x00


	//----- nvinfo : EIATTR_KPARAM_INFO
	.align		4
.L_4416:
        /*00ec*/ 	.byte	0x04, 0x17
        /*00ee*/ 	.short	(.L_4418 - .L_4417)
.L_4417:
        /*00f0*/ 	.word	0x00000000
        /*00f4*/ 	.short	0x0002
        /*00f6*/ 	.short	0x0010
        /*00f8*/ 	.byte	0x00, 0xf0, 0x21, 0x00


	//----- nvinfo : EIATTR_KPARAM_INFO
	.align		4
.L_4418:
        /*00fc*/ 	.byte	0x04, 0x17
        /*00fe*/ 	.short	(.L_4420 - .L_4419)
.L_4419:
        /*0100*/ 	.word	0x00000000
        /*0104*/ 	.short	0x0001
        /*0106*/ 	.short	0x0008
        /*0108*/ 	.byte	0x00, 0xf0, 0x21, 0x00


	//----- nvinfo : EIATTR_KPARAM_INFO
	.align		4
.L_4420:
        /*010c*/ 	.byte	0x04, 0x17
        /*010e*/ 	.short	(.L_4422 - .L_4421)
.L_4421:
        /*0110*/ 	.word	0x00000000
        /*0114*/ 	.short	0x0000
        /*0116*/ 	.short	0x0000
        /*0118*/ 	.byte	0x00, 0xf0, 0x21, 0x00


	//----- nvinfo : EIATTR_MAXREG_COUNT
	.align		4
.L_4422:
        /*011c*/ 	.byte	0x03, 0x1b
        /*011e*/ 	.short	0x00ff


	//----- nvinfo : EIATTR_NUM_BARRIERS
	.align		4
        /*0120*/ 	.byte	0x02, 0x4c
        /*0122*/ 	.byte	0x01
	.zero		1


	//----- nvinfo : EIATTR_MERCURY_ISA_VERSION
	.align		4
        /*0124*/ 	.byte	0x03, 0x5f
        /*0126*/ 	.short	0x0000


	//----- nvinfo : EIATTR_COOP_GROUP_MASK_REGIDS
	.align		4
        /*0128*/ 	.byte	0x04, 0x29
        /*012a*/ 	.short	(.L_4424 - .L_4423)


	//   ....[0]....
.L_4423:
        /*012c*/ 	.word	0xffffffff


	//   ....[1]....
        /*0130*/ 	.word	0xffffffff


	//   ....[2]....
        /*0134*/ 	.word	0xffffffff


	//   ....[3]....
        /*0138*/ 	.word	0xffffffff


	//   ....[4]....
        /*013c*/ 	.word	0xffffffff


	//   ....[5]....
        /*0140*/ 	.word	0xffffffff


	//   ....[6]....
        /*0144*/ 	.word	0xffffffff


	//   ....[7]....
        /*0148*/ 	.word	0xffffffff


	//   ....[8]....
        /*014c*/ 	.word	0xffffffff


	//   ....[9]....
        /*0150*/ 	.word	0xffffffff


	//   ....[10]....
        /*0154*/ 	.word	0xffffffff


	//   ....[11]....
        /*0158*/ 	.word	0xffffffff


	//   ....[12]....
        /*015c*/ 	.word	0xffffffff


	//   ....[13]....
        /*0160*/ 	.word	0xffffffff


	//   ....[14]....
        /*0164*/ 	.word	0xffffffff


	//   ....[15]....
        /*0168*/ 	.word	0xffffffff


	//   ....[16]....
        /*016c*/ 	.word	0xffffffff


	//   ....[17]....
        /*0170*/ 	.word	0xffffffff


	//   ....[18]....
        /*0174*/ 	.word	0xffffffff


	//   ....[19]....
        /*0178*/ 	.word	0xffffffff


	//   ....[20]....
        /*017c*/ 	.word	0xffffffff


	//   ....[21]....
        /*0180*/ 	.word	0xffffffff


	//   ....[22]....
        /*0184*/ 	.word	0xffffffff


	//   ....[23]....
        /*0188*/ 	.word	0xffffffff


	//   ....[24]....
        /*018c*/ 	.word	0xffffffff


	//   ....[25]....
        /*0190*/ 	.word	0xffffffff


	//   ....[26]....
        /*0194*/ 	.word	0xffffffff


	//   ....[27]....
        /*0198*/ 	.word	0xffffffff


	//   ....[28]....
        /*019c*/ 	.word	0xffffffff


	//   ....[29]....
        /*01a0*/ 	.word	0xffffffff


	//----- nvinfo : EIATTR_COOP_GROUP_INSTR_OFFSETS
	.align		4
.L_4424:
        /*01a4*/ 	.byte	0x04, 0x28
        /*01a6*/ 	.short	(.L_4426 - .L_4425)


	//   ....[0]....
.L_4425:
        /*01a8*/ 	.word	0x00000320


	//   ....[1]....
        /*01ac*/ 	.word	0x00000350


	//   ....[2]....
        /*01b0*/ 	.word	0x00000380


	//   ....[3]....
        /*01b4*/ 	.word	0x000003a0


	//   ....[4]....
        /*01b8*/ 	.word	0x000003e0


	//   ....[5]....
        /*01bc*/ 	.word	0x000003f0


	//   ....[6]....
        /*01c0*/ 	.word	0x00000430


	//   ....[7]....
        /*01c4*/ 	.word	0x00000440


	//   ....[8]....
        /*01c8*/ 	.word	0x000004a0


	//   ....[9]....
        /*01cc*/ 	.word	0x000004c0


	//   ....[10]....
        /*01d0*/ 	.word	0x00000560


	//   ....[11]....
        /*01d4*/ 	.word	0x00000570


	//   ....[12]....
        /*01d8*/ 	.word	0x000005a0


	//   ....[13]....
        /*01dc*/ 	.word	0x000005b0


	//   ....[14]....
        /*01e0*/ 	.word	0x000005e0


	//   ....[15]....
        /*01e4*/ 	.word	0x000005f0


	//   ....[16]....
        /*01e8*/ 	.word	0x00000620


	//   ....[17]....
        /*01ec*/ 	.word	0x00000630


	//   ....[18]....
        /*01f0*/ 	.word	0x00000660


	//   ....[19]....
        /*01f4*/ 	.word	0x00000670


	//   ....[20]....
        /*01f8*/ 	.word	0x00000ae0


	//   ....[21]....
        /*01fc*/ 	.word	0x00000b20


	//   ....[22]....
        /*0200*/ 	.word	0x00000b40


	//   ....[23]....
        /*0204*/ 	.word	0x00000b60


	//   ....[24]....
        /*0208*/ 	.word	0x00000b80


	//   ....[25]....
        /*020c*/ 	.word	0x00000bd0


	//   ....[26]....
        /*0210*/ 	.word	0x00000bf0


	//   ....[27]....
        /*0214*/ 	.word	0x00000c10


	//   ....[28]....
        /*0218*/ 	.word	0x00000c30


	//   ....[29]....
        /*021c*/ 	.word	0x00000c50


	//----- nvinfo : EIATTR_EXIT_INSTR_OFFSETS
	.align		4
.L_4426:
        /*0220*/ 	.byte	0x04, 0x1c
        /*0222*/ 	.short	(.L_4428 - .L_4427)


	//   ....[0]....
.L_4427:
        /*0224*/ 	.word	0x00000aa0


	//   ....[1]....
        /*0228*/ 	.word	0x00000f00


	//   ....[2]....
        /*022c*/ 	.word	0x00000f70


	//----- nvinfo : EIATTR_CRS_STACK_SIZE
	.align		4
.L_4428:
        /*0230*/ 	.byte	0x04, 0x1e
        /*0232*/ 	.short	(.L_4430 - .L_4429)
.L_4429:
        /*0234*/ 	.word	0x00000000
.L_4430:


//--------------------- .nv.info._ZN17fastertransformer34generalAddBiasResidualLayerNormOptI7__half2Lb0ELb1ELi2ELb1ELi1EEEvPT_S3_PKS2_S5_S5_S5_S5_S5_fiiPKfS7_S7_Pfi --------------------------
	.section	.nv.info._ZN17fastertransformer34generalAddBiasResidualLayerNormOptI7__half2Lb0ELb1ELi2ELb1ELi1EEEvPT_S3_PKS2_S5_S5_S5_S5_S5_fiiPKfS7_S7_Pfi,"",@"SHT_CUDA_INFO"
	.sectionflags	@""
	.align	4


	//----- nvinfo : EIATTR_CUDA_API_VERSION
	.align		4
        /*0000*/ 	.byte	0x04, 0x37
        /*0002*/ 	.short	(.L_4432 - .L_4431)
.L_4431:
        /*0004*/ 	.word	0x00000082


	//----- nvinfo : EIATTR_SW2861232_WAR
	.align		4
.L_4432:
        /*0008*/ 	.byte	0x01, 0x35
	.zero		2


	//----- nvinfo : EIATTR_PARAM_CBANK
	.align		4
        /*000c*/ 	.byte	0x04, 0x0a
        /*000e*/ 	.short	(.L_4434 - .L_4433)
	.align		4
.L_4433:
        /*0010*/ 	.word	index@(.nv.constant0._ZN17fastertransformer34generalAddBiasResidualLayerNormOptI7__half2Lb0ELb1ELi2ELb1ELi1EEEvPT_S3_PKS2_S5_S5_S5_S5_S5_fiiPKfS7_S7_Pfi)
        /*0014*/ 	.short	0x0160
        /*0016*/ 	.short	0x0074


	//----- nvinfo : EIATTR_CBANK_PARAM_SIZE
	.align		4
.L_4434:
        /*0018*/ 	.byte	0x03, 0x19
        /*001a*/ 	.short	0x0074


	//----- nvinfo : EIATTR_KPARAM_INFO
	.align		4
        /*001c*/ 	.byte	0x04, 0x17
        /*001e*/ 	.short	(.L_4436 - .L_4435)
.L_4435:
        /*0020*/ 	.word	0x00000000
        /*0024*/ 	.short	0x000f
        /*0026*/ 	.short	0x0070
        /*0028*/ 	.byte	0x00, 0xf0, 0x11, 0x00


	//----- nvinfo : EIATTR_KPARAM_INFO
	.align		4
.L_4436:
        /*002c*/ 	.byte	0x04, 0x17
        /*002e*/ 	.short	(.L_4438 - .L_4437)
.L_4437:
        /*0030*/ 	.word	0x00000000
        /*0034*/ 	.short	0x000e
        /*0036*/ 	.short	0x0068
        /*0038*/ 	.byte	0x00, 0xf0, 0x21, 0x00


	//----- nvinfo : EIATTR_KPARAM_INFO
	.align		4
.L_4438:
        /*003c*/ 	.byte	0x04, 0x17
        /*003e*/ 	.short	(.L_4440 - .L_4439)
.L_4439:
        /*0040*/ 	.word	0x00000000
        /*0044*/ 	.short	0x000d
        /*0046*/ 	.short	0x0060
        /*0048*/ 	.byte	0x00, 0xf0, 0x21, 0x00


	//----- nvinfo : EIATTR_KPARAM_INFO
	.align		4
.L_4440:
        /*004c*/ 	.byte	0x04, 0x17
        /*004e*/ 	.short	(.L_4442 - .L_4441)
.L_4441:
        /*0050*/ 	.word	0x00000000
        /*0054*/ 	.short	0x000c
        /*0056*/ 	.short	0x0058
        /*0058*/ 	.byte	0x00, 0xf0, 0x21, 0x00


	//----- nvinfo : EIATTR_KPARAM_INFO
	.align		4
.L_4442:
        /*005c*/ 	.byte	0x04, 0x17
        /*005e*/ 	.short	(.L_4444 - .L_4443)
.L_4443:
        /*0060*/ 	.word	0x00000000
        /*0064*/ 	.short	0x000b
        /*0066*/ 	.short	0x0050
        /*0068*/ 	.byte	0x00, 0xf0, 0x21, 0x00


	//----- nvinfo : EIATTR_KPARAM_INFO
	.align		4
.L_4444:
        /*006c*/ 	.byte	0x04, 0x17
        /*006e*/ 	.short	(.L_4446 - .L_4445)
.L_4445:
        /*0070*/ 	.word	0x00000000
        /*0074*/ 	.short	0x000a
        /*0076*/ 	.short	0x0048
        /*0078*/ 	.byte	0x00, 0xf0, 0x11, 0x00


	//----- nvinfo : EIATTR_KPARAM_INFO
	.align		4
.L_4446:
        /*007c*/ 	.byte	0x04, 0x17
        /*007e*/ 	.short	(.L_4448 - .L_4447)
.L_4447:
        /*0080*/ 	.word	0x00000000
        /*0084*/ 	.short	0x0009
        /*0086*/ 	.short	0x0044
        /*0088*/ 	.byte	0x00, 0xf0, 0x11, 0x00


	//----- nvinfo : EIATTR_KPARAM_INFO
	.align		4
.L_4448:
        /*008c*/ 	.byte	0x04, 0x17
        /*008e*/ 	.short	(.L_4450 - .L_4449)
.L_4449:
        /*0090*/ 	.word	0x00000000
        /*0094*/ 	.short	0x0008
        /*0096*/ 	.short	0x0040
        /*0098*/ 	.byte	0x00, 0xf0, 0x11, 0x00


	//----- nvinfo : EIATTR_KPARAM_INFO
	.align		4
.L_4450:
        /*009c*/ 	.byte	0x04, 0x17
        /*009e*/ 	.short	(.L_4452 - .L_4451)
.L_4451:
        /*00a0*/ 	.word	0x00000000
        /*00a4*/ 	.short	0x0007
        /*00a6*/ 	.short	0x0038
        /*00a8*/ 	.byte	0x00, 0xf0, 0x21, 0x00


	//----- nvinfo : EIATTR_KPARAM_INFO
	.align		4
.L_4452:
        /*00ac*/ 	.byte	0x04, 0x17
        /*00ae*/ 	.short	(.L_4454 - .L_4453)
.L_4453:
        /*00b0*/ 	.word	0x00000000
        /*00b4*/ 	.short	0x0006
        /*00b6*/ 	.short	0x0030
        /*00b8*/ 	.byte	0x00, 0xf0, 0x21, 0x00


	//----- nvinfo : EIATTR_KPARAM_INFO
	.align		4
.L_4454:
        /*00bc*/ 	.byte	0x04, 0x17
        /*00be*/ 	.short	(.L_4456 - .L_4455)
.L_4455:
        /*00c0*/ 	.word	0x00000000
        /*00c4*/ 	.short	0x0005
        /*00c6*/ 	.short	0x0028
        /*00c8*/ 	.byte	0x00, 0xf0, 0x21, 0x00


	//----- nvinfo : EIATTR_KPARAM_INFO
	.align		4
.L_4456:
        /*00cc*/ 	.byte	0x04, 0x17
        /*00ce*/ 	.short	(.L_4458 - .L_4457)
.L_4457:
        /*00d0*/ 	.word	0x00000000
        /*00d4*/ 	.short	0x0004
        /*00d6*/ 	.short	0x0020
        /*00d8*/ 	.byte	0x00, 0xf0, 0x21, 0x00


	//----- nvinfo : EIATTR_KPARAM_INFO
	.align		4
.L_4458:
        /*00dc*/ 	.byte	0x04, 0x17
        /*00de*/ 	.short	(.L_4460 - .L_4459)
.L_4459:
        /*00e0*/ 	.word	0x00000000
        /*00e4*/ 	.short	0x0003
        /*00e6*/ 	.short	0x0018
        /*00e8*/ 	.byte	0x00, 0xf0, 0x21, 0x00


	//----- nvinfo : EIATTR_KPARAM_INFO
	.align		4
.L_4460:
        /*00ec*/ 	.byte	0x04, 0x17
        /*00ee*/ 	.short	(.L_4462 - .L_4461)
.L_4461:
        /*00f0*/ 	.word	0x00000000
        /*00f4*/ 	.short	0x0002
        /*00f6*/ 	.short	0x0010
        /*00f8*/ 	.byte	0x00, 0xf0, 0x21, 0x00


	//----- nvinfo : EIATTR_KPARAM_INFO
	.align		4
.L_4462:
        /*00fc*/ 	.byte	0x04, 0x17
        /*00fe*/ 	.short	(.L_4464 - .L_4463)
.L_4463:
        /*0100*/ 	.word	0x00000000
        /*0104*/ 	.short	0x0001
        /*0106*/ 	.short	0x0008
        /*0108*/ 	.byte	0x00, 0xf0, 0x21, 0x00


	//----- nvinfo : EIATTR_KPARAM_INFO
	.align		4
.L_4464:
        /*010c*/ 	.byte	0x04, 0x17
        /*010e*/ 	.short	(.L_4466 - .L_4465)
.L_4465:
        /*0110*/ 	.word	0x00000000
        /*0114*/ 	.short	0x0000
        /*0116*/ 	.short	0x0000
        /*0118*/ 	.byte	0x00, 0xf0, 0x21, 0x00


	//----- nvinfo : EIATTR_MAXREG_COUNT
	.align		4
.L_4466:
        /*011c*/ 	.byte	0x03, 0x1b
        /*011e*/ 	.short	0x00ff


	//----- nvinfo : EIATTR_NUM_BARRIERS
	.align		4
        /*0120*/ 	.byte	0x02, 0x4c
        /*0122*/ 	.byte	0x01
	.zero		1


	//----- nvinfo : EIATTR_MERCURY_ISA_VERSION
	.align		4
        /*0124*/ 	.byte	0x03, 0x5f
        /*0126*/ 	.short	0x0000


	//----- nvinfo : EIATTR_COOP_GROUP_MASK_REGIDS
	.align		4
        /*0128*/ 	.byte	0x04, 0x29
        /*012a*/ 	.short	(.L_4468 - .L_4467)


	//   ....[0]....
.L_4467:
        /*012c*/ 	.word	0xffffffff


	//   ....[1]....
        /*0130*/ 	.word	0xffffffff


	//   ....[2]....
        /*0134*/ 	.word	0xffffffff


	//   ....[3]....
        /*0138*/ 	.word	0xffffffff


	//   ....[4]....
        /*013c*/ 	.word	0xffffffff


	//   ....[5]....
        /*0140*/ 	.word	0xffffffff


	//   ....[6]....
        /*0144*/ 	.word	0xffffffff


	//   ....[7]....
        /*0148*/ 	.word	0xffffffff


	//   ....[8]....
        /*014c*/ 	.word	0xffffffff


	//   ....[9]....
        /*0150*/ 	.word	0xffffffff


	//   ....[10]....
        /*0154*/ 	.word	0xffffffff


	//   ....[11]....
        /*0158*/ 	.word	0xffffffff


	//   ....[12]....
        /*015c*/ 	.word	0xffffffff


	//   ....[13]....
        /*0160*/ 	.word	0xffffffff


	//   ....[14]....
        /*0164*/ 	.word	0xffffffff


	//   ....[15]....
        /*0168*/ 	.word	0xffffffff


	//   ....[16]....
        /*016c*/ 	.word	0xffffffff


	//   ....[17]....
        /*0170*/ 	.word	0xffffffff


	//   ....[18]....
        /*0174*/ 	.word	0xffffffff


	//   ....[19]....
        /*0178*/ 	.word	0xffffffff


	//   ....[20]....
        /*017c*/ 	.word	0xffffffff


	//   ....[21]....
        /*0180*/ 	.word	0xffffffff


	//   ....[22]....
        /*0184*/ 	.word	0xffffffff


	//   ....[23]....
        /*0188*/ 	.word	0xffffffff


	//   ....[24]....
        /*018c*/ 	.word	0xffffffff


	//   ....[25]....
        /*0190*/ 	.word	0xffffffff


	//   ....[26]....
        /*0194*/ 	.word	0xffffffff


	//   ....[27]....
        /*0198*/ 	.word	0xffffffff


	//   ....[28]....
        /*019c*/ 	.word	0xffffffff


	//   ....[29]....
        /*01a0*/ 	.word	0xffffffff


	//----- nvinfo : EIATTR_COOP_GROUP_INSTR_OFFSETS
	.align		4
.L_4468:
        /*01a4*/ 	.byte	0x04, 0x28
        /*01a6*/ 	.short	(.L_4470 - .L_4469)


	//   ....[0]....
.L_4469:
        /*01a8*/ 	.word	0x00000280


	//   ....[1]....
        /*01ac*/ 	.word	0x000002c0


	//   ....[2]....
        /*01b0*/ 	.word	0x00000300


	//   ....[3]....
        /*01b4*/ 	.word	0x00000330


	//   ....[4]....
        /*01b8*/ 	.word	0x00000370


	//   ....[5]....
        /*01bc*/ 	.word	0x000003d0


	//   ....[6]....
        /*01c0*/ 	.word	0x00000400


	//   ....[7]....
        /*01c4*/ 	.word	0x00000420


	//   ....[8]....
        /*01c8*/ 	.word	0x00000440


	//   ....[9]....
        /*01cc*/ 	.word	0x00000460


	//   ....[10]....
        /*01d0*/ 	.word	0x00000600


	//   ....[11]....
        /*01d4*/ 	.word	0x00000650


	//   ....[12]....
        /*01d8*/ 	.word	0x00000670


	//   ....[13]....
        /*01dc*/ 	.word	0x00000690


	//   ....[14]....
        /*01e0*/ 	.word	0x000006b0


	//   ....[15]....
        /*01e4*/ 	.word	0x00000710


	//   ....[16]....
        /*01e8*/ 	.word	0x00000740


	//   ....[17]....
        /*01ec*/ 	.word	0x00000760


	//   ....[18]....
        /*01f0*/ 	.word	0x00000780


	//   ....[19]....
        /*01f4*/ 	.word	0x000007b0


	//   ....[20]....
        /*01f8*/ 	.word	0x00000b90


	//   ....[21]....
        /*01fc*/ 	.word	0x00000bd0


	//   ....[22]....
        /*0200*/ 	.word	0x00000bf0


	//   ....[23]....
        /*0204*/ 	.word	0x00000c10


	//   ....[24]....
        /*0208*/ 	.word	0x00000c30


	//   ....[25]....
        /*020c*/ 	.word	0x00000c80


	//   ....[26]....
        /*0210*/ 	.word	0x00000ca0


	//   ....[27]....
        /*0214*/ 	.word	0x00000cc0


	//   ....[28]....
        /*0218*/ 	.word	0x00000ce0


	//   ....[29]....
        /*021c*/ 	.word	0x00000d00


	//----- nvinfo : EIATTR_EXIT_INSTR_OFFSETS
	.align		4
.L_4470:
        /*0220*/ 	.byte	0x04, 0x1c
        /*0222*/ 	.short	(.L_4472 - .L_4471)


	//   ....[0]....
.L_4471:
        /*0224*/ 	.word	0x00000b50


	//   ....[1]....
        /*0228*/ 	.word	0x00000fc0


	//   ....[2]....
        /*022c*/ 	.word	0x00001040


	//----- nvinfo : EIATTR_CRS_STACK_SIZE
	.align		4
.L_4472:
        /*0230*/ 	.byte	0x04, 0x1e
        /*0232*/ 	.short	(.L_4474 - .L_4473)
.L_4473:
        /*0234*/ 	.word	0x00000000
.L_4474:


//--------------------- .nv.info._ZN17fastertransformer35generalAddBiasResidualLayerNormOpt2I7__half2Lb1ELb1ELi2ELb1ELi1EEEvPT_S3_PKS2_S5_S5_S5_S5_S5_fiiPKfS7_S7_Pfi --------------------------
	.section	.nv.info._ZN17fastertransformer35generalAddBiasResidualLayerNormOpt2I7__half2Lb1ELb1ELi2ELb1ELi1EEEvPT_S3_PKS2_S5_S5_S5_S5_S5_fiiPKfS7_S7_Pfi,"",@"SHT_CUDA_INFO"
	.sectionflags	@""
	.align	4


	//----- nvinfo : EIATTR_CUDA_API_VERSION
	.align		4
        /*0000*/ 	.byte	0x04, 0x37
        /*0002*/ 	.short	(.L_4476 - .L_4475)
.L_4475:
        /*0004*/ 	.word	0x00000082


	//----- nvinfo : EIATTR_SW2861232_WAR
	.align		4
.L_4476:
        /*0008*/ 	.byte	0x01, 0x35
	.zero		2


	//----- nvinfo : EIATTR_PARAM_CBANK
	.align		4
        /*000c*/ 	.byte	0x04, 0x0a
        /*000e*/ 	.short	(.L_4478 - .L_4477)
	.align		4
.L_4477:
        /*0010*/ 	.word	index@(.nv.constant0._ZN17fastertransformer35generalAddBiasResidualLayerNormOpt2I7__half2Lb1ELb1ELi2ELb1ELi1EEEvPT_S3_PKS2_S5_S5_S5_S5_S5_fiiPKfS7_S7_Pfi)
        /*0014*/ 	.short	0x0160
        /*0016*/ 	.short	0x0074


	//----- nvinfo : EIATTR_CBANK_PARAM_SIZE
	.align		4
.L_4478:
        /*0018*/ 	.byte	0x03, 0x19
        /*001a*/ 	.short	0x0074


	//----- nvinfo : EIATTR_KPARAM_INFO
	.align		4
        /*001c*/ 	.byte	0x04, 0x17
        /*001e*/ 	.short	(.L_4480 - .L_4479)
.L_4479:
        /*0020*/ 	.word	0x00000000
        /*0024*/ 	.short	0x000f
        /*0026*/ 	.short	0x0070
        /*0028*/ 	.byte	0x00, 0xf0, 0x11, 0x00


	//----- nvinfo : EIATTR_KPARAM_INFO
	.align		4
.L_4480:
        /*002c*/ 	.byte	0x04, 0x17
        /*002e*/ 	.short	(.L_4482 - .L_4481)
.L_4481:
        /*0030*/ 	.word	0x00000000
        /*0034*/ 	.short	0x000e
        /*0036*/ 	.short	0x0068
        /*0038*/ 	.byte	0x00, 0xf0, 0x21, 0x00


	//----- nvinfo : EIATTR_KPARAM_INFO
	.align		4
.L_4482:
        /*003c*/ 	.byte	0x04, 0x17
        /*003e*/ 	.short	(.L_4484 - .L_4483)
.L_4483:
        /*0040*/ 	.word	0x00000000
        /*0044*/ 	.short	0x000d
        /*0046*/ 	.short	0x0060
        /*0048*/ 	.byte	0x00, 0xf0, 0x21, 0x00


	//----- nvinfo : EIATTR_KPARAM_INFO
	.align		4
.L_4484:
        /*004c*/ 	.byte	0x04, 0x17
        /*004e*/ 	.short	(.L_4486 - .L_4485)
.L_4485:
        /*0050*/ 	.word	0x00000000
        /*0054*/ 	.short	0x000c
        /*0056*/ 	.short	0x0058
        /*0058*/ 	.byte	0x00, 0xf0, 0x21, 0x00


	//----- nvinfo : EIATTR_KPARAM_INFO
	.align		4
.L_4486:
        /*005c*/ 	.byte	0x04, 0x17
        /*005e*/ 	.short	(.L_4488 - .L_4487)
.L_4487:
        /*0060*/ 	.word	0x00000000
        /*0064*/ 	.short	0x000b
        /*0066*/ 	.short	0x0050
        /*0068*/ 	.byte	0x00, 0xf0, 0x21, 0x00


	//----- nvinfo : EIATTR_KPARAM_INFO
	.align		4
.L_4488:
        /*006c*/ 	.byte	0x04, 0x17
        /*006e*/ 	.short	(.L_4490 - .L_4489)
.L_4489:
        /*0070*/ 	.word	0x00000000
        /*0074*/ 	.short	0x000a
        /*0076*/ 	.short	0x0048
        /*0078*/ 	.byte	0x00, 0xf0, 0x11, 0x00


	//----- nvinfo : EIATTR_KPARAM_INFO
	.align		4
.L_4490:
        /*007c*/ 	.byte	0x04, 0x17
        /*007e*/ 	.short	(.L_4492 - .L_4491)
.L_4491:
        /*0080*/ 	.word	0x00000000
        /*0084*/ 	.short	0x0009
        /*0086*/ 	.short	0x0044
        /*0088*/ 	.byte	0x00, 0xf0, 0x11, 0x00


	//----- nvinfo : EIATTR_KPARAM_INFO
	.align		4
.L_4492:
        /*008c*/ 	.byte	0x04, 0x17
        /*008e*/ 	.short	(.L_4494 - .L_4493)
.L_4493:
        /*0090*/ 	.word	0x00000000
        /*0094*/ 	.short	0x0008
        /*0096*/ 	.short	0x0040
        /*0098*/ 	.byte	0x00, 0xf0, 0x11, 0x00


	//----- nvinfo : EIATTR_KPARAM_INFO
	.align		4
.L_4494:
        /*009c*/ 	.byte	0x04, 0x17
        /*009e*/ 	.short	(.L_4496 - .L_4495)
.L_4495:
        /*00a0*/ 	.word	0x00000000
        /*00a4*/ 	.short	0x0007
        /*00a6*/ 	.short	0x0038
        /*00a8*/ 	.byte	0x00, 0xf0, 0x21, 0x00


	//----- nvinfo : EIATTR_KPARAM_INFO
	.align		4
.L_4496:
        /*00ac*/ 	.byte	0x04, 0x17
        /*00ae*/ 	.short	(.L_4498 - .L_4497)
.L_4497:
        /*00b0*/ 	.word	0x00000000
        /*00b4*/ 	.short	0x0006
        /*00b6*/ 	.short	0x0030
        /*00b8*/ 	.byte	0x00, 0xf0, 0x21, 0x00


	//----- nvinfo : EIATTR_KPARAM_INFO
	.align		4
.L_4498:
        /*00bc*/ 	.byte	0x04, 0x17
        /*00be*/ 	.short	(.L_4500 - .L_4499)
.L_4499:
        /*00c0*/ 	.word	0x00000000
        /*00c4*/ 	.short	0x0005
        /*00c6*/ 	.short	0x0028
        /*00c8*/ 	.byte	0x00, 0xf0, 0x21, 0x00


	//----- nvinfo : EIATTR_KPARAM_INFO
	.align		4
.L_4500:
        /*00cc*/ 	.byte	0x04, 0x17
        /*00ce*/ 	.short	(.L_4502 - .L_4501)
.L_4501:
        /*00d0*/ 	.word	0x00000000
        /*00d4*/ 	.short	0x0004
        /*00d6*/ 	.short	0x0020
        /*00d8*/ 	.byte	0x00, 0xf0, 0x21, 0x00


	//----- nvinfo : EIATTR_KPARAM_INFO
	.align		4
.L_4502:
        /*00dc*/ 	.byte	0x04, 0x17
        /*00de*/ 	.short	(.L_4504 - .L_4503)
.L_4503:
        /*00e0*/ 	.word	0x00000000
        /*00e4*/ 	.short	0x0003
        /*00e6*/ 	.short	0x0018
        /*00e8*/ 	.byte	0x00, 0xf0, 0x21, 0x00


	//----- nvinfo : EIATTR_KPARAM_INFO
	.align		4
.L_4504:
        /*00ec*/ 	.byte	0x04, 0x17
        /*00ee*/ 	.short	(.L_4506 - .L_4505)
.L_4505:
        /*00f0*/ 	.word	0x00000000
        /*00f4*/ 	.short	0x0002
        /*00f6*/ 	.short	0x0010
        /*00f8*/ 	.byte	0x00, 0xf0, 0x21, 0x00


	//----- nvinfo : EIATTR_KPARAM_INFO
	.align		4
.L_4506:
        /*00fc*/ 	.byte	0x04, 0x17
        /*00fe*/ 	.short	(.L_4508 - .L_4507)
.L_4507:
        /*0100*/ 	.word	0x00000000
        /*0104*/ 	.short	0x0001
        /*0106*/ 	.short	0x0008
        /*0108*/ 	.byte	0x00, 0xf0, 0x21, 0x00


	//----- nvinfo : EIATTR_KPARAM_INFO
	.align		4
.L_4508:
        /*010c*/ 	.byte	0x04, 0x17
        /*010e*/ 	.short	(.L_4510 - .L_4509)
.L_4509:
        /*0110*/ 	.word	0x00000000
        /*0114*/ 	.short	0x0000
        /*0116*/ 	.short	0x0000
        /*0118*/ 	.byte	0x00, 0xf0, 0x21, 0x00


	//----- nvinfo : EIATTR_MAXREG_COUNT
	.align		4
.L_4510:
        /*011c*/ 	.byte	0x03, 0x1b
        /*011e*/ 	.short	0x00ff


	//----- nvinfo : EIATTR_NUM_BARRIERS
	.align		4
        /*0120*/ 	.byte	0x02, 0x4c
        /*0122*/ 	.byte	0x01
	.zero		1


	//----- nvinfo : EIATTR_MERCURY_ISA_VERSION
	.align		4
        /*0124*/ 	.byte	0x03, 0x5f
        /*0126*/ 	.short	0x0000


	//----- nvinfo : EIATTR_COOP_GROUP_MASK_REGIDS
	.align		4
        /*0128*/ 	.byte	0x04, 0x29
        /*012a*/ 	.short	(.L_4512 - .L_4511)


	//   ....[0]....
.L_4511:
        /*012c*/ 	.word	0xffffffff


	//   ....[1]....
        /*0130*/ 	.word	0xffffffff


	//   ....[2]....
        /*0134*/ 	.word	0xffffffff


	//   ....[3]....
        /*0138*/ 	.word	0xffffffff


	//   ....[4]....
        /*013c*/ 	.word	0xffffffff


	//   ....[5]....
        /*0140*/ 	.word	0xffffffff


	//   ....[6]....
        /*0144*/ 	.word	0xffffffff


	//   ....[7]....
        /*0148*/ 	.word	0xffffffff


	//   ....[8]....
        /*014c*/ 	.word	0xffffffff


	//   ....[9]....
        /*0150*/ 	.word	0xffffffff


	//   ....[10]....
        /*0154*/ 	.word	0xffffffff


	//   ....[11]....
        /*0158*/ 	.word	0xffffffff


	//   ....[12]....
        /*015c*/ 	.word	0xffffffff


	//   ....[13]....
        /*0160*/ 	.word	0xffffffff


	//   ....[14]....
        /*0164*/ 	.word	0xffffffff


	//   ....[15]....
        /*0168*/ 	.word	0xffffffff


	//   ....[16]....
        /*016c*/ 	.word	0xffffffff


	//   ....[17]....
        /*0170*/ 	.word	0xffffffff


	//   ....[18]....
        /*0174*/ 	.word	0xffffffff


	//   ....[19]....
        /*0178*/ 	.word	0xffffffff


	//   ....[20]....
        /*017c*/ 	.word	0xffffffff


	//   ....[21]....
        /*0180*/ 	.word	0xffffffff


	//   ....[22]....
        /*0184*/ 	.word	0xffffffff


	//   ....[23]....
        /*0188*/ 	.word	0xffffffff


	//   ....[24]....
        /*018c*/ 	.word	0xffffffff


	//   ....[25]....
        /*0190*/ 	.word	0xffffffff


	//   ....[26]....
        /*0194*/ 	.word	0xffffffff


	//   ....[27]....
        /*0198*/ 	.word	0xffffffff


	//   ....[28]....
        /*019c*/ 	.word	0xffffffff


	//   ....[29]....
        /*01a0*/ 	.word	0xffffffff


	//----- nvinfo : EIATTR_COOP_GROUP_INSTR_OFFSETS
	.align		4
.L_4512:
        /*01a4*/ 	.byte	0x04, 0x28
        /*01a6*/ 	.short	(.L_4514 - .L_4513)


	//   ....[0]....
.L_4513:
        /*01a8*/ 	.word	0x00000740


	//   ....[1]....
        /*01ac*/ 	.word	0x00000770


	//   ....[2]....
        /*01b0*/ 	.word	0x000007a0


	//   ....[3]....
        /*01b4*/ 	.word	0x000007c0


	//   ....[4]....
        /*01b8*/ 	.word	0x00000800


	//   ....[5]....
        /*01bc*/ 	.word	0x00000810


	//   ....[6]....
        /*01c0*/ 	.word	0x00000850


	//   ....[7]....
        /*01c4*/ 	.word	0x00000860


	//   ....[8]....
        /*01c8*/ 	.word	0x000008c0


	//   ....[9]....
        /*01cc*/ 	.word	0x000008e0


	//   ....[10]....
        /*01d0*/ 	.word	0x00000980


	//   ....[11]....
        /*01d4*/ 	.word	0x00000990


	//   ....[12]....
        /*01d8*/ 	.word	0x000009c0


	//   ....[13]....
        /*01dc*/ 	.word	0x000009d0


	//   ....[14]....
        /*01e0*/ 	.word	0x00000a00


	//   ....[15]....
        /*01e4*/ 	.word	0x00000a10


	//   ....[16]....
        /*01e8*/ 	.word	0x00000a40


	//   ....[17]....
        /*01ec*/ 	.word	0x00000a50


	//   ....[18]....
        /*01f0*/ 	.word	0x00000a80


	//   ....[19]....
        /*01f4*/ 	.word	0x00000a90


	//   ....[20]....
        /*01f8*/ 	.word	0x00000ee0


	//   ....[21]....
        /*01fc*/ 	.word	0x00000f20


	//   ....[22]....
        /*0200*/ 	.word	0x00000f40


	//   ....[23]....
        /*0204*/ 	.word	0x00000f60


	//   ....[24]....
        /*0208*/ 	.word	0x00000f80


	//   ....[25]....
        /*020c*/ 	.word	0x00000fd0


	//   ....[26]....
        /*0210*/ 	.word	0x00000ff0


	//   ....[27]....
        /*0214*/ 	.word	0x00001010


	//   ....[28]....
        /*0218*/ 	.word	0x00001030


	//   ....[29]....
        /*021c*/ 	.word	0x00001050


	//----- nvinfo : EIATTR_EXIT_INSTR_OFFSETS
	.align		4
.L_4514:
        /*0220*/ 	.byte	0x04, 0x1c
        /*0222*/ 	.short	(.L_4516 - .L_4515)


	//   ....[0]....
.L_4515:
        /*0224*/ 	.word	0x00000ea0


	//   ....[1]....
        /*0228*/ 	.word	0x00001300


	//   ....[2]....
        /*022c*/ 	.word	0x00001370


	//----- nvinfo : EIATTR_CRS_STACK_SIZE
	.align		4
.L_4516:
        /*0230*/ 	.byte	0x04, 0x1e
        /*0232*/ 	.short	(.L_4518 - .L_4517)
.L_4517:
        /*0234*/ 	.word	0x00000000
.L_4518:


//--------------------- .nv.info._ZN17fastertransformer34generalAddBiasResidualLayerNormOptI7__half2Lb1ELb1ELi2ELb1ELi1EEEvPT_S3_PKS2_S5_S5_S5_S5_S5_fiiPKfS7_S7_Pfi --------------------------
	.section	.nv.info._ZN17fastertransformer34generalAddBiasResidualLayerNormOptI7__half2Lb1ELb1ELi2ELb1ELi1EEEvPT_S3_PKS2_S5_S5_S5_S5_S5_fiiPKfS7_S7_Pfi,"",@"SHT_CUDA_INFO"
	.sectionflags	@""
	.align	4


	//----- nvinfo : EIATTR_CUDA_API_VERSION
	.align		4
        /*0000*/ 	.byte	0x04, 0x37
        /*0002*/ 	.short	(.L_4520 - .L_4519)
.L_4519:
        /*0004*/ 	.word	0x00000082


	//----- nvinfo : EIATTR_SW2861232_WAR
	.align		4
.L_4520:
        /*0008*/ 	.byte	0x01, 0x35
	.zero		2


	//----- nvinfo : EIATTR_PARAM_CBANK
	.align		4
        /*000c*/ 	.byte	0x04, 0x0a
        /*000e*/ 	.short	(.L_4522 - .L_4521)
	.align		4
.L_4521:
        /*0010*/ 	.word	index@(.nv.constant0._ZN17fastertransformer34generalAddBiasResidualLayerNormOptI7__half2Lb1ELb1ELi2ELb1ELi1EEEvPT_S3_PKS2_S5_S5_S5_S5_S5_fiiPKfS7_S7_Pfi)
        /*0014*/ 	.short	0x0160
        /*0016*/ 	.short	0x0074


	//----- nvinfo : EIATTR_CBANK_PARAM_SIZE
	.align		4
.L_4522:
        /*0018*/ 	.byte	0x03, 0x19
        /*001a*/ 	.short	0x0074


	//----- nvinfo : EIATTR_KPARAM_INFO
	.align		4
        /*001c*/ 	.byte	0x04, 0x17
        /*001e*/ 	.short	(.L_4524 - .L_4523)
.L_4523:
        /*0020*/ 	.word	0x00000000
        /*0024*/ 	.short	0x000f
        /*0026*/ 	.short	0x0070
        /*0028*/ 	.byte	0x00, 0xf0, 0x11, 0x00


	//----- nvinfo : EIATTR_KPARAM_INFO
	.align		4
.L_4524:
        /*002c*/ 	.byte	0x04, 0x17
        /*002e*/ 	.short	(.L_4526 - .L_4525)
.L_4525:
        /*0030*/ 	.word	0x00000000
        /*0034*/ 	.short	0x000e
        /*0036*/ 	.short	0x0068
        /*0038*/ 	.byte	0x00, 0xf0, 0x21, 0x00


	//----- nvinfo : EIATTR_KPARAM_INFO
	.align		4
.L_4526:
        /*003c*/ 	.byte	0x04, 0x17
        /*003e*/ 	.short	(.L_4528 - .L_4527)
.L_4527:
        /*0040*/ 	.word	0x00000000
        /*0044*/ 	.short	0x000d
        /*0046*/ 	.short	0x0060
        /*0048*/ 	.byte	0x00, 0xf0, 0x21, 0x00


	//----- nvinfo : EIATTR_KPARAM_INFO
	.align		4
.L_4528:
        /*004c*/ 	.byte	0x04, 0x17
        /*004e*/ 	.short	(.L_4530 - .L_4529)
.L_4529:
        /*0050*/ 	.word	0x00000000
        /*0054*/ 	.short	0x000c
        /*0056*/ 	.short	0x0058
        /*0058*/ 	.byte	0x00, 0xf0, 0x21, 0x00


	//----- nvinfo : EIATTR_KPARAM_INFO
	.align		4
.L_4530:
        /*005c*/ 	.byte	0x04, 0x17
        /*005e*/ 	.short	(.L_4532 - .L_4531)
.L_4531:
        /*0060*/ 	.word	0x00000000
        /*0064*/ 	.short	0x000b
        /*0066*/ 	.short	0x0050
        /*0068*/ 	.byte	0x00, 0xf0, 0x21, 0x00


	//----- nvinfo : EIATTR_KPARAM_INFO
	.align		4
.L_4532:
        /*006c*/ 	.byte	0x04, 0x17
        /*006e*/ 	.short	(.L_4534 - .L_4533)
.L_4533:
        /*0070*/ 	.word	0x00000000
        /*0074*/ 	.short	0x000a
        /*0076*/ 	.short	0x0048
        /*0078*/ 	.byte	0x00, 0xf0, 0x11, 0x00


	//----- nvinfo : EIATTR_KPARAM_INFO
	.align		4
.L_4534:
        /*007c*/ 	.byte	0x04, 0x17
        /*007e*/ 	.short	(.L_4536 - .L_4535)
.L_4535:
        /*0080*/ 	.word	0x00000000
        /*0084*/ 	.short	0x0009
        /*0086*/ 	.short	0x0044
        /*0088*/ 	.byte	0x00, 0xf0, 0x11, 0x00


	//----- nvinfo : EIATTR_KPARAM_INFO
	.align		4
.L_4536:
        /*008c*/ 	.byte	0x04, 0x17
        /*008e*/ 	.short	(.L_4538 - .L_4537)
.L_4537:
        /*0090*/ 	.word	0x00000000
        /*0094*/ 	.short	0x0008
        /*0096*/ 	.short	0x0040
        /*0098*/ 	.byte	0x00, 0xf0, 0x11, 0x00


	//----- nvinfo : EIATTR_KPARAM_INFO
	.align		4
.L_4538:
        /*009c*/ 	.byte	0x04, 0x17
        /*009e*/ 	.short	(.L_4540 - .L_4539)
.L_4539:
        /*00a0*/ 	.word	0x00000000
        /*00a4*/ 	.short	0x0007
        /*00a6*/ 	.short	0x0038
        /*00a8*/ 	.byte	0x00, 0xf0, 0x21, 0x00


	//----- nvinfo : EIATTR_KPARAM_INFO
	.align		4
.L_4540:
        /*00ac*/ 	.byte	0x04, 0x17
        /*00ae*/ 	.short	(.L_4542 - .L_4541)
.L_4541:
        /*00b0*/ 	.word	0x00000000
        /*00b4*/ 	.short	0x0006
        /*00b6*/ 	.short	0x0030
        /*00b8*/ 	.byte	0x00, 0xf0, 0x21, 0x00


	//----- nvinfo : EIATTR_KPARAM_INFO
	.align		4
.L_4542:
        /*00bc*/ 	.byte	0x04, 0x17
        /*00be*/ 	.short	(.L_4544 - .L_4543)
.L_4543:
        /*00c0*/ 	.word	0x00000000
        /*00c4*/ 	.short	0x0005
        /*00c6*/ 	.short	0x0028
        /*00c8*/ 	.byte	0x00, 0xf0, 0x21, 0x00


	//----- nvinfo : EIATTR_KPARAM_INFO
	.align		4
.L_4544:
        /*00cc*/ 	.byte	0x04, 0x17
        /*00ce*/ 	.short	(.L_4546 - .L_4545)
.L_4545:
        /*00d0*/ 	.word	0x00000000
        /*00d4*/ 	.short	0x0004
        /*00d6*/ 	.short	0x0020
        /*00d8*/ 	.byte	0x00, 0xf0, 0x21, 0x00


	//----- nvinfo : EIATTR_KPARAM_INFO
	.align		4
.L_4546:
        /*00dc*/ 	.byte	0x04, 0x17
        /*00de*/ 	.short	(.L_4548 - .L_4547)
.L_4547:
        /*00e0*/ 	.word	0x00000000
        /*00e4*/ 	.short	0x0003
        /*00e6*/ 	.short	0x0018
        /*00e8*/ 	.byte	0x00, 0xf0, 0x21, 0x00


	//----- nvinfo : EIATTR_KPARAM_INFO
	.align		4
.L_4548:
        /*00ec*/ 	.byte	0x04, 0x17
        /*00ee*/ 	.short	(.L_4550 - .L_4549)
.L_4549:
        /*00f0*/ 	.word	0x00000000
        /*00f4*/ 	.short	0x0002
        /*00f6*/ 	.short	0x0010
        /*00f8*/ 	.byte	0x00, 0xf0, 0x21, 0x00


	//----- nvinfo : EIATTR_KPARAM_INFO
	.align		4
.L_4550:
        /*00fc*/ 	.byte	0x04, 0x17
        /*00fe*/ 	.short	(.L_4552 - .L_4551)
.L_4551:
        /*0100*/ 	.word	0x00000000
        /*0104*/ 	.short	0x0001
        /*0106*/ 	.short	0x0008
        /*0108*/ 	.byte	0x00, 0xf0, 0x21, 0x00


	//----- nvinfo : EIATTR_KPARAM_INFO
	.align		4
.L_4552:
        /*010c*/ 	.byte	0x04, 0x17
        /*010e*/ 	.short	(.L_4554 - .L_4553)
.L_4553:
        /*0110*/ 	.word	0x00000000
        /*0114*/ 	.short	0x0000
        /*0116*/ 	.short	0x0000
        /*0118*/ 	.byte	0x00, 0xf0, 0x21, 0x00


	//----- nvinfo : EIATTR_MAXREG_COUNT
	.align		4
.L_4554:
        /*011c*/ 	.byte	0x03, 0x1b
        /*011e*/ 	.short	0x00ff


	//----- nvinfo : EIATTR_NUM_BARRIERS
	.align		4
        /*0120*/ 	.byte	0x02, 0x4c
        /*0122*/ 	.byte	0x01
	.zero		1


	//----- nvinfo : EIATTR_MERCURY_ISA_VERSION
	.align		4
        /*0124*/ 	.byte	0x03, 0x5f
        /*0126*/ 	.short	0x0000


	//----- nvinfo : EIATTR_COOP_GROUP_MASK_REGIDS
	.align		4
        /*0128*/ 	.byte	0x04, 0x29
        /*012a*/ 	.short	(.L_4556 - .L_4555)


	//   ....[0]....
.L_4555:
        /*012c*/ 	.word	0xffffffff


	//   ....[1]....
        /*0130*/ 	.word	0xffffffff


	//   ....[2]....
        /*0134*/ 	.word	0xffffffff


	//   ....[3]....
        /*0138*/ 	.word	0xffffffff


	//   ....[4]....
        /*013c*/ 	.word	0xffffffff


	//   ....[5]....
        /*0140*/ 	.word	0xffffffff


	//   ....[6]....
        /*0144*/ 	.word	0xffffffff


	//   ....[7]....
        /*0148*/ 	.word	0xffffffff


	//   ....[8]....
        /*014c*/ 	.word	0xffffffff


	//   ....[9]....
        /*0150*/ 	.word	0xffffffff


	//   ....[10]....
        /*0154*/ 	.word	0xffffffff


	//   ....[11]....
        /*0158*/ 	.word	0xffffffff


	//   ....[12]....
        /*015c*/ 	.word	0xffffffff


	//   ....[13]....
        /*0160*/ 	.word	0xffffffff


	//   ....[14]....
        /*0164*/ 	.word	0xffffffff


	//   ....[15]....
        /*0168*/ 	.word	0xffffffff


	//   ....[16]....
        /*016c*/ 	.word	0xffffffff


	//   ....[17]....
        /*0170*/ 	.word	0xffffffff


	//   ....[18]....
        /*0174*/ 	.word	0xffffffff


	//   ....[19]....
        /*0178*/ 	.word	0xffffffff


	//   ....[20]....
        /*017c*/ 	.word	0xffffffff


	//   ....[21]....
        /*0180*/ 	.word	0xffffffff


	//   ....[22]....
        /*0184*/ 	.word	0xffffffff


	//   ....[23]....
        /*0188*/ 	.word	0xffffffff


	//   ....[24]....
        /*018c*/ 	.word	0xffffffff


	//   ....[25]....
        /*0190*/ 	.word	0xffffffff


	//   ....[26]....
        /*0194*/ 	.word	0xffffffff


	//   ....[27]....
        /*0198*/ 	.word	0xffffffff


	//   ....[28]....
        /*019c*/ 	.word	0xffffffff


	//   ....[29]....
        /*01a0*/ 	.word	0xffffffff


	//----- nvinfo : EIATTR_COOP_GROUP_INSTR_OFFSETS
	.align		4
.L_4556:
        /*01a4*/ 	.byte	0x04, 0x28
        /*01a6*/ 	.short	(.L_4558 - .L_4557)


	//   ....[0]....
.L_4557:
        /*01a8*/ 	.word	0x00000530


	//   ....[1]....
        /*01ac*/ 	.word	0x00000570


	//   ....[2]....
        /*01b0*/ 	.word	0x000005a0


	//   ....[3]....
        /*01b4*/ 	.word	0x000005f0


	//   ....[4]....
        /*01b8*/ 	.word	0x00000640


	//   ....[5]....
        /*01bc*/ 	.word	0x00000690


	//   ....[6]....
        /*01c0*/ 	.word	0x000006c0


	//   ....[7]....
        /*01c4*/ 	.word	0x000006e0


	//   ....[8]....
        /*01c8*/ 	.word	0x00000700


	//   ....[9]....
        /*01cc*/ 	.word	0x00000720


	//   ....[10]....
        /*01d0*/ 	.word	0x000008c0


	//   ....[11]....
        /*01d4*/ 	.word	0x00000910


	//   ....[12]....
        /*01d8*/ 	.word	0x00000930


	//   ....[13]....
        /*01dc*/ 	.word	0x00000950


	//   ....[14]....
        /*01e0*/ 	.word	0x00000970


	//   ....[15]....
        /*01e4*/ 	.word	0x000009d0


	//   ....[16]....
        /*01e8*/ 	.word	0x00000a00


	//   ....[17]....
        /*01ec*/ 	.word	0x00000a20


	//   ....[18]....
        /*01f0*/ 	.word	0x00000a40


	//   ....[19]....
        /*01f4*/ 	.word	0x00000a70


	//   ....[20]....
        /*01f8*/ 	.word	0x00000e30


	//   ....[21]....
        /*01fc*/ 	.word	0x00000e70


	//   ....[22]....
        /*0200*/ 	.word	0x00000e90


	//   ....[23]....
        /*0204*/ 	.word	0x00000eb0


	//   ....[24]....
        /*0208*/ 	.word	0x00000ed0


	//   ....[25]....
        /*020c*/ 	.word	0x00000f20


	//   ....[26]....
        /*0210*/ 	.word	0x00000f40


	//   ....[27]....
        /*0214*/ 	.word	0x00000f60


	//   ....[28]....
        /*0218*/ 	.word	0x00000f80


	//   ....[29]....
        /*021c*/ 	.word	0x00000fa0


	//----- nvinfo : EIATTR_EXIT_INSTR_OFFSETS
	.align		4
.L_4558:
        /*0220*/ 	.byte	0x04, 0x1c
        /*0222*/ 	.short	(.L_4560 - .L_4559)


	//   ....[0]....
.L_4559:
        /*0224*/ 	.word	0x00000df0


	//   ....[1]....
        /*0228*/ 	.word	0x00001260


	//   ....[2]....
        /*022c*/ 	.word	0x000012e0


	//----- nvinfo : EIATTR_CRS_STACK_SIZE
	.align		4
.L_4560:
        /*0230*/ 	.byte	0x04, 0x1e
        /*0232*/ 	.short	(.L_4562 - .L_4561)
.L_4561:
        /*0234*/ 	.word	0x00000000
.L_4562:


//--------------------- .nv.info._ZN17fastertransformer35generalAddBiasResidualLayerNormOpt2I7__half2Lb0ELb0ELi1ELb1ELi1EEEvPT_S3_PKS2_S5_S5_S5_S5_S5_fiiPKfS7_S7_Pfi --------------------------
	.section	.nv.info._ZN17fastertransformer35generalAddBiasResidualLayerNormOpt2I7__half2Lb0ELb0ELi1ELb1ELi1EEEvPT_S3_PKS2_S5_S5_S5_S5_S5_fiiPKfS7_S7_Pfi,"",@"SHT_CUDA_INFO"
	.sectionflags	@""
	.align	4


	//----- nvinfo : EIATTR_CUDA_API_VERSION
	.align		4
        /*0000*/ 	.byte	0x04, 0x37
        /*0002*/ 	.short	(.L_4564 - .L_4563)
.L_4563:
        /*0004*/ 	.word	0x00000082


	//----- nvinfo : EIATTR_SW2861232_WAR
	.align		4
.L_4564:
        /*0008*/ 	.byte	0x01, 0x35
	.zero		2


	//----- nvinfo : EIATTR_PARAM_CBANK
	.align		4
        /*000c*/ 	.byte	0x04, 0x0a
        /*000e*/ 	.short	(.L_4566 - .L_4565)
	.align		4
.L_4565:
        /*0010*/ 	.word	index@(.nv.constant0._ZN17fastertransformer35generalAddBiasResidualLayerNormOpt2I7__half2Lb0ELb0ELi1ELb1ELi1EEEvPT_S3_PKS2_S5_S5_S5_S5_S5_fiiPKfS7_S7_Pfi)
        /*0014*/ 	.short	0x0160
        /*0016*/ 	.short	0x0074


	//----- nvinfo : EIATTR_CBANK_PARAM_SIZE
	.align		4
.L_4566:
        /*0018*/ 	.byte	0x03, 0x19
        /*001a*/ 	.short	0x0074


	//----- nvinfo : EIATTR_KPARAM_INFO
	.align		4
        /*001c*/ 	.byte	0x04, 0x17
        /*001e*/ 	.short	(.L_4568 - .L_4567)
.L_4567:
        /*0020*/ 	.word	0x00000000
        /*0024*/ 	.short	0x000f
        /*0026*/ 	.short	0x0070
        /*0028*/ 	.byte	0x00, 0xf0, 0x11, 0x00


	//----- nvinfo : EIATTR_KPARAM_INFO
	.align		4
.L_4568:
        /*002c*/ 	.byte	0x04, 0x17
        /*002e*/ 	.short	(.L_4570 - .L_4569)
.L_4569:
        /*0030*/ 	.word	0x00000000
        /*0034*/ 	.short	0x000e
        /*0036*/ 	.short	0x0068
        /*0038*/ 	.byte	0x00, 0xf0, 0x21, 0x00


	//----- nvinfo : EIATTR_KPARAM_INFO
	.align		4
.L_4570:
        /*003c*/ 	.byte	0x04, 0x17
        /*003e*/ 	.short	(.L_4572 - .L_4571)
.L_4571:
        /*0040*/ 	.word	0x00000000
        /*0044*/ 	.short	0x000d
        /*0046*/ 	.short	0x0060
        /*0048*/ 	.byte	0x00, 0xf0, 0x21, 0x00


	//----- nvinfo : EIATTR_KPARAM_INFO
	.align		4
.L_4572:
        /*004c*/ 	.byte	0x04, 0x17
        /*004e*/ 	.short	(.L_4574 - .L_4573)
.L_4573:
        /*0050*/ 	.word	0x00000000
        /*0054*/ 	.short	0x000c
        /*0056*/ 	.short	0x0058
        /*0058*/ 	.byte	0x00, 0xf0, 0x21, 0x00


	//----- nvinfo : EIATTR_KPARAM_INFO
	.align		4
.L_4574:
        /*005c*/ 	.byte	0x04, 0x17
        /*005e*/ 	.short	(.L_4576 - .L_4575)
.L_4575:
        /*0060*/ 	.word	0x00000000
        /*0064*/ 	.short	0x000b
        /*0066*/ 	.short	0x0050
        /*0068*/ 	.byte	0x00, 0xf0, 0x21, 0x00


	//----- nvinfo : EIATTR_KPARAM_INFO
	.align		4
.L_4576:
        /*006c*/ 	.byte	0x04, 0x17
        /*006e*/ 	.short	(.L_4578 - .L_4577)
.L_4577:
        /*0070*/ 	.word	0x00000000
        /*0074*/ 	.short	0x000a
        /*0076*/ 	.short	0x0048
        /*0078*/ 	.byte	0x00, 0xf0, 0x11, 0x00


	//----- nvinfo : EIATTR_KPARAM_INFO
	.align		4
.L_4578:
        /*007c*/ 	.byte	0x04, 0x17
        /*007e*/ 	.short	(.L_4580 - .L_4579)
.L_4579:
        /*0080*/ 	.word	0x00000000
        /*0084*/ 	.short	0x0009
        /*0086*/ 	.short	0x0044
        /*0088*/ 	.byte	0x00, 0xf0, 0x11, 0x00


	//----- nvinfo : EIATTR_KPARAM_INFO
	.align		4
.L_4580:
        /*008c*/ 	.byte	0x04, 0x17
        /*008e*/ 	.short	(.L_4582 - .L_4581)
.L_4581:
        /*0090*/ 	.word	0x00000000
        /*0094*/ 	.short	0x0008
        /*0096*/ 	.short	0x0040
        /*0098*/ 	.byte	0x00, 0xf0, 0x11, 0x00


	//----- nvinfo : EIATTR_KPARAM_INFO
	.align		4
.L_4582:
        /*009c*/ 	.byte	0x04, 0x17
        /*009e*/ 	.short	(.L_4584 - .L_4583)
.L_4583:
        /*00a0*/ 	.word	0x00000000
        /*00a4*/ 	.short	0x0007
        /*00a6*/ 	.short	0x0038
        /*00a8*/ 	.byte	0x00, 0xf0, 0x21, 0x00


	//----- nvinfo : EIATTR_KPARAM_INFO
	.align		4
.L_4584:
        /*00ac*/ 	.byte	0x04, 0x17
        /*00ae*/ 	.short	(.L_4586 - .L_4585)
.L_4585:
        /*00b0*/ 	.word	0x00000000
        /*00b4*/ 	.short	0x0006
        /*00b6*/ 	.short	0x0030
        /*00b8*/ 	.byte	0x00, 0xf0, 0x21, 0x00


	//----- nvinfo : EIATTR_KPARAM_INFO
	.align		4
.L_4586:
        /*00bc*/ 	.byte	0x04, 0x17
        /*00be*/ 	.short	(.L_4588 - .L_4587)
.L_4587:
        /*00c0*/ 	.word	0x00000000
        /*00c4*/ 	.short	0x0005
        /*00c6*/ 	.short	0x0028
        /*00c8*/ 	.byte	0x00, 0xf0, 0x21, 0x00


	//----- nvinfo : EIATTR_KPARAM_INFO
	.align		4
.L_4588:
        /*00cc*/ 	.byte	0x04, 0x17
        /*00ce*/ 	.short	(.L_4590 - .L_4589)
.L_4589:
        /*00d0*/ 	.word	0x00000000
        /*00d4*/ 	.short	0x0004
        /*00d6*/ 	.short	0x0020
        /*00d8*/ 	.byte	0x00, 0xf0, 0x21, 0x00


	//----- nvinfo : EIATTR_KPARAM_INFO
	.align		4
.L_4590:
        /*00dc*/ 	.byte	0x04, 0x17
        /*00de*/ 	.short	(.L_4592 - .L_4591)
.L_4591:
        /*00e0*/ 	.word	0x00000000
        /*00e4*/ 	.short	0x0003
        /*00e6*/ 	.short	0x0018
        /*00e8*/ 	.byte	0x00, 0xf0, 0x21, 0x00


	//----- nvinfo : EIATTR_KPARAM_INFO
	.align		4
.L_4592:
        /*00ec*/ 	.byte	0x04, 0x17
        /*00ee*/ 	.short	(.L_4594 - .L_4593)
.L_4593:
        /*00f0*/ 	.word	0x00000000
        /*00f4*/ 	.short	0x0002
        /*00f6*/ 	.short	0x0010
        /*00f8*/ 	.byte	0x00, 0xf0, 0x21, 0x00


	//----- nvinfo : EIATTR_KPARAM_INFO
	.align		4
.L_4594:
        /*00fc*/ 	.byte	0x04, 0x17
        /*00fe*/ 	.short	(.L_4596 - .L_4595)
.L_4595:
        /*0100*/ 	.word	0x00000000
        /*0104*/ 	.short	0x0001
        /*0106*/ 	.short	0x0008
        /*0108*/ 	.byte	0x00, 0xf0, 0x21, 0x00


	//----- nvinfo : EIATTR_KPARAM_INFO
	.align		4
.L_4596:
        /*010c*/ 	.byte	0x04, 0x17
        /*010e*/ 	.short	(.L_4598 - .L_4597)
.L_4597:
        /*0110*/ 	.word	0x00000000
        /*0114*/ 	.short	0x0000
        /*0116*/ 	.short	0x0000
        /*0118*/ 	.byte	0x00, 0xf0, 0x21, 0x00


	//----- nvinfo : EIATTR_MAXREG_COUNT
	.align		4
.L_4598:
        /*011c*/ 	.byte	0x03, 0x1b
        /*011e*/ 	.short	0x00ff


	//----- nvinfo : EIATTR_NUM_BARRIERS
	.align		4
        /*0120*/ 	.byte	0x02, 0x4c
        /*0122*/ 	.byte	0x01
	.zero		1


	//----- nvinfo : EIATTR_MERCURY_ISA_VERSION
	.align		4
        /*0124*/ 	.byte	0x03, 0x5f
        /*0126*/ 	.short	0x0000


	//----- nvinfo : EIATTR_COOP_GROUP_MASK_REGIDS
	.align		4
        /*0128*/ 	.byte	0x04, 0x29
        /*012a*/ 	.short	(.L_4600 - .L_4599)


	//   ....[0]....
.L_4599:
        /*012c*/ 	.word	0xffffffff


	//   ....[1]....
        /*0130*/ 	.word	0xffffffff


	//   ....[2]....
        /*0134*/ 	.word	0xffffffff


	//   ....[3]....
        /*0138*/ 	.word	0xffffffff


	//   ....[4]....
        /*013c*/ 	.word	0xffffffff


	//   ....[5]....
        /*0140*/ 	.word	0xffffffff


	//   ....[6]....
        /*0144*/ 	.word	0xffffffff


	//   ....[7]....
        /*0148*/ 	.word	0xffffffff


	//   ....[8]....
        /*014c*/ 	.word	0xffffffff


	//   ....[9]....
        /*0150*/ 	.word	0xffffffff


	//   ....[10]....
        /*0154*/ 	.word	0xffffffff


	//   ....[11]....
        /*0158*/ 	.word	0xffffffff


	//   ....[12]....
        /*015c*/ 	.word	0xffffffff


	//   ....[13]....
        /*0160*/ 	.word	0xffffffff


	//   ....[14]....
        /*0164*/ 	.word	0xffffffff


	//   ....[15]....
        /*0168*/ 	.word	0xffffffff


	//   ....[16]....
        /*016c*/ 	.word	0xffffffff


	//   ....[17]....
        /*0170*/ 	.word	0xffffffff


	//   ....[18]....
        /*0174*/ 	.word	0xffffffff


	//   ....[19]....
        /*0178*/ 	.word	0xffffffff


	//   ....[20]....
        /*017c*/ 	.word	0xffffffff


	//   ....[21]....
        /*0180*/ 	.word	0xffffffff


	//   ....[22]....
        /*0184*/ 	.word	0xffffffff


	//   ....[23]....
        /*0188*/ 	.word	0xffffffff


	//   ....[24]....
        /*018c*/ 	.word	0xffffffff


	//   ....[25]....
        /*0190*/ 	.word	0xffffffff


	//   ....[26]....
        /*0194*/ 	.word	0xffffffff


	//   ....[27]....
        /*0198*/ 	.word	0xffffffff


	//   ....[28]....
        /*019c*/ 	.word	0xffffffff


	//   ....[29]....
        /*01a0*/ 	.word	0xffffffff


	//----- nvinfo : EIATTR_COOP_GROUP_INSTR_OFFSETS
	.align		4
.L_4600:
        /*01a4*/ 	.byte	0x04, 0x28
        /*01a6*/ 	.short	(.L_4602 - .L_4601)


	//   ....[0]....
.L_4601:
        /*01a8*/ 	.word	0x00000260


	//   ....[1]....
        /*01ac*/ 	.word	0x000002a0


	//   ....[2]....
        /*01b0*/ 	.word	0x000002d0


	//   ....[3]....
        /*01b4*/ 	.word	0x000002e0


	//   ....[4]....
        /*01b8*/ 	.word	0x00000320


	//   ....[5]....
        /*01bc*/ 	.word	0x00000330


	//   ....[6]....
        /*01c0*/ 	.word	0x00000380


	//   ....[7]....
        /*01c4*/ 	.word	0x000003a0


	//   ....[8]....
        /*01c8*/ 	.word	0x000003f0


	//   ....[9]....
        /*01cc*/ 	.word	0x00000400


	//   ....[10]....
        /*01d0*/ 	.word	0x00000490


	//   ....[11]....
        /*01d4*/ 	.word	0x000004a0


	//   ....[12]....
        /*01d8*/ 	.word	0x000004d0


	//   ....[13]....
        /*01dc*/ 	.word	0x000004e0


	//   ....[14]....
        /*01e0*/ 	.word	0x00000510


	//   ....[15]....
        /*01e4*/ 	.word	0x00000520


	//   ....[16]....
        /*01e8*/ 	.word	0x00000550


	//   ....[17]....
        /*01ec*/ 	.word	0x00000560


	//   ....[18]....
        /*01f0*/ 	.word	0x00000590


	//   ....[19]....
        /*01f4*/ 	.word	0x000005a0


	//   ....[20]....
        /*01f8*/ 	.word	0x00000a10


	//   ....[21]....
        /*01fc*/ 	.word	0x00000a50


	//   ....[22]....
        /*0200*/ 	.word	0x00000a70


	//   ....[23]....
        /*0204*/ 	.word	0x00000a90


	//   ....[24]....
        /*0208*/ 	.word	0x00000ab0


	//   ....[25]....
        /*020c*/ 	.word	0x00000b00


	//   ....[26]....
        /*0210*/ 	.word	0x00000b20


	//   ....[27]....
        /*0214*/ 	.word	0x00000b40


	//   ....[28]....
        /*0218*/ 	.word	0x00000b60


	//   ....[29]....
        /*021c*/ 	.word	0x00000b80


	//----- nvinfo : EIATTR_EXIT_INSTR_OFFSETS
	.align		4
.L_4602:
        /*0220*/ 	.byte	0x04, 0x1c
        /*0222*/ 	.short	(.L_4604 - .L_4603)


	//   ....[0]....
.L_4603:
        /*0224*/ 	.word	0x000009d0


	//   ....[1]....
        /*0228*/ 	.word	0x00000e30


	//   ....[2]....
        /*022c*/ 	.word	0x00000ea0


	//----- nvinfo : EIATTR_CRS_STACK_SIZE
	.align		4
.L_4604:
        /*0230*/ 	.byte	0x04, 0x1e
        /*0232*/ 	.short	(.L_4606 - .L_4605)
.L_4605:
        /*0234*/ 	.word	0x00000000
.L_4606:


//--------------------- .nv.info._ZN17fastertransformer34generalAddBiasResidualLayerNormOptI7__half2Lb0ELb0ELi1ELb1ELi1EEEvPT_S3_PKS2_S5_S5_S5_S5_S5_fiiPKfS7_S7_Pfi --------------------------
	.section	.nv.info._ZN17fastertransformer34generalAddBiasResidualLayerNormOptI7__half2Lb0ELb0ELi1ELb1ELi1EEEvPT_S3_PKS2_S5_S5_S5_S5_S5_fiiPKfS7_S7_Pfi,"",@"SHT_CUDA_INFO"
	.sectionflags	@""
	.align	4


	//----- nvinfo : EIATTR_CUDA_API_VERSION
	.align		4
        /*0000*/ 	.byte	0x04, 0x37
        /*0002*/ 	.short	(.L_4608 - .L_4607)
.L_4607:
        /*0004*/ 	.word	0x00000082


	//----- nvinfo : EIATTR_SW2861232_WAR
	.align		4
.L_4608:
        /*0008*/ 	.byte	0x01, 0x35
	.zero		2


	//----- nvinfo : EIATTR_PARAM_CBANK
	.align		4
        /*000c*/ 	.byte	0x04, 0x0a
        /*000e*/ 	.short	(.L_4610 - .L_4609)
	.align		4
.L_4609:
        /*0010*/ 	.word	index@(.nv.constant0._ZN17fastertransformer34generalAddBiasResidualLayerNormOptI7__half2Lb0ELb0ELi1ELb1ELi1EEEvPT_S3_PKS2_S5_S5_S5_S5_S5_fiiPKfS7_S7_Pfi)
        /*0014*/ 	.short	0x0160
        /*0016*/ 	.short	0x0074


	//----- nvinfo : EIATTR_CBANK_PARAM_SIZE
	.align		4
.L_4610:
        /*0018*/ 	.byte	0x03, 0x19
        /*001a*/ 	.short	0x0074


	//----- nvinfo : EIATTR_KPARAM_INFO
	.align		4
        /*001c*/ 	.byte	0x04, 0x17
        /*001e*/ 	.short	(.L_4612 - .L_4611)
.L_4611:
        /*0020*/ 	.word	0x00000000
        /*0024*/ 	.short	0x000f
        /*0026*/ 	.short	0x0070
        /*0028*/ 	.byte	0x00, 0xf0, 0x11, 0x00


	//----- nvinfo : EIATTR_KPARAM_INFO
	.align		4
.L_4612:
        /*002c*/ 	.byte	0x04, 0x17
        /*002e*/ 	.short	(.L_4614 - .L_4613)
.L_4613:
        /*0030*/ 	.word	0x00000000
        /*0034*/ 	.short	0x000e
        /*0036*/ 	.short	0x0068
        /*0038*/ 	.byte	0x00, 0xf0, 0x21, 0x00


	//----- nvinfo : EIATTR_KPARAM_INFO
	.align		4
.L_4614:
        /*003c*/ 	.byte	0x04, 0x17
        /*003e*/ 	.short	(.L_4616 - .L_4615)
.L_4615:
        /*0040*/ 	.word	0x00000000
        /*0044*/ 	.short	0x000d
        /*0046*/ 	.short	0x0060
        /*0048*/ 	.byte	0x00, 0xf0, 0x21, 0x00


	//----- nvinfo : EIATTR_KPARAM_INFO
	.align		4
.L_4616:
        /*004c*/ 	.byte	0x04, 0x17
        /*004e*/ 	.short	(.L_4618 - .L_4617)
.L_4617:
        /*0050*/ 	.word	0x00000000
        /*0054*/ 	.short	0x000c
        /*0056*/ 	.short	0x0058
        /*0058*/ 	.byte	0x00, 0xf0, 0x21, 0x00


	//----- nvinfo : EIATTR_KPARAM_INFO
	.align		4
.L_4618:
        /*005c*/ 	.byte	0x04, 0x17
        /*005e*/ 	.short	(.L_4620 - .L_4619)
.L_4619:
        /*0060*/ 	.word	0x00000000
        /*0064*/ 	.short	0x000b
        /*0066*/ 	.short	0x0050
        /*0068*/ 	.byte	0x00, 0xf0, 0x21, 0x00


	//----- nvinfo : EIATTR_KPARAM_INFO
	.align		4
.L_4620:
        /*006c*/ 	.byte	0x04, 0x17
        /*006e*/ 	.short	(.L_4622 - .L_4621)
.L_4621:
        /*0070*/ 	.word	0x00000000
        /*0074*/ 	.short	0x000a
        /*0076*/ 	.short	0x0048
        /*0078*/ 	.byte	0x00, 0xf0, 0x11, 0x00


	//----- nvinfo : EIATTR_KPARAM_INFO
	.align		4
.L_4622:
        /*007c*/ 	.byte	0x04, 0x17
        /*007e*/ 	.short	(.L_4624 - .L_4623)
.L_4623:
        /*0080*/ 	.word	0x00000000
        /*0084*/ 	.short	0x0009
        /*0086*/ 	.short	0x0044
        /*0088*/ 	.byte	0x00, 0xf0, 0x11, 0x00


	//----- nvinfo : EIATTR_KPARAM_INFO
	.align		4
.L_4624:
        /*008c*/ 	.byte	0x04, 0x17
        /*008e*/ 	.short	(.L_4626 - .L_4625)
.L_4625:
        /*0090*/ 	.word	0x00000000
        /*0094*/ 	.short	0x0008
        /*0096*/ 	.short	0x0040
        /*0098*/ 	.byte	0x00, 0xf0, 0x11, 0x00


	//----- nvinfo : EIATTR_KPARAM_INFO
	.align		4
.L_4626:
        /*009c*/ 	.byte	0x04, 0x17
        /*009e*/ 	.short	(.L_4628 - .L_4627)
.L_4627:
        /*00a0*/ 	.word	0x00000000
        /*00a4*/ 	.short	0x0007
        /*00a6*/ 	.short	0x0038
        /*00a8*/ 	.byte	0x00, 0xf0, 0x21, 0x00


	//----- nvinfo : EIATTR_KPARAM_INFO
	.align		4
.L_4628:
        /*00ac*/ 	.byte	0x04, 0x17
        /*00ae*/ 	.short	(.L_4630 - .L_4629)
.L_4629:
        /*00b0*/ 	.word	0x00000000
        /*00b4*/ 	.short	0x0006
        /*00b6*/ 	.short	0x0030
        /*00b8*/ 	.byte	0x00, 0xf0, 0x21, 0x00


	//----- nvinfo : EIATTR_KPARAM_INFO
	.align		4
.L_4630:
        /*00bc*/ 	.byte	0x04, 0x17
        /*00be*/ 	.short	(.L_4632 - .L_4631)
.L_4631:
        /*00c0*/ 	.word	0x00000000
        /*00c4*/ 	.short	0x0005
        /*00c6*/ 	.short	0x0028
        /*00c8*/ 	.byte	0x00, 0xf0, 0x21, 0x00


	//----- nvinfo : EIATTR_KPARAM_INFO
	.align		4
.L_4632:
        /*00cc*/ 	.byte	0x04, 0x17
        /*00ce*/ 	.short	(.L_4634 - .L_4633)
.L_4633:
        /*00d0*/ 	.word	0x00000000
        /*00d4*/ 	.short	0x0004
        /*00d6*/ 	.short	0x0020
        /*00d8*/ 	.byte	0x00, 0xf0, 0x21, 0x00


	//----- nvinfo : EIATTR_KPARAM_INFO
	.align		4
.L_4634:
        /*00dc*/ 	.byte	0x04, 0x17
        /*00de*/ 	.short	(.L_4636 - .L_4635)
.L_4635:
        /*00e0*/ 	.word	0x00000000
        /*00e4*/ 	.short	0x0003
        /*00e6*/ 	.short	0x0018
        /*00e8*/ 	.byte	0x00, 0xf0, 0x21, 0x00


	//----- nvinfo : EIATTR_KPARAM_INFO
	.align		4
.L_4636:
        /*00ec*/ 	.byte	0x04, 0x17
        /*00ee*/ 	.short	(.L_4638 - .L_4637)
.L_4637:
        /*00f0*/ 	.word	0x00000000
        /*00f4*/ 	.short	0x0002
        /*00f6*/ 	.short	0x0010
        /*00f8*/ 	.byte	0x00, 0xf0, 0x21, 0x00


	//----- nvinfo : EIATTR_KPARAM_INFO
	.align		4
.L_4638:
        /*00fc*/ 	.byte	0x04, 0x17
        /*00fe*/ 	.short	(.L_4640 - .L_4639)
.L_4639:
        /*0100*/ 	.word	0x00000000
        /*0104*/ 	.short	0x0001
        /*0106*/ 	.short	0x0008
        /*0108*/ 	.byte	0x00, 0xf0, 0x21, 0x00


	//----- nvinfo : EIATTR_KPARAM_INFO
	.align		4
.L_4640:
        /*010c*/ 	.byte	0x04, 0x17
        /*010e*/ 	.short	(.L_4642 - .L_4641)
.L_4641:
        /*0110*/ 	.word	0x00000000
        /*0114*/ 	.short	0x0000
        /*0116*/ 	.short	0x0000
        /*0118*/ 	.byte	0x00, 0xf0, 0x21, 0x00


	//----- nvinfo : EIATTR_MAXREG_COUNT
	.align		4
.L_4642:
        /*011c*/ 	.byte	0x03, 0x1b
        /*011e*/ 	.short	0x00ff


	//----- nvinfo : EIATTR_NUM_BARRIERS
	.align		4
        /*0120*/ 	.byte	0x02, 0x4c
        /*0122*/ 	.byte	0x01
	.zero		1


	//----- nvinfo : EIATTR_MERCURY_ISA_VERSION
	.align		4
        /*0124*/ 	.byte	0x03, 0x5f
        /*0126*/ 	.short	0x0000


	//----- nvinfo : EIATTR_COOP_GROUP_MASK_REGIDS
	.align		4
        /*0128*/ 	.byte	0x04, 0x29
        /*012a*/ 	.short	(.L_4644 - .L_4643)


	//   ....[0]....
.L_4643:
        /*012c*/ 	.word	0xffffffff


	//   ....[1]....
        /*0130*/ 	.word	0xffffffff


	//   ....[2]....
        /*0134*/ 	.word	0xffffffff


	//   ....[3]....
        /*0138*/ 	.word	0xffffffff


	//   ....[4]....
        /*013c*/ 	.word	0xffffffff


	//   ....[5]....
        /*0140*/ 	.word	0xffffffff


	//   ....[6]....
        /*0144*/ 	.word	0xffffffff


	//   ....[7]....
        /*0148*/ 	.word	0xffffffff


	//   ....[8]....
        /*014c*/ 	.word	0xffffffff


	//   ....[9]....
        /*0150*/ 	.word	0xffffffff


	//   ....[10]....
        /*0154*/ 	.word	0xffffffff


	//   ....[11]....
        /*0158*/ 	.word	0xffffffff


	//   ....[12]....
        /*015c*/ 	.word	0xffffffff


	//   ....[13]....
        /*0160*/ 	.word	0xffffffff


	//   ....[14]....
        /*0164*/ 	.word	0xffffffff


	//   ....[15]....
        /*0168*/ 	.word	0xffffffff


	//   ....[16]....
        /*016c*/ 	.word	0xffffffff


	//   ....[17]....
        /*0170*/ 	.word	0xffffffff


	//   ....[18]....
        /*0174*/ 	.word	0xffffffff


	//   ....[19]....
        /*0178*/ 	.word	0xffffffff


	//   ....[20]....
        /*017c*/ 	.word	0xffffffff


	//   ....[21]....
        /*0180*/ 	.word	0xffffffff


	//   ....[22]....
        /*0184*/ 	.word	0xffffffff


	//   ....[23]....
        /*0188*/ 	.word	0xffffffff


	//   ....[24]....
        /*018c*/ 	.word	0xffffffff


	//   ....[25]....
        /*0190*/ 	.word	0xffffffff


	//   ....[26]....
        /*0194*/ 	.word	0xffffffff


	//   ....[27]....
        /*0198*/ 	.word	0xffffffff


	//   ....[28]....
        /*019c*/ 	.word	0xffffffff


	//   ....[29]....
        /*01a0*/ 	.word	0xffffffff


	//----- nvinfo : EIATTR_COOP_GROUP_INSTR_OFFSETS
	.align		4
.L_4644:
        /*01a4*/ 	.byte	0x04, 0x28
        /*01a6*/ 	.short	(.L_4646 - .L_4645)


	//   ....[0]....
.L_4645:
        /*01a8*/ 	.word	0x00000220


	//   ....[1]....
        /*01ac*/ 	.word	0x00000260


	//   ....[2]....
        /*01b0*/ 	.word	0x000002a0


	//   ....[3]....
        /*01b4*/ 	.word	0x000002d0


	//   ....[4]....
        /*01b8*/ 	.word	0x00000310


	//   ....[5]....
        /*01bc*/ 	.word	0x00000370


	//   ....[6]....
        /*01c0*/ 	.word	0x000003a0


	//   ....[7]....
        /*01c4*/ 	.word	0x000003c0


	//   ....[8]....
        /*01c8*/ 	.word	0x000003e0


	//   ....[9]....
        /*01cc*/ 	.word	0x00000400


	//   ....[10]....
        /*01d0*/ 	.word	0x000005a0


	//   ....[11]....
        /*01d4*/ 	.word	0x000005f0


	//   ....[12]....
        /*01d8*/ 	.word	0x00000610


	//   ....[13]....
        /*01dc*/ 	.word	0x00000630


	//   ....[14]....
        /*01e0*/ 	.word	0x00000650


	//   ....[15]....
        /*01e4*/ 	.word	0x000006b0


	//   ....[16]....
        /*01e8*/ 	.word	0x000006e0


	//   ....[17]....
        /*01ec*/ 	.word	0x00000700


	//   ....[18]....
        /*01f0*/ 	.word	0x00000720


	//   ....[19]....
        /*01f4*/ 	.word	0x00000750


	//   ....[20]....
        /*01f8*/ 	.word	0x00000b30


	//   ....[21]....
        /*01fc*/ 	.word	0x00000b70


	//   ....[22]....
        /*0200*/ 	.word	0x00000b90


	//   ....[23]....
        /*0204*/ 	.word	0x00000bb0


	//   ....[24]....
        /*0208*/ 	.word	0x00000bd0


	//   ....[25]....
        /*020c*/ 	.word	0x00000c20


	//   ....[26]....
        /*0210*/ 	.word	0x00000c40


	//   ....[27]....
        /*0214*/ 	.word	0x00000c60


	//   ....[28]....
        /*0218*/ 	.word	0x00000c80


	//   ....[29]....
        /*021c*/ 	.word	0x00000ca0


	//----- nvinfo : EIATTR_EXIT_INSTR_OFFSETS
	.align		4
.L_4646:
        /*0220*/ 	.byte	0x04, 0x1c
        /*0222*/ 	.short	(.L_4648 - .L_4647)


	//   ....[0]....
.L_4647:
        /*0224*/ 	.word	0x00000af0


	//   ....[1]....
        /*0228*/ 	.word	0x00000f60


	//   ....[2]....
        /*022c*/ 	.word	0x00000fe0


	//----- nvinfo : EIATTR_CRS_STACK_SIZE
	.align		4
.L_4648:
        /*0230*/ 	.byte	0x04, 0x1e
        /*0232*/ 	.short	(.L_4650 - .L_4649)
.L_4649:
        /*0234*/ 	.word	0x00000000
.L_4650:


//--------------------- .nv.info._ZN17fastertransformer35generalAddBiasResidualLayerNormOpt2I7__half2Lb1ELb0ELi1ELb1ELi1EEEvPT_S3_PKS2_S5_S5_S5_S5_S5_fiiPKfS7_S7_Pfi --------------------------
	.section	.nv.info._ZN17fastertransformer35generalAddBiasResidualLayerNormOpt2I7__half2Lb1ELb0ELi1ELb1ELi1EEEvPT_S3_PKS2_S5_S5_S5_S5_S5_fiiPKfS7_S7_Pfi,"",@"SHT_CUDA_INFO"
	.sectionflags	@""
	.align	4


	//----- nvinfo : EIATTR_CUDA_API_VERSION
	.align		4
        /*0000*/ 	.byte	0x04, 0x37
        /*0002*/ 	.short	(.L_4652 - .L_4651)
.L_4651:
        /*0004*/ 	.word	0x00000082


	//----- nvinfo : EIATTR_SW2861232_WAR
	.align		4
.L_4652:
        /*0008*/ 	.byte	0x01, 0x35
	.zero		2


	//----- nvinfo : EIATTR_PARAM_CBANK
	.align		4
        /*000c*/ 	.byte	0x04, 0x0a
        /*000e*/ 	.short	(.L_4654 - .L_4653)
	.align		4
.L_4653:
        /*0010*/ 	.word	index@(.nv.constant0._ZN17fastertransformer35generalAddBiasResidualLayerNormOpt2I7__half2Lb1ELb0ELi1ELb1ELi1EEEvPT_S3_PKS2_S5_S5_S5_S5_S5_fiiPKfS7_S7_Pfi)
        /*0014*/ 	.short	0x0160
        /*0016*/ 	.short	0x0074


	//----- nvinfo : EIATTR_CBANK_PARAM_SIZE
	.align		4
.L_4654:
        /*0018*/ 	.byte	0x03, 0x19
        /*001a*/ 	.short	0x0074


	//----- nvinfo : EIATTR_KPARAM_INFO
	.align		4
        /*001c*/ 	.byte	0x04, 0x17
        /*001e*/ 	.short	(.L_4656 - .L_4655)
.L_4655:
        /*0020*/ 	.word	0x00000000
        /*0024*/ 	.short	0x000f
        /*0026*/ 	.short	0x0070
        /*0028*/ 	.byte	0x00, 0xf0, 0x11, 0x00


	//----- nvinfo : EIATTR_KPARAM_INFO
	.align		4
.L_4656:
        /*002c*/ 	.byte	0x04, 0x17
        /*002e*/ 	.short	(.L_4658 - .L_4657)
.L_4657:
        /*0030*/ 	.word	0x00000000
        /*0034*/ 	.short	0x000e
        /*0036*/ 	.short	0x0068
        /*0038*/ 	.byte	0x00, 0xf0, 0x21, 0x00


	//----- nvinfo : EIATTR_KPARAM_INFO
	.align		4
.L_4658:
        /*003c*/ 	.byte	0x04, 0x17
        /*003e*/ 	.short	(.L_4660 - .L_4659)
.L_4659:
        /*0040*/ 	.word	0x00000000
        /*0044*/ 	.short	0x000d
        /*0046*/ 	.short	0x0060
        /*0048*/ 	.byte	0x00, 0xf0, 0x21, 0x00


	//----- nvinfo : EIATTR_KPARAM_INFO
	.align		4
.L_4660:
        /*004c*/ 	.byte	0x04, 0x17
        /*004e*/ 	.short	(.L_4662 - .L_4661)
.L_4661:
        /*0050*/ 	.word	0x00000000
        /*0054*/ 	.short	0x000c
        /*0056*/ 	.short	0x0058
        /*0058*/ 	.byte	0x00, 0xf0, 0x21, 0x00


	//----- nvinfo : EIATTR_KPARAM_INFO
	.align		4
.L_4662:
        /*005c*/ 	.byte	0x04, 0x17
        /*005e*/ 	.short	(.L_4664 - .L_4663)
.L_4663:
        /*0060*/ 	.word	0x00000000
        /*0064*/ 	.short	0x000b
        /*0066*/ 	.short	0x0050
        /*0068*/ 	.byte	0x00, 0xf0, 0x21, 0x00


	//----- nvinfo : EIATTR_KPARAM_INFO
	.align		4
.L_4664:
        /*006c*/ 	.byte	0x04, 0x17
        /*006e*/ 	.short	(.L_4666 - .L_4665)
.L_4665:
        /*0070*/ 	.word	0x00000000
        /*0074*/ 	.short	0x000a
        /*0076*/ 	.short	0x0048
        /*0078*/ 	.byte	0x00, 0xf0, 0x11, 0x00


	//----- nvinfo : EIATTR_KPARAM_INFO
	.align		4
.L_4666:
        /*007c*/ 	.byte	0x04, 0x17
        /*007e*/ 	.short	(.L_4668 - .L_4667)
.L_4667:
        /*0080*/ 	.word	0x00000000
        /*0084*/ 	.short	0x0009
        /*0086*/ 	.short	0x0044
        /*0088*/ 	.byte	0x00, 0xf0, 0x11, 0x00


	//----- nvinfo : EIATTR_KPARAM_INFO
	.align		4
.L_4668:
        /*008c*/ 	.byte	0x04, 0x17
        /*008e*/ 	.short	(.L_4670 - .L_4669)
.L_4669:
        /*0090*/ 	.word	0x00000000
        /*0094*/ 	.short	0x0008
        /*0096*/ 	.short	0x0040
        /*0098*/ 	.byte	0x00, 0xf0, 0x11, 0x00


	//----- nvinfo : EIATTR_KPARAM_INFO
	.align		4
.L_4670:
        /*009c*/ 	.byte	0x04, 0x17
        /*009e*/ 	.short	(.L_4672 - .L_4671)
.L_4671:
        /*00a0*/ 	.word	0x00000000
        /*00a4*/ 	.short	0x0007
        /*00a6*/ 	.short	0x0038
        /*00a8*/ 	.byte	0x00, 0xf0, 0x21, 0x00


	//----- nvinfo : EIATTR_KPARAM_INFO
	.align		4
.L_4672:
        /*00ac*/ 	.byte	0x04, 0x17
        /*00ae*/ 	.short	(.L_4674 - .L_4673)
.L_4673:
        /*00b0*/ 	.word	0x00000000
        /*00b4*/ 	.short	0x0006
        /*00b6*/ 	.short	0x0030
        /*00b8*/ 	.byte	0x00, 0xf0, 0x21, 0x00


	//----- nvinfo : EIATTR_KPARAM_INFO
	.align		4
.L_4674:
        /*00bc*/ 	.byte	0x04, 0x17
        /*00be*/ 	.short	(.L_4676 - .L_4675)
.L_4675:
        /*00c0*/ 	.word	0x00000000
        /*00c4*/ 	.short	0x0005
        /*00c6*/ 	.short	0x0028
        /*00c8*/ 	.byte	0x00, 0xf0, 0x21, 0x00


	//----- nvinfo : EIATTR_KPARAM_INFO
	.align		4
.L_4676:
        /*00cc*/ 	.byte	0x04, 0x17
        /*00ce*/ 	.short	(.L_4678 - .L_4677)
.L_4677:
        /*00d0*/ 	.word	0x00000000
        /*00d4*/ 	.short	0x0004
        /*00d6*/ 	.short	0x0020
        /*00d8*/ 	.byte	0x00, 0xf0, 0x21, 0x00


	//----- nvinfo : EIATTR_KPARAM_INFO
	.align		4
.L_4678:
        /*00dc*/ 	.byte	0x04, 0x17
        /*00de*/ 	.short	(.L_4680 - .L_4679)
.L_4679:
        /*00e0*/ 	.word	0x00000000
        /*00e4*/ 	.short	0x0003
        /*00e6*/ 	.short	0x0018
        /*00e8*/ 	.byte	0x00, 0xf0, 0x21, 0x00


	//----- nvinfo : EIATTR_KPARAM_INFO
	.align		4
.L_4680:
        /*00ec*/ 	.byte	0x04, 0x17
        /*00ee*/ 	.short	(.L_4682 - .L_4681)
.L_4681:
        /*00f0*/ 	.word	0x00000000
        /*00f4*/ 	.short	0x0002
        /*00f6*/ 	.short	0x0010
        /*00f8*/ 	.byte	0x00, 0xf0, 0x21, 0x00


	//----- nvinfo : EIATTR_KPARAM_INFO
	.align		4
.L_4682:
        /*00fc*/ 	.byte	0x04, 0x17
        /*00fe*/ 	.short	(.L_4684 - .L_4683)
.L_4683:
        /*0100*/ 	.word	0x00000000
        /*0104*/ 	.short	0x0001
        /*0106*/ 	.short	0x0008
        /*0108*/ 	.byte	0x00, 0xf0, 0x21, 0x00


	//----- nvinfo : EIATTR_KPARAM_INFO
	.align		4
.L_4684:
        /*010c*/ 	.byte	0x04, 0x17
        /*010e*/ 	.short	(.L_4686 - .L_4685)
.L_4685:
        /*0110*/ 	.word	0x00000000
        /*0114*/ 	.short	0x0000
        /*0116*/ 	.short	0x0000
        /*0118*/ 	.byte	0x00, 0xf0, 0x21, 0x00


	//----- nvinfo : EIATTR_MAXREG_COUNT
	.align		4
.L_4686:
        /*011c*/ 	.byte	0x03, 0x1b
        /*011e*/ 	.short	0x00ff


	//----- nvinfo : EIATTR_NUM_BARRIERS
	.align		4
        /*0120*/ 	.byte	0x02, 0x4c
        /*0122*/ 	.byte	0x01
	.zero		1


	//----- nvinfo : EIATTR_MERCURY_ISA_VERSION
	.align		4
        /*0124*/ 	.byte	0x03, 0x5f
        /*0126*/ 	.short	0x0000


	//----- nvinfo : EIATTR_COOP_GROUP_MASK_REGIDS
	.align		4
        /*0128*/ 	.byte	0x04, 0x29
        /*012a*/ 	.short	(.L_4688 - .L_4687)


	//   ....[0]....
.L_4687:
        /*012c*/ 	.word	0xffffffff


	//   ....[1]....
        /*0130*/ 	.word	0xffffffff


	//   ....[2]....
        /*0134*/ 	.word	0xffffffff


	//   ....[3]....
        /*0138*/ 	.word	0xffffffff


	//   ....[4]....
        /*013c*/ 	.word	0xffffffff


	//   ....[5]....
        /*0140*/ 	.word	0xffffffff


	//   ....[6]....
        /*0144*/ 	.word	0xffffffff


	//   ....[7]....
        /*0148*/ 	.word	0xffffffff


	//   ....[8]....
        /*014c*/ 	.word	0xffffffff


	//   ....[9]....
        /*0150*/ 	.word	0xffffffff


	//   ....[10]....
        /*0154*/ 	.word	0xffffffff


	//   ....[11]....
        /*0158*/ 	.word	0xffffffff


	//   ....[12]....
        /*015c*/ 	.word	0xffffffff


	//   ....[13]....
        /*0160*/ 	.word	0xffffffff


	//   ....[14]....
        /*0164*/ 	.word	0xffffffff


	//   ....[15]....
        /*0168*/ 	.word	0xffffffff


	//   ....[16]....
        /*016c*/ 	.word	0xffffffff


	//   ....[17]....
        /*0170*/ 	.word	0xffffffff


	//   ....[18]....
        /*0174*/ 	.word	0xffffffff


	//   ....[19]....
        /*0178*/ 	.word	0xffffffff


	//   ....[20]....
        /*017c*/ 	.word	0xffffffff


	//   ....[21]....
        /*0180*/ 	.word	0xffffffff


	//   ....[22]....
        /*0184*/ 	.word	0xffffffff


	//   ....[23]....
        /*0188*/ 	.word	0xffffffff


	//   ....[24]....
        /*018c*/ 	.word	0xffffffff


	//   ....[25]....
        /*0190*/ 	.word	0xffffffff


	//   ....[26]....
        /*0194*/ 	.word	0xffffffff


	//   ....[27]....
        /*0198*/ 	.word	0xffffffff


	//   ....[28]....
        /*019c*/ 	.word	0xffffffff


	//   ....[29]....
        /*01a0*/ 	.word	0xffffffff


	//----- nvinfo : EIATTR_COOP_GROUP_INSTR_OFFSETS
	.align		4
.L_4688:
        /*01a4*/ 	.byte	0x04, 0x28
        /*01a6*/ 	.short	(.L_4690 - .L_4689)


	//   ....[0]....
.L_4689:
        /*01a8*/ 	.word	0x000005c0


	//   ....[1]....
        /*01ac*/ 	.word	0x000005f0


	//   ....[2]....
        /*01b0*/ 	.word	0x00000620


	//   ....[3]....
        /*01b4*/ 	.word	0x00000640


	//   ....[4]....
        /*01b8*/ 	.word	0x00000680


	//   ....[5]....
        /*01bc*/ 	.word	0x00000690


	//   ....[6]....
        /*01c0*/ 	.word	0x000006d0


	//   ....[7]....
        /*01c4*/ 	.word	0x000006e0


	//   ....[8]....
        /*01c8*/ 	.word	0x00000740


	//   ....[9]....
        /*01cc*/ 	.word	0x00000760


	//   ....[10]....
        /*01d0*/ 	.word	0x00000800


	//   ....[11]....
        /*01d4*/ 	.word	0x00000810


	//   ....[12]....
        /*01d8*/ 	.word	0x00000840


	//   ....[13]....
        /*01dc*/ 	.word	0x00000850


	//   ....[14]....
        /*01e0*/ 	.word	0x00000880


	//   ....[15]....
        /*01e4*/ 	.word	0x00000890


	//   ....[16]....
        /*01e8*/ 	.word	0x000008c0


	//   ....[17]....
        /*01ec*/ 	.word	0x000008d0


	//   ....[18]....
        /*01f0*/ 	.word	0x00000900


	//   ....[19]....
        /*01f4*/ 	.word	0x00000910


	//   ....[20]....
        /*01f8*/ 	.word	0x00000d60


	//   ....[21]....
        /*01fc*/ 	.word	0x00000da0


	//   ....[22]....
        /*0200*/ 	.word	0x00000dc0


	//   ....[23]....
        /*0204*/ 	.word	0x00000de0


	//   ....[24]....
        /*0208*/ 	.word	0x00000e00


	//   ....[25]....
        /*020c*/ 	.word	0x00000e50


	//   ....[26]....
        /*0210*/ 	.word	0x00000e70


	//   ....[27]....
        /*0214*/ 	.word	0x00000e90


	//   ....[28]....
        /*0218*/ 	.word	0x00000eb0


	//   ....[29]....
        /*021c*/ 	.word	0x00000ed0


	//----- nvinfo : EIATTR_EXIT_INSTR_OFFSETS
	.align		4
.L_4690:
        /*0220*/ 	.byte	0x04, 0x1c
        /*0222*/ 	.short	(.L_4692 - .L_4691)


	//   ....[0]....
.L_4691:
        /*0224*/ 	.word	0x00000d20


	//   ....[1]....
        /*0228*/ 	.word	0x00001180


	//   ....[2]....
        /*022c*/ 	.word	0x000011f0


	//----- nvinfo : EIATTR_CRS_STACK_SIZE
	.align		4
.L_4692:
        /*0230*/ 	.byte	0x04, 0x1e
        /*0232*/ 	.short	(.L_4694 - .L_4693)
.L_4693:
        /*0234*/ 	.word	0x00000000
.L_4694:


//--------------------- .nv.info._ZN17fastertransformer34generalAddBiasResidualLayerNormOptI7__half2Lb1ELb0ELi1ELb1ELi1EEEvPT_S3_PKS2_S5_S5_S5_S5_S5_fiiPKfS7_S7_Pfi --------------------------
	.section	.nv.info._ZN17fastertransformer34generalAddBiasResidualLayerNormOptI7__half2Lb1ELb0ELi1ELb1ELi1EEEvPT_S3_PKS2_S5_S5_S5_S5_S5_fiiPKfS7_S7_Pfi,"",@"SHT_CUDA_INFO"
	.sectionflags	@""
	.align	4


	//----- nvinfo : EIATTR_CUDA_API_VERSION
	.align		4
        /*0000*/ 	.byte	0x04, 0x37
        /*0002*/ 	.short	(.L_4696 - .L_4695)
.L_4695:
        /*0004*/ 	.word	0x00000082


	//----- nvinfo : EIATTR_SW2861232_WAR
	.align		4
.L_4696:
        /*0008*/ 	.byte	0x01, 0x35
	.zero		2


	//----- nvinfo : EIATTR_PARAM_CBANK
	.align		4
        /*000c*/ 	.byte	0x04, 0x0a
        /*000e*/ 	.short	(.L_4698 - .L_4697)
	.align		4
.L_4697:
        /*0010*/ 	.word	index@(.nv.constant0._ZN17fastertransformer34generalAddBiasResidualLayerNormOptI7__half2Lb1ELb0ELi1ELb1ELi1EEEvPT_S3_PKS2_S5_S5_S5_S5_S5_fiiPKfS7_S7_Pfi)
        /*0014*/ 	.short	0x0160
        /*0016*/ 	.short	0x0074


	//----- nvinfo : EIATTR_CBANK_PARAM_SIZE
	.align		4
.L_4698:
        /*0018*/ 	.byte	0x03, 0x19
        /*001a*/ 	.short	0x0074


	//----- nvinfo : EIATTR_KPARAM_INFO
	.align		4
        /*001c*/ 	.byte	0x04, 0x17
        /*001e*/ 	.short	(.L_4700 - .L_4699)
.L_4699:
        /*0020*/ 	.word	0x00000000
        /*0024*/ 	.short	0x000f
        /*0026*/ 	.short	0x0070
        /*0028*/ 	.byte	0x00, 0xf0, 0x11, 0x00


	//----- nvinfo : EIATTR_KPARAM_INFO
	.align		4
.L_4700:
        /*002c*/ 	.byte	0x04, 0x17
        /*002e*/ 	.short	(.L_4702 - .L_4701)
.L_4701:
        /*0030*/ 	.word	0x00000000
        /*0034*/ 	.short	0x000e
        /*0036*/ 	.short	0x0068
        /*0038*/ 	.byte	0x00, 0xf0, 0x21, 0x00


	//----- nvinfo : EIATTR_KPARAM_INFO
	.align		4
.L_4702:
        /*003c*/ 	.byte	0x04, 0x17
        /*003e*/ 	.short	(.L_4704 - .L_4703)
.L_4703:
        /*0040*/ 	.word	0x00000000
        /*0044*/ 	.short	0x000d
        /*0046*/ 	.short	0x0060
        /*0048*/ 	.byte	0x00, 0xf0, 0x21, 0x00


	//----- nvinfo : EIATTR_KPARAM_INFO
	.align		4
.L_4704:
        /*004c*/ 	.byte	0x04, 0x17
        /*004e*/ 	.short	(.L_4706 - .L_4705)
.L_4705:
        /*0050*/ 	.word	0x00000000
        /*0054*/ 	.short	0x000c
        /*0056*/ 	.short	0x0058
        /*0058*/ 	.byte	0x00, 0xf0, 0x21, 0x00


	//----- nvinfo : EIATTR_KPARAM_INFO
	.align		4
.L_4706:
        /*005c*/ 	.byte	0x04, 0x17
        /*005e*/ 	.short	(.L_4708 - .L_4707)
.L_4707:
        /*0060*/ 	.word	0x00000000
        /*0064*/ 	.short	0x000b
        /*0066*/ 	.short	0x0050
        /*0068*/ 	.byte	0x00, 0xf0, 0x21, 0x00


	//----- nvinfo : EIATTR_KPARAM_INFO
	.align		4
.L_4708:
        /*006c*/ 	.byte	0x04, 0x17
        /*006e*/ 	.short	(.L_4710 - .L_4709)
.L_4709:
        /*0070*/ 	.word	0x00000000
        /*0074*/ 	.short	0x000a
        /*0076*/ 	.short	0x0048
        /*0078*/ 	.byte	0x00, 0xf0, 0x11, 0x00


	//----- nvinfo : EIATTR_KPARAM_INFO
	.align		4
.L_4710:
        /*007c*/ 	.byte	0x04, 0x17
        /*007e*/ 	.short	(.L_4712 - .L_4711)
.L_4711:
        /*0080*/ 	.word	0x00000000
        /*0084*/ 	.short	0x0009
        /*0086*/ 	.short	0x0044
        /*0088*/ 	.byte	0x00, 0xf0, 0x11, 0x00


	//----- nvinfo : EIATTR_KPARAM_INFO
	.align		4
.L_4712:
        /*008c*/ 	.byte	0x04, 0x17
        /*008e*/ 	.short	(.L_4714 - .L_4713)
.L_4713:
        /*0090*/ 	.word	0x00000000
        /*0094*/ 	.short	0x0008
        /*0096*/ 	.short	0x0040
        /*0098*/ 	.byte	0x00, 0xf0, 0x11, 0x00


	//----- nvinfo : EIATTR_KPARAM_INFO
	.align		4
.L_4714:
        /*009c*/ 	.byte	0x04, 0x17
        /*009e*/ 	.short	(.L_4716 - .L_4715)
.L_4715:
        /*00a0*/ 	.word	0x00000000
        /*00a4*/ 	.short	0x0007
        /*00a6*/ 	.short	0x0038
        /*00a8*/ 	.byte	0x00, 0xf0, 0x21, 0x00


	//----- nvinfo : EIATTR_KPARAM_INFO
	.align		4
.L_4716:
        /*00ac*/ 	.byte	0x04, 0x17
        /*00ae*/ 	.short	(.L_4718 - .L_4717)
.L_4717:
        /*00b0*/ 	.word	0x00000000
        /*00b4*/ 	.short	0x0006
        /*00b6*/ 	.short	0x0030
        /*00b8*/ 	.byte	0x00, 0xf0, 0x21, 0x00


	//----- nvinfo : EIATTR_KPARAM_INFO
	.align		4
.L_4718:
        /*00bc*/ 	.byte	0x04, 0x17
        /*00be*/ 	.short	(.L_4720 - .L_4719)
.L_4719:
        /*00c0*/ 	.word	0x00000000
        /*00c4*/ 	.short	0x0005
        /*00c6*/ 	.short	0x0028
        /*00c8*/ 	.byte	0x00, 0xf0, 0x21, 0x00


	//----- nvinfo : EIATTR_KPARAM_INFO
	.align		4
.L_4720:
        /*00cc*/ 	.byte	0x04, 0x17
        /*00ce*/ 	.short	(.L_4722 - .L_4721)
.L_4721:
        /*00d0*/ 	.word	0x00000000
        /*00d4*/ 	.short	0x0004
        /*00d6*/ 	.short	0x0020
        /*00d8*/ 	.byte	0x00, 0xf0, 0x21, 0x00


	//----- nvinfo : EIATTR_KPARAM_INFO
	.align		4
.L_4722:
        /*00dc*/ 	.byte	0x04, 0x17
        /*00de*/ 	.short	(.L_4724 - .L_4723)
.L_4723:
        /*00e0*/ 	.word	0x00000000
        /*00e4*/ 	.short	0x0003
        /*00e6*/ 	.short	0x0018
        /*00e8*/ 	.byte	0x00, 0xf0, 0x21, 0x00


	//----- nvinfo : EIATTR_KPARAM_INFO
	.align		4
.L_4724:
        /*00ec*/ 	.byte	0x04, 0x17
        /*00ee*/ 	.short	(.L_4726 - .L_4725)
.L_4725:
        /*00f0*/ 	.word	0x00000000
        /*00f4*/ 	.short	0x0002
        /*00f6*/ 	.short	0x0010
        /*00f8*/ 	.byte	0x00, 0xf0, 0x21, 0x00


	//----- nvinfo : EIATTR_KPARAM_INFO
	.align		4
.L_4726:
        /*00fc*/ 	.byte	0x04, 0x17
        /*00fe*/ 	.short	(.L_4728 - .L_4727)
.L_4727:
        /*0100*/ 	.word	0x00000000
        /*0104*/ 	.short	0x0001
        /*0106*/ 	.short	0x0008
        /*0108*/ 	.byte	0x00, 0xf0, 0x21, 0x00


	//----- nvinfo : EIATTR_KPARAM_INFO
	.align		4
.L_4728:
        /*010c*/ 	.byte	0x04, 0x17
        /*010e*/ 	.short	(.L_4730 - .L_4729)
.L_4729:
        /*0110*/ 	.word	0x00000000
        /*0114*/ 	.short	0x0000
        /*0116*/ 	.short	0x0000
        /*0118*/ 	.byte	0x00, 0xf0, 0x21, 0x00


	//----- nvinfo : EIATTR_MAXREG_COUNT
	.align		4
.L_4730:
        /*011c*/ 	.byte	0x03, 0x1b
        /*011e*/ 	.short	0x00ff


	//----- nvinfo : EIATTR_NUM_BARRIERS
	.align		4
        /*0120*/ 	.byte	0x02, 0x4c
        /*0122*/ 	.byte	0x01
	.zero		1


	//----- nvinfo : EIATTR_MERCURY_ISA_VERSION
	.align		4
        /*0124*/ 	.byte	0x03, 0x5f
        /*0126*/ 	.short	0x0000


	//----- nvinfo : EIATTR_COOP_GROUP_MASK_REGIDS
	.align		4
        /*0128*/ 	.byte	0x04, 0x29
        /*012a*/ 	.short	(.L_4732 - .L_4731)


	//   ....[0]....
.L_4731:
        /*012c*/ 	.word	0xffffffff


	//   ....[1]....
        /*0130*/ 	.word	0xffffffff


	//   ....[2]....
        /*0134*/ 	.word	0xffffffff


	//   ....[3]....
        /*0138*/ 	.word	0xffffffff


	//   ....[4]....
        /*013c*/ 	.word	0xffffffff


	//   ....[5]....
        /*0140*/ 	.word	0xffffffff


	//   ....[6]....
        /*0144*/ 	.word	0xffffffff


	//   ....[7]....
        /*0148*/ 	.word	0xffffffff


	//   ....[8]....
        /*014c*/ 	.word	0xffffffff


	//   ....[9]....
        /*0150*/ 	.word	0xffffffff


	//   ....[10]....
        /*0154*/ 	.word	0xffffffff


	//   ....[11]....
        /*0158*/ 	.word	0xffffffff


	//   ....[12]....
        /*015c*/ 	.word	0xffffffff


	//   ....[13]....
        /*0160*/ 	.word	0xffffffff


	//   ....[14]....
        /*0164*/ 	.word	0xffffffff


	//   ....[15]....
        /*0168*/ 	.word	0xffffffff


	//   ....[16]....
        /*016c*/ 	.word	0xffffffff


	//   ....[17]....
        /*0170*/ 	.word	0xffffffff


	//   ....[18]....
        /*0174*/ 	.word	0xffffffff


	//   ....[19]....
        /*0178*/ 	.word	0xffffffff


	//   ....[20]....
        /*017c*/ 	.word	0xffffffff


	//   ....[21]....
        /*0180*/ 	.word	0xffffffff


	//   ....[22]....
        /*0184*/ 	.word	0xffffffff


	//   ....[23]....
        /*0188*/ 	.word	0xffffffff


	//   ....[24]....
        /*018c*/ 	.word	0xffffffff


	//   ....[25]....
        /*0190*/ 	.word	0xffffffff


	//   ....[26]....
        /*0194*/ 	.word	0xffffffff


	//   ....[27]....
        /*0198*/ 	.word	0xffffffff


	//   ....[28]....
        /*019c*/ 	.word	0xffffffff


	//   ....[29]....
        /*01a0*/ 	.word	0xffffffff


	//----- nvinfo : EIATTR_COOP_GROUP_INSTR_OFFSETS
	.align		4
.L_4732:
        /*01a4*/ 	.byte	0x04, 0x28
        /*01a6*/ 	.short	(.L_4734 - .L_4733)


	//   ....[0]....
.L_4733:
        /*01a8*/ 	.word	0x00000470


	//   ....[1]....
        /*01ac*/ 	.word	0x000004b0


	//   ....[2]....
        /*01b0*/ 	.word	0x000004e0


	//   ....[3]....
        /*01b4*/ 	.word	0x00000530


	//   ....[4]....
        /*01b8*/ 	.word	0x00000580


	//   ....[5]....
        /*01bc*/ 	.word	0x000005d0


	//   ....[6]....
        /*01c0*/ 	.word	0x00000600


	//   ....[7]....
        /*01c4*/ 	.word	0x00000620


	//   ....[8]....
        /*01c8*/ 	.word	0x00000640


	//   ....[9]....
        /*01cc*/ 	.word	0x00000660


	//   ....[10]....
        /*01d0*/ 	.word	0x00000800


	//   ....[11]....
        /*01d4*/ 	.word	0x00000850


	//   ....[12]....
        /*01d8*/ 	.word	0x00000870


	//   ....[13]....
        /*01dc*/ 	.word	0x00000890


	//   ....[14]....
        /*01e0*/ 	.word	0x000008b0


	//   ....[15]....
        /*01e4*/ 	.word	0x00000910


	//   ....[16]....
        /*01e8*/ 	.word	0x00000940


	//   ....[17]....
        /*01ec*/ 	.word	0x00000960


	//   ....[18]....
        /*01f0*/ 	.word	0x00000980


	//   ....[19]....
        /*01f4*/ 	.word	0x000009b0


	//   ....[20]....
        /*01f8*/ 	.word	0x00000d70


	//   ....[21]....
        /*01fc*/ 	.word	0x00000db0


	//   ....[22]....
        /*0200*/ 	.word	0x00000dd0


	//   ....[23]....
        /*0204*/ 	.word	0x00000df0


	//   ....[24]....
        /*0208*/ 	.word	0x00000e10


	//   ....[25]....
        /*020c*/ 	.word	0x00000e60


	//   ....[26]....
        /*0210*/ 	.word	0x00000e80


	//   ....[27]....
        /*0214*/ 	.word	0x00000ea0


	//   ....[28]....
        /*0218*/ 	.word	0x00000ec0


	//   ....[29]....
        /*021c*/ 	.word	0x00000ee0


	//----- nvinfo : EIATTR_EXIT_INSTR_OFFSETS
	.align		4
.L_4734:
        /*0220*/ 	.byte	0x04, 0x1c
        /*0222*/ 	.short	(.L_4736 - .L_4735)


	//   ....[0]....
.L_4735:
        /*0224*/ 	.word	0x00000d30


	//   ....[1]....
        /*0228*/ 	.word	0x000011a0


	//   ....[2]....
        /*022c*/ 	.word	0x00001220


	//----- nvinfo : EIATTR_CRS_STACK_SIZE
	.align		4
.L_4736:
        /*0230*/ 	.byte	0x04, 0x1e
        /*0232*/ 	.short	(.L_4738 - .L_4737)
.L_4737:
        /*0234*/ 	.word	0x00000000
.L_4738:


//--------------------- .nv.info._ZN17fastertransformer35generalAddBiasResidualLayerNormOpt2I7__half2Lb0ELb1ELi1ELb1ELi1EEEvPT_S3_PKS2_S5_S5_S5_S5_S5_fiiPKfS7_S7_Pfi --------------------------
	.section	.nv.info._ZN17fastertransformer35generalAddBiasResidualLayerNormOpt2I7__half2Lb0ELb1ELi1ELb1ELi1EEEvPT_S3_PKS2_S5_S5_S5_S5_S5_fiiPKfS7_S7_Pfi,"",@"SHT_CUDA_INFO"
	.sectionflags	@""
	.align	4


	//----- nvinfo : EIATTR_CUDA_API_VERSION
	.align		4
        /*0000*/ 	.byte	0x04, 0x37
        /*0002*/ 	.short	(.L_4740 - .L_4739)
.L_4739:
        /*0004*/ 	.word	0x00000082


	//----- nvinfo : EIATTR_SW2861232_WAR
	.align		4
.L_4740:
        /*0008*/ 	.byte	0x01, 0x35
	.zero		2


	//----- nvinfo : EIATTR_PARAM_CBANK
	.align		4
        /*000c*/ 	.byte	0x04, 0x0a
        /*000e*/ 	.short	(.L_4742 - .L_4741)
	.align		4
.L_4741:
        /*0010*/ 	.word	index@(.nv.constant0._ZN17fastertransformer35generalAddBiasResidualLayerNormOpt2I7__half2Lb0ELb1ELi1ELb1ELi1EEEvPT_S3_PKS2_S5_S5_S5_S5_S5_fiiPKfS7_S7_Pfi)
        /*0014*/ 	.short	0x0160
        /*0016*/ 	.short	0x0074


	//----- nvinfo : EIATTR_CBANK_PARAM_SIZE
	.align		4
.L_4742:
        /*0018*/ 	.byte	0x03, 0x19
        /*001a*/ 	.short	0x0074


	//----- nvinfo : EIATTR_KPARAM_INFO
	.align		4
        /*001c*/ 	.byte	0x04, 0x17
        /*001e*/ 	.short	(.L_4744 - .L_4743)
.L_4743:
        /*0020*/ 	.word	0x00000000
        /*0024*/ 	.short	0x000f
        /*0026*/ 	.short	0x0070
        /*0028*/ 	.byte	0x00, 0xf0, 0x11, 0x00


	//----- nvinfo : EIATTR_KPARAM_INFO
	.align		4
.L_4744:
        /*002c*/ 	.byte	0x04, 0x17
        /*002e*/ 	.short	(.L_4746 - .L_4745)
.L_4745:
        /*0030*/ 	.word	0x00000000
        /*0034*/ 	.short	0x000e
        /*0036*/ 	.short	0x0068
        /*0038*/ 	.byte	0x00, 0xf0, 0x21, 0x00


	//----- nvinfo : EIATTR_KPARAM_INFO
	.align		4
.L_4746:
        /*003c*/ 	.byte	0x04, 0x17
        /*003e*/ 	.short	(.L_4748 - .L_4747)
.L_4747:
        /*0040*/ 	.word	0x00000000
        /*0044*/ 	.short	0x000d
        /*0046*/ 	.short	0x0060
        /*0048*/ 	.byte	0x00, 0xf0, 0x21, 0x00


	//----- nvinfo : EIATTR_KPARAM_INFO
	.align		4
.L_4748:
        /*004c*/ 	.byte	0x04, 0x17
        /*004e*/ 	.short	(.L_4750 - .L_4749)
.L_4749:
        /*0050*/ 	.word	0x00000000
        /*0054*/ 	.short	0x000c
        /*0056*/ 	.short	0x0058
        /*0058*/ 	.byte	0x00, 0xf0, 0x21, 0x00


	//----- nvinfo : EIATTR_KPARAM_INFO
	.align		4
.L_4750:
        /*005c*/ 	.byte	0x04, 0x17
        /*005e*/ 	.short	(.L_4752 - .L_4751)
.L_4751:
        /*0060*/ 	.word	0x00000000
        /*0064*/ 	.short	0x000b
        /*0066*/ 	.short	0x0050
        /*0068*/ 	.byte	0x00, 0xf0, 0x21, 0x00


	//----- nvinfo : EIATTR_KPARAM_INFO
	.align		4
.L_4752:
        /*006c*/ 	.byte	0x04, 0x17
        /*006e*/ 	.short	(.L_4754 - .L_4753)
.L_4753:
        /*0070*/ 	.word	0x00000000
        /*0074*/ 	.short	0x000a
        /*0076*/ 	.short	0x0048
        /*0078*/ 	.byte	0x00, 0xf0, 0x11, 0x00


	//----- nvinfo : EIATTR_KPARAM_INFO
	.align		4
.L_4754:
        /*007c*/ 	.byte	0x04, 0x17
        /*007e*/ 	.short	(.L_4756 - .L_4755)
.L_4755:
        /*0080*/ 	.word	0x00000000
        /*0084*/ 	.short	0x0009
        /*0086*/ 	.short	0x0044
        /*0088*/ 	.byte	0x00, 0xf0, 0x11, 0x00


	//----- nvinfo : EIATTR_KPARAM_INFO
	.align		4
.L_4756:
        /*008c*/ 	.byte	0x04, 0x17
        /*008e*/ 	.short	(.L_4758 - .L_4757)
.L_4757:
        /*0090*/ 	.word	0x00000000
        /*0094*/ 	.short	0x0008
        /*0096*/ 	.short	0x0040
        /*0098*/ 	.byte	0x00, 0xf0, 0x11, 0x00


	//----- nvinfo : EIATTR_KPARAM_INFO
	.align		4
.L_4758:
        /*009c*/ 	.byte	0x04, 0x17
        /*009e*/ 	.short	(.L_4760 - .L_4759)
.L_4759:
        /*00a0*/ 	.word	0x00000000
        /*00a4*/ 	.short	0x0007
        /*00a6*/ 	.short	0x0038
        /*00a8*/ 	.byte	0x00, 0xf0, 0x21, 0x00


	//----- nvinfo : EIATTR_KPARAM_INFO
	.align		4
.L_4760:
        /*00ac*/ 	.byte	0x04, 0x17
        /*00ae*/ 	.short	(.L_4762 - .L_4761)
.L_4761:
        /*00b0*/ 	.word	0x00000000
        /*00b4*/ 	.short	0x0006
        /*00b6*/ 	.short	0x0030
        /*00b8*/ 	.byte	0x00, 0xf0, 0x21, 0x00


	//----- nvinfo : EIATTR_KPARAM_INFO
	.align		4
.L_4762:
        /*00bc*/ 	.byte	0x04, 0x17
        /*00be*/ 	.short	(.L_4764 - .L_4763)
.L_4763:
        /*00c0*/ 	.word	0x00000000
        /*00c4*/ 	.short	0x0005
        /*00c6*/ 	.short	0x0028
        /*00c8*/ 	.byte	0x00, 0xf0, 0x21, 0x00


	//----- nvinfo : EIATTR_KPARAM_INFO
	.align		4
.L_4764:
        /*00cc*/ 	.byte	0x04, 0x17
        /*00ce*/ 	.short	(.L_4766 - .L_4765)
.L_4765:
        /*00d0*/ 	.word	0x00000000
        /*00d4*/ 	.short	0x0004
        /*00d6*/ 	.short	0x0020
        /*00d8*/ 	.byte	0x00, 0xf0, 0x21, 0x00


	//----- nvinfo : EIATTR_KPARAM_INFO
	.align		4
.L_4766:
        /*00dc*/ 	.byte	0x04, 0x17
        /*00de*/ 	.short	(.L_4768 - .L_4767)
.L_4767:
        /*00e0*/ 	.word	0x00000000
        /*00e4*/ 	.short	0x0003
        /*00e6*/ 	.short	0x0018
        /*00e8*/ 	.byte	0x00, 0xf0, 0x21, 0x00


	//----- nvinfo : EIATTR_KPARAM_INFO
	.align		4
.L_4768:
        /*00ec*/ 	.byte	0x04, 0x17
        /*00ee*/ 	.short	(.L_4770 - .L_4769)
.L_4769:
        /*00f0*/ 	.word	0x00000000
        /*00f4*/ 	.short	0x0002
        /*00f6*/ 	.short	0x0010
        /*00f8*/ 	.byte	0x00, 0xf0, 0x21, 0x00


	//----- nvinfo : EIATTR_KPARAM_INFO
	.align		4
.L_4770:
        /*00fc*/ 	.byte	0x04, 0x17
        /*00fe*/ 	.short	(.L_4772 - .L_4771)
.L_4771:
        /*0100*/ 	.word	0x00000000
        /*0104*/ 	.short	0x0001
        /*0106*/ 	.short	0x0008
        /*0108*/ 	.byte	0x00, 0xf0, 0x21, 0x00


	//----- nvinfo : EIATTR_KPARAM_INFO
	.align		4
.L_4772:
        /*010c*/ 	.byte	0x04, 0x17
        /*010e*/ 	.short	(.L_4774 - .L_4773)
.L_4773:
        /*0110*/ 	.word	0x00000000
        /*0114*/ 	.short	0x0000
        /*0116*/ 	.short	0x0000
        /*0118*/ 	.byte	0x00, 0xf0, 0x21, 0x00


	//----- nvinfo : EIATTR_MAXREG_COUNT
	.align		4
.L_4774:
        /*011c*/ 	.byte	0x03, 0x1b
        /*011e*/ 	.short	0x00ff


	//----- nvinfo : EIATTR_NUM_BARRIERS
	.align		4
        /*0120*/ 	.byte	0x02, 0x4c
        /*0122*/ 	.byte	0x01
	.zero		1


	//----- nvinfo : EIATTR_MERCURY_ISA_VERSION
	.align		4
        /*0124*/ 	.byte	0x03, 0x5f
        /*0126*/ 	.short	0x0000


	//----- nvinfo : EIATTR_COOP_GROUP_MASK_REGIDS
	.align		4
        /*0128*/ 	.byte	0x04, 0x29
        /*012a*/ 	.short	(.L_4776 - .L_4775)


	//   ....[0]....
.L_4775:
        /*012c*/ 	.word	0xffffffff


	//   ....[1]....
        /*0130*/ 	.word	0xffffffff


	//   ....[2]....
        /*0134*/ 	.word	0xffffffff


	//   ....[3]....
        /*0138*/ 	.word	0xffffffff


	//   ....[4]....
        /*013c*/ 	.word	0xffffffff


	//   ....[5]....
        /*0140*/ 	.word	0xffffffff


	//   ....[6]....
        /*0144*/ 	.word	0xffffffff


	//   ....[7]....
        /*0148*/ 	.word	0xffffffff


	//   ....[8]....
        /*014c*/ 	.word	0xffffffff


	//   ....[9]....
        /*0150*/ 	.word	0xffffffff


	//   ....[10]....
        /*0154*/ 	.word	0xffffffff


	//   ....[11]....
        /*0158*/ 	.word	0xffffffff


	//   ....[12]....
        /*015c*/ 	.word	0xffffffff


	//   ....[13]....
        /*0160*/ 	.word	0xffffffff


	//   ....[14]....
        /*0164*/ 	.word	0xffffffff


	//   ....[15]....
        /*0168*/ 	.word	0xffffffff


	//   ....[16]....
        /*016c*/ 	.word	0xffffffff


	//   ....[17]....
        /*0170*/ 	.word	0xffffffff


	//   ....[18]....
        /*0174*/ 	.word	0xffffffff


	//   ....[19]....
        /*0178*/ 	.word	0xffffffff


	//   ....[20]....
        /*017c*/ 	.word	0xffffffff


	//   ....[21]....
        /*0180*/ 	.word	0xffffffff


	//   ....[22]....
        /*0184*/ 	.word	0xffffffff


	//   ....[23]....
        /*0188*/ 	.word	0xffffffff


	//   ....[24]....
        /*018c*/ 	.word	0xffffffff


	//   ....[25]....
        /*0190*/ 	.word	0xffffffff


	//   ....[26]....
        /*0194*/ 	.word	0xffffffff


	//   ....[27]....
        /*0198*/ 	.word	0xffffffff


	//   ....[28]....
        /*019c*/ 	.word	0xffffffff


	//   ....[29]....
        /*01a0*/ 	.word	0xffffffff


	//----- nvinfo : EIATTR_COOP_GROUP_INSTR_OFFSETS
	.align		4
.L_4776:
        /*01a4*/ 	.byte	0x04, 0x28
        /*01a6*/ 	.short	(.L_4778 - .L_4777)


	//   ....[0]....
.L_4777:
        /*01a8*/ 	.word	0x000002c0


	//   ....[1]....
        /*01ac*/ 	.word	0x000002f0


	//   ....[2]....
        /*01b0*/ 	.word	0x00000320


	//   ....[3]....
        /*01b4*/ 	.word	0x00000340


	//   ....[4]....
        /*01b8*/ 	.word	0x00000380


	//   ....[5]....
        /*01bc*/ 	.word	0x00000390


	//   ....[6]....
        /*01c0*/ 	.word	0x000003d0


	//   ....[7]....
        /*01c4*/ 	.word	0x000003e0


	//   ....[8]....
        /*01c8*/ 	.word	0x00000440


	//   ....[9]....
        /*01cc*/ 	.word	0x00000460


	//   ....[10]....
        /*01d0*/ 	.word	0x00000500


	//   ....[11]....
        /*01d4*/ 	.word	0x00000510


	//   ....[12]....
        /*01d8*/ 	.word	0x00000540


	//   ....[13]....
        /*01dc*/ 	.word	0x00000550


	//   ....[14]....
        /*01e0*/ 	.word	0x00000580


	//   ....[15]....
        /*01e4*/ 	.word	0x00000590


	//   ....[16]....
        /*01e8*/ 	.word	0x000005c0


	//   ....[17]....
        /*01ec*/ 	.word	0x000005d0


	//   ....[18]....
        /*01f0*/ 	.word	0x00000600


	//   ....[19]....
        /*01f4*/ 	.word	0x00000610


	//   ....[20]....
        /*01f8*/ 	.word	0x00000a80


	//   ....[21]....
        /*01fc*/ 	.word	0x00000ac0


	//   ....[22]....
        /*0200*/ 	.word	0x00000ae0


	//   ....[23]....
        /*0204*/ 	.word	0x00000b00


	//   ....[24]....
        /*0208*/ 	.word	0x00000b20


	//   ....[25]....
        /*020c*/ 	.word	0x00000b70


	//   ....[26]....
        /*0210*/ 	.word	0x00000b90


	//   ....[27]....
        /*0214*/ 	.word	0x00000bb0


	//   ....[28]....
        /*0218*/ 	.word	0x00000bd0


	//   ....[29]....
        /*021c*/ 	.word	0x00000bf0


	//----- nvinfo : EIATTR_EXIT_INSTR_OFFSETS
	.align		4
.L_4778:
        /*0220*/ 	.byte	0x04, 0x1c
        /*0222*/ 	.short	(.L_4780 - .L_4779)


	//   ....[0]....
.L_4779:
        /*0224*/ 	.word	0x00000a40


	//   ....[1]....
        /*0228*/ 	.word	0x00000ea0


	//   ....[2]....
        /*022c*/ 	.word	0x00000f10


	//----- nvinfo : EIATTR_CRS_STACK_SIZE
	.align		4
.L_4780:
        /*0230*/ 	.byte	0x04, 0x1e
        /*0232*/ 	.short	(.L_4782 - .L_4781)
.L_4781:
        /*0234*/ 	.word	0x00000000
.L_4782:


//--------------------- .nv.info._ZN17fastertransformer34generalAddBiasResidualLayerNormOptI7__half2Lb0ELb1ELi1ELb1ELi1EEEvPT_S3_PKS2_S5_S5_S5_S5_S5_fiiPKfS7_S7_Pfi --------------------------
	.section	.nv.info._ZN17fastertransformer34generalAddBiasResidualLayerNormOptI7__half2Lb0ELb1ELi1ELb1ELi1EEEvPT_S3_PKS2_S5_S5_S5_S5_S5_fiiPKfS7_S7_Pfi,"",@"SHT_CUDA_INFO"
	.sectionflags	@""
	.align	4


	//----- nvinfo : EIATTR_CUDA_API_VERSION
	.align		4
        /*0000*/ 	.byte	0x04, 0x37
        /*0002*/ 	.short	(.L_4784 - .L_4783)
.L_4783:
        /*0004*/ 	.word	0x00000082


	//----- nvinfo : EIATTR_SW2861232_WAR
	.align		4
.L_4784:
        /*0008*/ 	.byte	0x01, 0x35
	.zero		2


	//----- nvinfo : EIATTR_PARAM_CBANK
	.align		4
        /*000c*/ 	.byte	0x04, 0x0a
        /*000e*/ 	.short	(.L_4786 - .L_4785)
	.align		4
.L_4785:
        /*0010*/ 	.word	index@(.nv.constant0._ZN17fastertransformer34generalAddBiasResidualLayerNormOptI7__half2Lb0ELb1ELi1ELb1ELi1EEEvPT_S3_PKS2_S5_S5_S5_S5_S5_fiiPKfS7_S7_Pfi)
        /*0014*/ 	.short	0x0160
        /*0016*/ 	.short	0x0074


	//----- nvinfo : EIATTR_CBANK_PARAM_SIZE
	.align		4
.L_4786:
        /*0018*/ 	.byte	0x03, 0x19
        /*001a*/ 	.short	0x0074


	//----- nvinfo : EIATTR_KPARAM_INFO
	.align		4
        /*001c*/ 	.byte	0x04, 0x17
        /*001e*/ 	.short	(.L_4788 - .L_4787)
.L_4787:
        /*0020*/ 	.word	0x00000000
        /*0024*/ 	.short	0x000f
        /*0026*/ 	.short	0x0070
        /*0028*/ 	.byte	0x00, 0xf0, 0x11, 0x00


	//----- nvinfo : EIATTR_KPARAM_INFO
	.align		4
.L_4788:
        /*002c*/ 	.byte	0x04, 0x17
        /*002e*/ 	.short	(.L_4790 - .L_4789)
.L_4789:
        /*0030*/ 	.word	0x00000000
        /*0034*/ 	.short	0x000e
        /*0036*/ 	.short	0x0068
        /*0038*/ 	.byte	0x00, 0xf0, 0x21, 0x00


	//----- nvinfo : EIATTR_KPARAM_INFO
	.align		4
.L_4790:
        /*003c*/ 	.byte	0x04, 0x17
        /*003e*/ 	.short	(.L_4792 - .L_4791)
.L_4791:
        /*0040*/ 	.word	0x00000000
        /*0044*/ 	.short	0x000d
        /*0046*/ 	.short	0x0060
        /*0048*/ 	.byte	0x00, 0xf0, 0x21, 0x00


	//----- nvinfo : EIATTR_KPARAM_INFO
	.align		4
.L_4792:
        /*004c*/ 	.byte	0x04, 0x17
        /*004e*/ 	.short	(.L_4794 - .L_4793)
.L_4793:
        /*0050*/ 	.word	0x00000000
        /*0054*/ 	.short	0x000c
        /*0056*/ 	.short	0x0058
        /*0058*/ 	.byte	0x00, 0xf0, 0x21, 0x00


	//----- nvinfo : EIATTR_KPARAM_INFO
	.align		4
.L_4794:
        /*005c*/ 	.byte	0x04, 0x17
        /*005e*/ 	.short	(.L_4796 - .L_4795)
.L_4795:
        /*0060*/ 	.word	0x00000000
        /*0064*/ 	.short	0x000b
        /*0066*/ 	.short	0x0050
        /*0068*/ 	.byte	0x00, 0xf0, 0x21, 0x00


	//----- nvinfo : EIATTR_KPARAM_INFO
	.align		4
.L_4796:
        /*006c*/ 	.byte	0x04, 0x17
        /*006e*/ 	.short	(.L_4798 - .L_4797)
.L_4797:
        /*0070*/ 	.word	0x00000000
        /*0074*/ 	.short	0x000a
        /*0076*/ 	.short	0x0048
        /*0078*/ 	.byte	0x00, 0xf0, 0x11, 0x00


	//----- nvinfo : EIATTR_KPARAM_INFO
	.align		4
.L_4798:
        /*007c*/ 	.byte	0x04, 0x17
        /*007e*/ 	.short	(.L_4800 - .L_4799)
.L_4799:
        /*0080*/ 	.word	0x00000000
        /*0084*/ 	.short	0x0009
        /*0086*/ 	.short	0x0044
        /*0088*/ 	.byte	0x00, 0xf0, 0x11, 0x00


	//----- nvinfo : EIATTR_KPARAM_INFO
	.align		4
.L_4800:
        /*008c*/ 	.byte	0x04, 0x17
        /*008e*/ 	.short	(.L_4802 - .L_4801)
.L_4801:
        /*0090*/ 	.word	0x00000000
        /*0094*/ 	.short	0x0008
        /*0096*/ 	.short	0x0040
        /*0098*/ 	.byte	0x00, 0xf0, 0x11, 0x00


	//----- nvinfo : EIATTR_KPARAM_INFO
	.align		4
.L_4802:
        /*009c*/ 	.byte	0x04, 0x17
        /*009e*/ 	.short	(.L_4804 - .L_4803)
.L_4803:
        /*00a0*/ 	.word	0x00000000
        /*00a4*/ 	.short	0x0007
        /*00a6*/ 	.short	0x0038
        /*00a8*/ 	.byte	0x00, 0xf0, 0x21, 0x00


	//----- nvinfo : EIATTR_KPARAM_INFO
	.align		4
.L_4804:
        /*00ac*/ 	.byte	0x04, 0x17
        /*00ae*/ 	.short	(.L_4806 - .L_4805)
.L_4805:
        /*00b0*/ 	.word	0x00000000
        /*00b4*/ 	.short	0x0006
        /*00b6*/ 	.short	0x0030
        /*00b8*/ 	.byte	0x00, 0xf0, 0x21, 0x00


	//----- nvinfo : EIATTR_KPARAM_INFO
	.align		4
.L_4806:
        /*00bc*/ 	.byte	0x04, 0x17
        /*00be*/ 	.short	(.L_4808 - .L_4807)
.L_4807:
        /*00c0*/ 	.word	0x00000000
        /*00c4*/ 	.short	0x0005
        /*00c6*/ 	.short	0x0028
        /*00c8*/ 	.byte	0x00, 0xf0, 0x21, 0x00


	//----- nvinfo : EIATTR_KPARAM_INFO
	.align		4
.L_4808:
        /*00cc*/ 	.byte	0x04, 0x17
        /*00ce*/ 	.short	(.L_4810 - .L_4809)
.L_4809:
        /*00d0*/ 	.word	0x00000000
        /*00d4*/ 	.short	0x0004
        /*00d6*/ 	.short	0x0020
        /*00d8*/ 	.byte	0x00, 0xf0, 0x21, 0x00


	//----- nvinfo : EIATTR_KPARAM_INFO
	.align		4
.L_4810:
        /*00dc*/ 	.byte	0x04, 0x17
        /*00de*/ 	.short	(.L_4812 - .L_4811)
.L_4811:
        /*00e0*/ 	.word	0x00000000
        /*00e4*/ 	.short	0x0003
        /*00e6*/ 	.short	0x0018
        /*00e8*/ 	.byte	0x00, 0xf0, 0x21, 0x00


	//----- nvinfo : EIATTR_KPARAM_INFO
	.align		4
.L_4812:
        /*00ec*/ 	.byte	0x04, 0x17
        /*00ee*/ 	.short	(.L_4814 - .L_4813)
.L_4813:
        /*00f0*/ 	.word	0x00000000
        /*00f4*/ 	.short	0x0002
        /*00f6*/ 	.short	0x0010
        /*00f8*/ 	.byte	0x00, 0xf0, 0x21, 0x00


	//----- nvinfo : EIATTR_KPARAM_INFO
	.align		4
.L_4814:
        /*00fc*/ 	.byte	0x04, 0x17
        /*00fe*/ 	.short	(.L_4816 - .L_4815)
.L_4815:
        /*0100*/ 	.word	0x00000000
        /*0104*/ 	.short	0x0001
        /*0106*/ 	.short	0x0008
        /*0108*/ 	.byte	0x00, 0xf0, 0x21, 0x00


	//----- nvinfo : EIATTR_KPARAM_INFO
	.align		4
.L_4816:
        /*010c*/ 	.byte	0x04, 0x17
        /*010e*/ 	.short	(.L_4818 - .L_4817)
.L_4817:
        /*0110*/ 	.word	0x00000000
        /*0114*/ 	.short	0x0000
        /*0116*/ 	.short	0x0000
        /*0118*/ 	.byte	0x00, 0xf0, 0x21, 0x00


	//----- nvinfo : EIATTR_MAXREG_COUNT
	.align		4
.L_4818:
        /*011c*/ 	.byte	0x03, 0x1b
        /*011e*/ 	.short	0x00ff


	//----- nvinfo : EIATTR_NUM_BARRIERS
	.align		4
        /*0120*/ 	.byte	0x02, 0x4c
        /*0122*/ 	.byte	0x01
	.zero		1


	//----- nvinfo : EIATTR_MERCURY_ISA_VERSION
	.align		4
        /*0124*/ 	.byte	0x03, 0x5f
        /*0126*/ 	.short	0x0000


	//----- nvinfo : EIATTR_COOP_GROUP_MASK_REGIDS
	.align		4
        /*0128*/ 	.byte	0x04, 0x29
        /*012a*/ 	.short	(.L_4820 - .L_4819)


	//   ....[0]....
.L_4819:
        /*012c*/ 	.word	0xffffffff


	//   ....[1]....
        /*0130*/ 	.word	0xffffffff


	//   ....[2]....
        /*0134*/ 	.word	0xffffffff


	//   ....[3]....
        /*0138*/ 	.word	0xffffffff


	//   ....[4]....
        /*013c*/ 	.word	0xffffffff


	//   ....[5]....
        /*0140*/ 	.word	0xffffffff


	//   ....[6]....
        /*0144*/ 	.word	0xffffffff


	//   ....[7]....
        /*0148*/ 	.word	0xffffffff


	//   ....[8]....
        /*014c*/ 	.word	0xffffffff


	//   ....[9]....
        /*0150*/ 	.word	0xffffffff


	//   ....[10]....
        /*0154*/ 	.word	0xffffffff


	//   ....[11]....
        /*0158*/ 	.word	0xffffffff


	//   ....[12]....
        /*015c*/ 	.word	0xffffffff


	//   ....[13]....
        /*0160*/ 	.word	0xffffffff


	//   ....[14]....
        /*0164*/ 	.word	0xffffffff


	//   ....[15]....
        /*0168*/ 	.word	0xffffffff


	//   ....[16]....
        /*016c*/ 	.word	0xffffffff


	//   ....[17]....
        /*0170*/ 	.word	0xffffffff


	//   ....[18]....
        /*0174*/ 	.word	0xffffffff


	//   ....[19]....
        /*0178*/ 	.word	0xffffffff


	//   ....[20]....
        /*017c*/ 	.word	0xffffffff


	//   ....[21]....
        /*0180*/ 	.word	0xffffffff


	//   ....[22]....
        /*0184*/ 	.word	0xffffffff


	//   ....[23]....
        /*0188*/ 	.word	0xffffffff


	//   ....[24]....
        /*018c*/ 	.word	0xffffffff


	//   ....[25]....
        /*0190*/ 	.word	0xffffffff


	//   ....[26]....
        /*0194*/ 	.word	0xffffffff


	//   ....[27]....
        /*0198*/ 	.word	0xffffffff


	//   ....[28]....
        /*019c*/ 	.word	0xffffffff


	//   ....[29]....
        /*01a0*/ 	.word	0xffffffff


	//----- nvinfo : EIATTR_COOP_GROUP_INSTR_OFFSETS
	.align		4
.L_4820:
        /*01a4*/ 	.byte	0x04, 0x28
        /*01a6*/ 	.short	(.L_4822 - .L_4821)


	//   ....[0]....
.L_4821:
        /*01a8*/ 	.word	0x00000250


	//   ....[1]....
        /*01ac*/ 	.word	0x00000290


	//   ....[2]....
        /*01b0*/ 	.word	0x000002d0


	//   ....[3]....
        /*01b4*/ 	.word	0x00000300


	//   ....[4]....
        /*01b8*/ 	.word	0x00000340


	//   ....[5]....
        /*01bc*/ 	.word	0x000003a0


	//   ....[6]....
        /*01c0*/ 	.word	0x000003d0


	//   ....[7]....
        /*01c4*/ 	.word	0x000003f0


	//   ....[8]....
        /*01c8*/ 	.word	0x00000410


	//   ....[9]....
        /*01cc*/ 	.word	0x00000430


	//   ....[10]....
        /*01d0*/ 	.word	0x000005d0


	//   ....[11]....
        /*01d4*/ 	.word	0x00000620


	//   ....[12]....
        /*01d8*/ 	.word	0x00000640


	//   ....[13]....
        /*01dc*/ 	.word	0x00000660


	//   ....[14]....
        /*01e0*/ 	.word	0x00000680


	//   ....[15]....
        /*01e4*/ 	.word	0x000006e0


	//   ....[16]....
        /*01e8*/ 	.word	0x00000710


	//   ....[17]....
        /*01ec*/ 	.word	0x00000730


	//   ....[18]....
        /*01f0*/ 	.word	0x00000750


	//   ....[19]....
        /*01f4*/ 	.word	0x00000780


	//   ....[20]....
        /*01f8*/ 	.word	0x00000b60


	//   ....[21]....
        /*01fc*/ 	.word	0x00000ba0


	//   ....[22]....
        /*0200*/ 	.word	0x00000bc0


	//   ....[23]....
        /*0204*/ 	.word	0x00000be0


	//   ....[24]....
        /*0208*/ 	.word	0x00000c00


	//   ....[25]....
        /*020c*/ 	.word	0x00000c50


	//   ....[26]....
        /*0210*/ 	.word	0x00000c70


	//   ....[27]....
        /*0214*/ 	.word	0x00000c90


	//   ....[28]....
        /*0218*/ 	.word	0x00000cb0


	//   ....[29]....
        /*021c*/ 	.word	0x00000cd0


	//----- nvinfo : EIATTR_EXIT_INSTR_OFFSETS
	.align		4
.L_4822:
        /*0220*/ 	.byte	0x04, 0x1c
        /*0222*/ 	.short	(.L_4824 - .L_4823)


	//   ....[0]....
.L_4823:
        /*0224*/ 	.word	0x00000b20


	//   ....[1]....
        /*0228*/ 	.word	0x00000f90


	//   ....[2]....
        /*022c*/ 	.word	0x00001010


	//----- nvinfo : EIATTR_CRS_STACK_SIZE
	.align		4
.L_4824:
        /*0230*/ 	.byte	0x04, 0x1e
        /*0232*/ 	.short	(.L_4826 - .L_4825)
.L_4825:
        /*0234*/ 	.word	0x00000000
.L_4826:


//--------------------- .nv.info._ZN17fastertransformer35generalAddBiasResidualLayerNormOpt2I7__half2Lb1ELb1ELi1ELb1ELi1EEEvPT_S3_PKS2_S5_S5_S5_S5_S5_fiiPKfS7_S7_Pfi --------------------------
	.section	.nv.info._ZN17fastertransformer35generalAddBiasResidualLayerNormOpt2I7__half2Lb1ELb1ELi1ELb1ELi1EEEvPT_S3_PKS2_S5_S5_S5_S5_S5_fiiPKfS7_S7_Pfi,"",@"SHT_CUDA_INFO"
	.sectionflags	@""
	.align	4


	//----- nvinfo : EIATTR_CUDA_API_VERSION
	.align		4
        /*0000*/ 	.byte	0x04, 0x37
        /*0002*/ 	.short	(.L_4828 - .L_4827)
.L_4827:
        /*0004*/ 	.word	0x00000082


	//----- nvinfo : EIATTR_SW2861232_WAR
	.align		4
.L_4828:
        /*0008*/ 	.byte	0x01, 0x35
	.zero		2


	//----- nvinfo : EIATTR_PARAM_CBANK
	.align		4
        /*000c*/ 	.byte	0x04, 0x0a
        /*000e*/ 	.short	(.L_4830 - .L_4829)
	.align		4
.L_4829:
        /*0010*/ 	.word	index@(.nv.constant0._ZN17fastertransformer35generalAddBiasResidualLayerNormOpt2I7__half2Lb1ELb1ELi1ELb1ELi1EEEvPT_S3_PKS2_S5_S5_S5_S5_S5_fiiPKfS7_S7_Pfi)
        /*0014*/ 	.short	0x0160
        /*0016*/ 	.short	0x0074


	//----- nvinfo : EIATTR_CBANK_PARAM_SIZE
	.align		4
.L_4830:
        /*0018*/ 	.byte	0x03, 0x19
        /*001a*/ 	.short	0x0074


	//----- nvinfo : EIATTR_KPARAM_INFO
	.align		4
        /*001c*/ 	.byte	0x04, 0x17
        /*001e*/ 	.short	(.L_4832 - .L_4831)
.L_4831:
        /*0020*/ 	.word	0x00000000
        /*0024*/ 	.short	0x000f
        /*0026*/ 	.short	0x0070
        /*0028*/ 	.byte	0x00, 0xf0, 0x11, 0x00


	//----- nvinfo : EIATTR_KPARAM_INFO
	.align		4
.L_4832:
        /*002c*/ 	.byte	0x04, 0x17
        /*002e*/ 	.short	(.L_4834 - .L_4833)
.L_4833:
        /*0030*/ 	.word	0x00000000
        /*0034*/ 	.short	0x000e
        /*0036*/ 	.short	0x0068
        /*0038*/ 	.byte	0x00, 0xf0, 0x21, 0x00


	//----- nvinfo : EIATTR_KPARAM_INFO
	.align		4
.L_4834:
        /*003c*/ 	.byte	0x04, 0x17
        /*003e*/ 	.short	(.L_4836 - .L_4835)
.L_4835:
        /*0040*/ 	.word	0x00000000
        /*0044*/ 	.short	0x000d
        /*0046*/ 	.short	0x0060
        /*0048*/ 	.byte	0x00, 0xf0, 0x21, 0x00


	//----- nvinfo : EIATTR_KPARAM_INFO
	.align		4
.L_4836:
        /*004c*/ 	.byte	0x04, 0x17
        /*004e*/ 	.short	(.L_4838 - .L_4837)
.L_4837:
        /*0050*/ 	.word	0x00000000
        /*0054*/ 	.short	0x000c
        /*0056*/ 	.short	0x0058
        /*0058*/ 	.byte	0x00, 0xf0, 0x21, 0x00


	//----- nvinfo : EIATTR_KPARAM_INFO
	.align		4
.L_4838:
        /*005c*/ 	.byte	0x04, 0x17
        /*005e*/ 	.short	(.L_4840 - .L_4839)
.L_4839:
        /*0060*/ 	.word	0x00000000
        /*0064*/ 	.short	0x000b
        /*0066*/ 	.short	0x0050
        /*0068*/ 	.byte	0x00, 0xf0, 0x21, 0x00


	//----- nvinfo : EIATTR_KPARAM_INFO
	.align		4
.L_4840:
        /*006c*/ 	.byte	0x04, 0x17
        /*006e*/ 	.short	(.L_4842 - .L_4841)
.L_4841:
        /*0070*/ 	.word	0x00000000
        /*0074*/ 	.short	0x000a
        /*0076*/ 	.short	0x0048
        /*0078*/ 	.byte	0x00, 0xf0, 0x11, 0x00


	//----- nvinfo : EIATTR_KPARAM_INFO
	.align		4
.L_4842:
        /*007c*/ 	.byte	0x04, 0x17
        /*007e*/ 	.short	(.L_4844 - .L_4843)
.L_4843:
        /*0080*/ 	.word	0x00000000
        /*0084*/ 	.short	0x0009
        /*0086*/ 	.short	0x0044
        /*0088*/ 	.byte	0x00, 0xf0, 0x11, 0x00


	//----- nvinfo : EIATTR_KPARAM_INFO
	.align		4
.L_4844:
        /*008c*/ 	.byte	0x04, 0x17
        /*008e*/ 	.short	(.L_4846 - .L_4845)
.L_4845:
        /*0090*/ 	.word	0x00000000
        /*0094*/ 	.short	0x0008
        /*0096*/ 	.short	0x0040
        /*0098*/ 	.byte	0x00, 0xf0, 0x11, 0x00


	//----- nvinfo : EIATTR_KPARAM_INFO
	.align		4
.L_4846:
        /*009c*/ 	.byte	0x04, 0x17
        /*009e*/ 	.short	(.L_4848 - .L_4847)
.L_4847:
        /*00a0*/ 	.word	0x00000000
        /*00a4*/ 	.short	0x0007
        /*00a6*/ 	.short	0x0038
        /*00a8*/ 	.byte	0x00, 0xf0, 0x21, 0x00


	//----- nvinfo : EIATTR_KPARAM_INFO
	.align		4
.L_4848:
        /*00ac*/ 	.byte	0x04, 0x17
        /*00ae*/ 	.short	(.L_4850 - .L_4849)
.L_4849:
        /*00b0*/ 	.word	0x00000000
        /*00b4*/ 	.short	0x0006
        /*00b6*/ 	.short	0x0030
        /*00b8*/ 	.byte	0x00, 0xf0, 0x21, 0x00


	//----- nvinfo : EIATTR_KPARAM_INFO
	.align		4
.L_4850:
        /*00bc*/ 	.byte	0x04, 0x17
        /*00be*/ 	.short	(.L_4852 - .L_4851)
.L_4851:
        /*00c0*/ 	.word	0x00000000
        /*00c4*/ 	.short	0x0005
        /*00c6*/ 	.short	0x0028
        /*00c8*/ 	.byte	0x00, 0xf0, 0x21, 0x00


	//----- nvinfo : EIATTR_KPARAM_INFO
	.align		4
.L_4852:
        /*00cc*/ 	.byte	0x04, 0x17
        /*00ce*/ 	.short	(.L_4854 - .L_4853)
.L_4853:
        /*00d0*/ 	.word	0x00000000
        /*00d4*/ 	.short	0x0004
        /*00d6*/ 	.short	0x0020
        /*00d8*/ 	.byte	0x00, 0xf0, 0x21, 0x00


	//----- nvinfo : EIATTR_KPARAM_INFO
	.align		4
.L_4854:
        /*00dc*/ 	.byte	0x04, 0x17
        /*00de*/ 	.short	(.L_4856 - .L_4855)
.L_4855:
        /*00e0*/ 	.word	0x00000000
        /*00e4*/ 	.short	0x0003
        /*00e6*/ 	.short	0x0018
        /*00e8*/ 	.byte	0x00, 0xf0, 0x21, 0x00


	//----- nvinfo : EIATTR_KPARAM_INFO
	.align		4
.L_4856:
        /*00ec*/ 	.byte	0x04, 0x17
        /*00ee*/ 	.short	(.L_4858 - .L_4857)
.L_4857:
        /*00f0*/ 	.word	0x00000000
        /*00f4*/ 	.short	0x0002
        /*00f6*/ 	.short	0x0010
        /*00f8*/ 	.byte	0x00, 0xf0, 0x21, 0x00


	//----- nvinfo : EIATTR_KPARAM_INFO
	.align		4
.L_4858:
        /*00fc*/ 	.byte	0x04, 0x17
        /*00fe*/ 	.short	(.L_4860 - .L_4859)
.L_4859:
        /*0100*/ 	.word	0x00000000
        /*0104*/ 	.short	0x0001
        /*0106*/ 	.short	0x0008
        /*0108*/ 	.byte	0x00, 0xf0, 0x21, 0x00


	//----- nvinfo : EIATTR_KPARAM_INFO
	.align		4
.L_4860:
        /*010c*/ 	.byte	0x04, 0x17
        /*010e*/ 	.short	(.L_4862 - .L_4861)
.L_4861:
        /*0110*/ 	.word	0x00000000
        /*0114*/ 	.short	0x0000
        /*0116*/ 	.short	0x0000
        /*0118*/ 	.byte	0x00, 0xf0, 0x21, 0x00


	//----- nvinfo : EIATTR_MAXREG_COUNT
	.align		4
.L_4862:
        /*011c*/ 	.byte	0x03, 0x1b
        /*011e*/ 	.short	0x00ff


	//----- nvinfo : EIATTR_NUM_BARRIERS
	.align		4
        /*0120*/ 	.byte	0x02, 0x4c
        /*0122*/ 	.byte	0x01
	.zero		1


	//----- nvinfo : EIATTR_MERCURY_ISA_VERSION
	.align		4
        /*0124*/ 	.byte	0x03, 0x5f
        /*0126*/ 	.short	0x0000


	//----- nvinfo : EIATTR_COOP_GROUP_MASK_REGIDS
	.align		4
        /*0128*/ 	.byte	0x04, 0x29
        /*012a*/ 	.short	(.L_4864 - .L_4863)


	//   ....[0]....
.L_4863:
        /*012c*/ 	.word	0xffffffff


	//   ....[1]....
        /*0130*/ 	.word	0xffffffff


	//   ....[2]....
        /*0134*/ 	.word	0xffffffff


	//   ....[3]....
        /*0138*/ 	.word	0xffffffff


	//   ....[4]....
        /*013c*/ 	.word	0xffffffff


	//   ....[5]....
        /*0140*/ 	.word	0xffffffff


	//   ....[6]....
        /*0144*/ 	.word	0xffffffff


	//   ....[7]....
        /*0148*/ 	.word	0xffffffff


	//   ....[8]....
        /*014c*/ 	.word	0xffffffff


	//   ....[9]....
        /*0150*/ 	.word	0xffffffff


	//   ....[10]....
        /*0154*/ 	.word	0xffffffff


	//   ....[11]....
        /*0158*/ 	.word	0xffffffff


	//   ....[12]....
        /*015c*/ 	.word	0xffffffff


	//   ....[13]....
        /*0160*/ 	.word	0xffffffff


	//   ....[14]....
        /*0164*/ 	.word	0xffffffff


	//   ....[15]....
        /*0168*/ 	.word	0xffffffff


	//   ....[16]....
        /*016c*/ 	.word	0xffffffff


	//   ....[17]....
        /*0170*/ 	.word	0xffffffff


	//   ....[18]....
        /*0174*/ 	.word	0xffffffff


	//   ....[19]....
        /*0178*/ 	.word	0xffffffff


	//   ....[20]....
        /*017c*/ 	.word	0xffffffff


	//   ....[21]....
        /*0180*/ 	.word	0xffffffff


	//   ....[22]....
        /*0184*/ 	.word	0xffffffff


	//   ....[23]....
        /*0188*/ 	.word	0xffffffff


	//   ....[24]....
        /*018c*/ 	.word	0xffffffff


	//   ....[25]....
        /*0190*/ 	.word	0xffffffff


	//   ....[26]....
        /*0194*/ 	.word	0xffffffff


	//   ....[27]....
        /*0198*/ 	.word	0xffffffff


	//   ....[28]....
        /*019c*/ 	.word	0xffffffff


	//   ....[29]....
        /*01a0*/ 	.word	0xffffffff


	//----- nvinfo : EIATTR_COOP_GROUP_INSTR_OFFSETS
	.align		4
.L_4864:
        /*01a4*/ 	.byte	0x04, 0x28
        /*01a6*/ 	.short	(.L_4866 - .L_4865)


	//   ....[0]....
.L_4865:
        /*01a8*/ 	.word	0x00000680


	//   ....[1]....
        /*01ac*/ 	.word	0x000006b0


	//   ....[2]....
        /*01b0*/ 	.word	0x000006e0


	//   ....[3]....
        /*01b4*/ 	.word	0x00000700


	//   ....[4]....
        /*01b8*/ 	.word	0x00000740


	//   ....[5]....
        /*01bc*/ 	.word	0x00000750


	//   ....[6]....
        /*01c0*/ 	.word	0x00000790


	//   ....[7]....
        /*01c4*/ 	.word	0x000007a0


	//   ....[8]....
        /*01c8*/ 	.word	0x00000800


	//   ....[9]....
        /*01cc*/ 	.word	0x00000820


	//   ....[10]....
        /*01d0*/ 	.word	0x000008c0


	//   ....[11]....
        /*01d4*/ 	.word	0x000008d0


	//   ....[12]....
        /*01d8*/ 	.word	0x00000900


	//   ....[13]....
        /*01dc*/ 	.word	0x00000910


	//   ....[14]....
        /*01e0*/ 	.word	0x00000940


	//   ....[15]....
        /*01e4*/ 	.word	0x00000950


	//   ....[16]....
        /*01e8*/ 	.word	0x00000980


	//   ....[17]....
        /*01ec*/ 	.word	0x00000990


	//   ....[18]....
        /*01f0*/ 	.word	0x000009c0


	//   ....[19]....
        /*01f4*/ 	.word	0x000009d0


	//   ....[20]....
        /*01f8*/ 	.word	0x00000e20


	//   ....[21]....
        /*01fc*/ 	.word	0x00000e60


	//   ....[22]....
        /*0200*/ 	.word	0x00000e80


	//   ....[23]....
        /*0204*/ 	.word	0x00000ea0


	//   ....[24]....
        /*0208*/ 	.word	0x00000ec0


	//   ....[25]....
        /*020c*/ 	.word	0x00000f10


	//   ....[26]....
        /*0210*/ 	.word	0x00000f30


	//   ....[27]....
        /*0214*/ 	.word	0x00000f50


	//   ....[28]....
        /*0218*/ 	.word	0x00000f70


	//   ....[29]....
        /*021c*/ 	.word	0x00000f90


	//----- nvinfo : EIATTR_EXIT_INSTR_OFFSETS
	.align		4
.L_4866:
        /*0220*/ 	.byte	0x04, 0x1c
        /*0222*/ 	.short	(.L_4868 - .L_4867)


	//   ....[0]....
.L_4867:
        /*0224*/ 	.word	0x00000de0


	//   ....[1]....
        /*0228*/ 	.word	0x00001240


	//   ....[2]....
        /*022c*/ 	.word	0x000012b0


	//----- nvinfo : EIATTR_CRS_STACK_SIZE
	.align		4
.L_4868:
        /*0230*/ 	.byte	0x04, 0x1e
        /*0232*/ 	.short	(.L_4870 - .L_4869)
.L_4869:
        /*0234*/ 	.word	0x00000000
.L_4870:


//--------------------- .nv.info._ZN17fastertransformer34generalAddBiasResidualLayerNormOptI7__half2Lb1ELb1ELi1ELb1ELi1EEEvPT_S3_PKS2_S5_S5_S5_S5_S5_fiiPKfS7_S7_Pfi --------------------------
	.section	.nv.info._ZN17fastertransformer34generalAddBiasResidualLayerNormOptI7__half2Lb1ELb1ELi1ELb1ELi1EEEvPT_S3_PKS2_S5_S5_S5_S5_S5_fiiPKfS7_S7_Pfi,"",@"SHT_CUDA_INFO"
	.sectionflags	@""
	.align	4


	//----- nvinfo : EIATTR_CUDA_API_VERSION
	.align		4
        /*0000*/ 	.byte	0x04, 0x37
        /*0002*/ 	.short	(.L_4872 - .L_4871)
.L_4871:
        /*0004*/ 	.word	0x00000082


	//----- nvinfo : EIATTR_SW2861232_WAR
	.align		4
.L_4872:
        /*0008*/ 	.byte	0x01, 0x35
	.zero		2


	//----- nvinfo : EIATTR_PARAM_CBANK
	.align		4
        /*000c*/ 	.byte	0x04, 0x0a
        /*000e*/ 	.short	(.L_4874 - .L_4873)
	.align		4
.L_4873:
        /*0010*/ 	.word	index@(.nv.constant0._ZN17fastertransformer34generalAddBiasResidualLayerNormOptI7__half2Lb1ELb1ELi1ELb1ELi1EEEvPT_S3_PKS2_S5_S5_S5_S5_S5_fiiPKfS7_S7_Pfi)
        /*0014*/ 	.short	0x0160
        /*0016*/ 	.short	0x0074


	//----- nvinfo : EIATTR_CBANK_PARAM_SIZE
	.align		4
.L_4874:
        /*0018*/ 	.byte	0x03, 0x19
        /*001a*/ 	.short	0x0074


	//----- nvinfo : EIATTR_KPARAM_INFO
	.align		4
        /*001c*/ 	.byte	0x04, 0x17
        /*001e*/ 	.short	(.L_4876 - .L_4875)
.L_4875:
        /*0020*/ 	.word	0x00000000
        /*0024*/ 	.short	0x000f
        /*0026*/ 	.short	0x0070
        /*0028*/ 	.byte	0x00, 0xf0, 0x11, 0x00


	//----- nvinfo : EIATTR_KPARAM_INFO
	.align		4
.L_4876:
        /*002c*/ 	.byte	0x04, 0x17
        /*002e*/ 	.short	(.L_4878 - .L_4877)
.L_4877:
        /*0030*/ 	.word	0x00000000
        /*0034*/ 	.short	0x000e
        /*0036*/ 	.short	0x0068
        /*0038*/ 	.byte	0x00, 0xf0, 0x21, 0x00


	//----- nvinfo : EIATTR_KPARAM_INFO
	.align		4
.L_4878:
        /*003c*/ 	.byte	0x04, 0x17
        /*003e*/ 	.short	(.L_4880 - .L_4879)
.L_4879:
        /*0040*/ 	.word	0x00000000
        /*0044*/ 	.short	0x000d
        /*0046*/ 	.short	0x0060
        /*0048*/ 	.byte	0x00, 0xf0, 0x21, 0x00


	//----- nvinfo : EIATTR_KPARAM_INFO
	.align		4
.L_4880:
        /*004c*/ 	.byte	0x04, 0x17
        /*004e*/ 	.short	(.L_4882 - .L_4881)
.L_4881:
        /*0050*/ 	.word	0x00000000
        /*0054*/ 	.short	0x000c
        /*0056*/ 	.short	0x0058
        /*0058*/ 	.byte	0x00, 0xf0, 0x21, 0x00


	//----- nvinfo : EIATTR_KPARAM_INFO
	.align		4
.L_4882:
        /*005c*/ 	.byte	0x04, 0x17
        /*005e*/ 	.short	(.L_4884 - .L_4883)
.L_4883:
        /*0060*/ 	.word	0x00000000
        /*0064*/ 	.short	0x000b
        /*0066*/ 	.short	0x0050
        /*0068*/ 	.byte	0x00, 0xf0, 0x21, 0x00


	//----- nvinfo : EIATTR_KPARAM_INFO
	.align		4
.L_4884:
        /*006c*/ 	.byte	0x04, 0x17
        /*006e*/ 	.short	(.L_4886 - .L_4885)
.L_4885:
        /*0070*/ 	.word	0x00000000
        /*0074*/ 	.short	0x000a
        /*0076*/ 	.short	0x0048
        /*0078*/ 	.byte	0x00, 0xf0, 0x11, 0x00


	//----- nvinfo : EIATTR_KPARAM_INFO
	.align		4
.L_4886:
        /*007c*/ 	.byte	0x04, 0x17
        /*007e*/ 	.short	(.L_4888 - .L_4887)
.L_4887:
        /*0080*/ 	.word	0x00000000
        /*0084*/ 	.short	0x0009
        /*0086*/ 	.short	0x0044
        /*0088*/ 	.byte	0x00, 0xf0, 0x11, 0x00


	//----- nvinfo : EIATTR_KPARAM_INFO
	.align		4
.L_4888:
        /*008c*/ 	.byte	0x04, 0x17
        /*008e*/ 	.short	(.L_4890 - .L_4889)
.L_4889:
        /*0090*/ 	.word	0x00000000
        /*0094*/ 	.short	0x0008
        /*0096*/ 	.short	0x0040
        /*0098*/ 	.byte	0x00, 0xf0, 0x11, 0x00


	//----- nvinfo : EIATTR_KPARAM_INFO
	.align		4
.L_4890:
        /*009c*/ 	.byte	0x04, 0x17
        /*009e*/ 	.short	(.L_4892 - .L_4891)
.L_4891:
        /*00a0*/ 	.word	0x00000000
        /*00a4*/ 	.short	0x0007
        /*00a6*/ 	.short	0x0038
        /*00a8*/ 	.byte	0x00, 0xf0, 0x21, 0x00


	//----- nvinfo : EIATTR_KPARAM_INFO
	.align		4
.L_4892:
        /*00ac*/ 	.byte	0x04, 0x17
        /*00ae*/ 	.short	(.L_4894 - .L_4893)
.L_4893:
        /*00b0*/ 	.word	0x00000000
        /*00b4*/ 	.short	0x0006
        /*00b6*/ 	.short	0x0030
        /*00b8*/ 	.byte	0x00, 0xf0, 0x21, 0x00


	//----- nvinfo : EIATTR_KPARAM_INFO
	.align		4
.L_4894:
        /*00bc*/ 	.byte	0x04, 0x17
        /*00be*/ 	.short	(.L_4896 - .L_4895)
.L_4895:
        /*00c0*/ 	.word	0x00000000
        /*00c4*/ 	.short	0x0005
        /*00c6*/ 	.short	0x0028
        /*00c8*/ 	.byte	0x00, 0xf0, 0x21, 0x00


	//----- nvinfo : EIATTR_KPARAM_INFO
	.align		4
.L_4896:
        /*00cc*/ 	.byte	0x04, 0x17
        /*00ce*/ 	.short	(.L_4898 - .L_4897)
.L_4897:
        /*00d0*/ 	.word	0x00000000
        /*00d4*/ 	.short	0x0004
        /*00d6*/ 	.short	0x0020
        /*00d8*/ 	.byte	0x00, 0xf0, 0x21, 0x00


	//----- nvinfo : EIATTR_KPARAM_INFO
	.align		4
.L_4898:
        /*00dc*/ 	.byte	0x04, 0x17
        /*00de*/ 	.short	(.L_4900 - .L_4899)
.L_4899:
        /*00e0*/ 	.word	0x00000000
        /*00e4*/ 	.short	0x0003
        /*00e6*/ 	.short	0x0018
        /*00e8*/ 	.byte	0x00, 0xf0, 0x21, 0x00


	//----- nvinfo : EIATTR_KPARAM_INFO
	.align		4
.L_4900:
        /*00ec*/ 	.byte	0x04, 0x17
        /*00ee*/ 	.short	(.L_4902 - .L_4901)
.L_4901:
        /*00f0*/ 	.word	0x00000000
        /*00f4*/ 	.short	0x0002
        /*00f6*/ 	.short	0x0010
        /*00f8*/ 	.byte	0x00, 0xf0, 0x21, 0x00


	//----- nvinfo : EIATTR_KPARAM_INFO
	.align		4
.L_4902:
        /*00fc*/ 	.byte	0x04, 0x17
        /*00fe*/ 	.short	(.L_4904 - .L_4903)
.L_4903:
        /*0100*/ 	.word	0x00000000
        /*0104*/ 	.short	0x0001
        /*0106*/ 	.short	0x0008
        /*0108*/ 	.byte	0x00, 0xf0, 0x21, 0x00


	//----- nvinfo : EIATTR_KPARAM_INFO
	.align		4
.L_4904:
        /*010c*/ 	.byte	0x04, 0x17
        /*010e*/ 	.short	(.L_4906 - .L_4905)
.L_4905:
        /*0110*/ 	.word	0x00000000
        /*0114*/ 	.short	0x0000
        /*0116*/ 	.short	0x0000
        /*0118*/ 	.byte	0x00, 0xf0, 0x21, 0x00


	//----- nvinfo : EIATTR_MAXREG_COUNT
	.align		4
.L_4906:
        /*011c*/ 	.byte	0x03, 0x1b
        /*011e*/ 	.short	0x00ff


	//----- nvinfo : EIATTR_NUM_BARRIERS
	.align		4
        /*0120*/ 	.byte	0x02, 0x4c
        /*0122*/ 	.byte	0x01
	.zero		1


	//----- nvinfo : EIATTR_MERCURY_ISA_VERSION
	.align		4
        /*0124*/ 	.byte	0x03, 0x5f
        /*0126*/ 	.short	0x0000


	//----- nvinfo : EIATTR_COOP_GROUP_MASK_REGIDS
	.align		4
        /*0128*/ 	.byte	0x04, 0x29
        /*012a*/ 	.short	(.L_4908 - .L_4907)


	//   ....[0]....
.L_4907:
        /*012c*/ 	.word	0xffffffff


	//   ....[1]....
        /*0130*/ 	.word	0xffffffff


	//   ....[2]....
        /*0134*/ 	.word	0xffffffff


	//   ....[3]....
        /*0138*/ 	.word	0xffffffff


	//   ....[4]....
        /*013c*/ 	.word	0xffffffff


	//   ....[5]....
        /*0140*/ 	.word	0xffffffff


	//   ....[6]....
        /*0144*/ 	.word	0xffffffff


	//   ....[7]....
        /*0148*/ 	.word	0xffffffff


	//   ....[8]....
        /*014c*/ 	.word	0xffffffff


	//   ....[9]....
        /*0150*/ 	.word	0xffffffff


	//   ....[10]....
        /*0154*/ 	.word	0xffffffff


	//   ....[11]....
        /*0158*/ 	.word	0xffffffff


	//   ....[12]....
        /*015c*/ 	.word	0xffffffff


	//   ....[13]....
        /*0160*/ 	.word	0xffffffff


	//   ....[14]....
        /*0164*/ 	.word	0xffffffff


	//   ....[15]....
        /*0168*/ 	.word	0xffffffff


	//   ....[16]....
        /*016c*/ 	.word	0xffffffff


	//   ....[17]....
        /*0170*/ 	.word	0xffffffff


	//   ....[18]....
        /*0174*/ 	.word	0xffffffff


	//   ....[19]....
        /*0178*/ 	.word	0xffffffff


	//   ....[20]....
        /*017c*/ 	.word	0xffffffff


	//   ....[21]....
        /*0180*/ 	.word	0xffffffff


	//   ....[22]....
        /*0184*/ 	.word	0xffffffff


	//   ....[23]....
        /*0188*/ 	.word	0xffffffff


	//   ....[24]....
        /*018c*/ 	.word	0xffffffff


	//   ....[25]....
        /*0190*/ 	.word	0xffffffff


	//   ....[26]....
        /*0194*/ 	.word	0xffffffff


	//   ....[27]....
        /*0198*/ 	.word	0xffffffff


	//   ....[28]....
        /*019c*/ 	.word	0xffffffff


	//   ....[29]....
        /*01a0*/ 	.word	0xffffffff


	//----- nvinfo : EIATTR_COOP_GROUP_INSTR_OFFSETS
	.align		4
.L_4908:
        /*01a4*/ 	.byte	0x04, 0x28
        /*01a6*/ 	.short	(.L_4910 - .L_4909)


	//   ....[0]....
.L_4909:
        /*01a8*/ 	.word	0x000004d0


	//   ....[1]....
        /*01ac*/ 	.word	0x00000510


	//   ....[2]....
        /*01b0*/ 	.word	0x00000540


	//   ....[3]....
        /*01b4*/ 	.word	0x00000590


	//   ....[4]....
        /*01b8*/ 	.word	0x000005e0


	//   ....[5]....
        /*01bc*/ 	.word	0x00000630


	//   ....[6]....
        /*01c0*/ 	.word	0x00000660


	//   ....[7]....
        /*01c4*/ 	.word	0x00000680


	//   ....[8]....
        /*01c8*/ 	.word	0x000006a0


	//   ....[9]....
        /*01cc*/ 	.word	0x000006c0


	//   ....[10]....
        /*01d0*/ 	.word	0x00000860


	//   ....[11]....
        /*01d4*/ 	.word	0x000008b0


	//   ....[12]....
        /*01d8*/ 	.word	0x000008d0


	//   ....[13]....
        /*01dc*/ 	.word	0x000008f0


	//   ....[14]....
        /*01e0*/ 	.word	0x00000910


	//   ....[15]....
        /*01e4*/ 	.word	0x00000970


	//   ....[16]....
        /*01e8*/ 	.word	0x000009a0


	//   ....[17]....
        /*01ec*/ 	.word	0x000009c0


	//   ....[18]....
        /*01f0*/ 	.word	0x000009e0


	//   ....[19]....
        /*01f4*/ 	.word	0x00000a10


	//   ....[20]....
        /*01f8*/ 	.word	0x00000dd0


	//   ....[21]....
        /*01fc*/ 	.word	0x00000e10


	//   ....[22]....
        /*0200*/ 	.word	0x00000e30


	//   ....[23]....
        /*0204*/ 	.word	0x00000e50


	//   ....[24]....
        /*0208*/ 	.word	0x00000e70


	//   ....[25]....
        /*020c*/ 	.word	0x00000ec0


	//   ....[26]....
        /*0210*/ 	.word	0x00000ee0


	//   ....[27]....
        /*0214*/ 	.word	0x00000f00


	//   ....[28]....
        /*0218*/ 	.word	0x00000f20


	//   ....[29]....
        /*021c*/ 	.word	0x00000f40


	//----- nvinfo : EIATTR_EXIT_INSTR_OFFSETS
	.align		4
.L_4910:
        /*0220*/ 	.byte	0x04, 0x1c
        /*0222*/ 	.short	(.L_4912 - .L_4911)


	//   ....[0]....
.L_4911:
        /*0224*/ 	.word	0x00000d90


	//   ....[1]....
        /*0228*/ 	.word	0x00001200


	//   ....[2]....
        /*022c*/ 	.word	0x00001280


	//----- nvinfo : EIATTR_CRS_STACK_SIZE
	.align		4
.L_4912:
        /*0230*/ 	.byte	0x04, 0x1e
        /*0232*/ 	.short	(.L_4914 - .L_4913)
.L_4913:
        /*0234*/ 	.word	0x00000000
.L_4914:


//--------------------- .nv.info._ZN17fastertransformer35generalAddBiasResidualPostLayerNormI6__halfEEvPT_PKS2_S5_S5_S5_fii --------------------------
	.section	.nv.info._ZN17fastertransformer35generalAddBiasResidualPostLayerNormI6__halfEEvPT_PKS2_S5_S5_S5_fii,"",@"SHT_CUDA_INFO"
	.sectionflags	@""
	.align	4


	//----- nvinfo : EIATTR_CUDA_API_VERSION
	.align		4
        /*0000*/ 	.byte	0x04, 0x37
        /*0002*/ 	.short	(.L_4916 - .L_4915)
.L_4915:
        /*0004*/ 	.word	0x00000082


	//----- nvinfo : EIATTR_SW2861232_WAR
	.align		4
.L_4916:
        /*0008*/ 	.byte	0x01, 0x35
	.zero		2


	//----- nvinfo : EIATTR_PARAM_CBANK
	.align		4
        /*000c*/ 	.byte	0x04, 0x0a
        /*000e*/ 	.short	(.L_4918 - .L_4917)
	.align		4
.L_4917:
        /*0010*/ 	.word	index@(.nv.constant0._ZN17fastertransformer35generalAddBiasResidualPostLayerNormI6__halfEEvPT_PKS2_S5_S5_S5_fii)
        /*0014*/ 	.short	0x0160
        /*0016*/ 	.short	0x0034


	//----- nvinfo : EIATTR_CBANK_PARAM_SIZE
	.align		4
.L_4918:
        /*0018*/ 	.byte	0x03, 0x19
        /*001a*/ 	.short	0x0034


	//----- nvinfo : EIATTR_KPARAM_INFO
	.align		4
        /*001c*/ 	.byte	0x04, 0x17
        /*001e*/ 	.short	(.L_4920 - .L_4919)
.L_4919:
        /*0020*/ 	.word	0x00000000
        /*0024*/ 	.short	0x0007
        /*0026*/ 	.short	0x0030
        /*0028*/ 	.byte	0x00, 0xf0, 0x11, 0x00


	//----- nvinfo : EIATTR_KPARAM_INFO
	.align		4
.L_4920:
        /*002c*/ 	.byte	0x04, 0x17
        /*002e*/ 	.short	(.L_4922 - .L_4921)
.L_4921:
        /*0030*/ 	.word	0x00000000
        /*0034*/ 	.short	0x0006
        /*0036*/ 	.short	0x002c
        /*0038*/ 	.byte	0x00, 0xf0, 0x11, 0x00


	//----- nvinfo : EIATTR_KPARAM_INFO
	.align		4
.L_4922:
        /*003c*/ 	.byte	0x04, 0x17
        /*003e*/ 	.short	(.L_4924 - .L_4923)
.L_4923:
        /*0040*/ 	.word	0x00000000
        /*0044*/ 	.short	0x0005
        /*0046*/ 	.short	0x0028
        /*0048*/ 	.byte	0x00, 0xf0, 0x11, 0x00


	//----- nvinfo : EIATTR_KPARAM_INFO
	.align		4
.L_4924:
        /*004c*/ 	.byte	0x04, 0x17
        /*004e*/ 	.short	(.L_4926 - .L_4925)
.L_4925:
        /*0050*/ 	.word	0x00000000
        /*0054*/ 	.short	0x0004
        /*0056*/ 	.short	0x0020
        /*0058*/ 	.byte	0x00, 0xf0, 0x21, 0x00


	//----- nvinfo : EIATTR_KPARAM_INFO
	.align		4
.L_4926:
        /*005c*/ 	.byte	0x04, 0x17
        /*005e*/ 	.short	(.L_4928 - .L_4927)
.L_4927:
        /*0060*/ 	.word	0x00000000
        /*0064*/ 	.short	0x0003
        /*0066*/ 	.short	0x0018
        /*0068*/ 	.byte	0x00, 0xf0, 0x21, 0x00


	//----- nvinfo : EIATTR_KPARAM_INFO
	.align		4
.L_4928:
        /*006c*/ 	.byte	0x04, 0x17
        /*006e*/ 	.short	(.L_4930 - .L_4929)
.L_4929:
        /*0070*/ 	.word	0x00000000
        /*0074*/ 	.short	0x0002
        /*0076*/ 	.short	0x0010
        /*0078*/ 	.byte	0x00, 0xf0, 0x21, 0x00


	//----- nvinfo : EIATTR_KPARAM_INFO
	.align		4
.L_4930:
        /*007c*/ 	.byte	0x04, 0x17
        /*007e*/ 	.short	(.L_4932 - .L_4931)
.L_4931:
        /*0080*/ 	.word	0x00000000
        /*0084*/ 	.short	0x0001
        /*0086*/ 	.short	0x0008
        /*0088*/ 	.byte	0x00, 0xf0, 0x21, 0x00


	//----- nvinfo : EIATTR_KPARAM_INFO
	.align		4
.L_4932:
        /*008c*/ 	.byte	0x04, 0x17
        /*008e*/ 	.short	(.L_4934 - .L_4933)
.L_4933:
        /*0090*/ 	.word	0x00000000
        /*0094*/ 	.short	0x0000
        /*0096*/ 	.short	0x0000
        /*0098*/ 	.byte	0x00, 0xf0, 0x21, 0x00


	//----- nvinfo : EIATTR_MAXREG_COUNT
	.align		4
.L_4934:
        /*009c*/ 	.byte	0x03, 0x1b
        /*009e*/ 	.short	0x00ff


	//----- nvinfo : EIATTR_NUM_BARRIERS
	.align		4
        /*00a0*/ 	.byte	0x02, 0x4c
        /*00a2*/ 	.byte	0x01
	.zero		1


	//----- nvinfo : EIATTR_MERCURY_ISA_VERSION
	.align		4
        /*00a4*/ 	.byte	0x03, 0x5f
        /*00a6*/ 	.short	0x0000


	//----- nvinfo : EIATTR_COOP_GROUP_MASK_REGIDS
	.align		4
        /*00a8*/ 	.byte	0x04, 0x29
        /*00aa*/ 	.short	(.L_4936 - .L_4935)


	//   ....[0]....
.L_4935:
        /*00ac*/ 	.word	0xffffffff


	//   ....[1]....
        /*00b0*/ 	.word	0xffffffff


	//   ....[2]....
        /*00b4*/ 	.word	0xffffffff


	//   ....[3]....
        /*00b8*/ 	.word	0xffffffff


	//   ....[4]....
        /*00bc*/ 	.word	0xffffffff


	//   ....[5]....
        /*00c0*/ 	.word	0xffffffff


	//   ....[6]....
        /*00c4*/ 	.word	0xffffffff


	//   ....[7]....
        /*00c8*/ 	.word	0xffffffff


	//   ....[8]....
        /*00cc*/ 	.word	0xffffffff


	//   ....[9]....
        /*00d0*/ 	.word	0xffffffff


	//   ....[10]....
        /*00d4*/ 	.word	0xffffffff


	//   ....[11]....
        /*00d8*/ 	.word	0xffffffff


	//   ....[12]....
        /*00dc*/ 	.word	0xffffffff


	//   ....[13]....
        /*00e0*/ 	.word	0xffffffff


	//   ....[14]....
        /*00e4*/ 	.word	0xffffffff


	//   ....[15]....
        /*00e8*/ 	.word	0xffffffff


	//   ....[16]....
        /*00ec*/ 	.word	0xffffffff


	//   ....[17]....
        /*00f0*/ 	.word	0xffffffff


	//   ....[18]....
        /*00f4*/ 	.word	0xffffffff


	//   ....[19]....
        /*00f8*/ 	.word	0xffffffff


	//----- nvinfo : EIATTR_COOP_GROUP_INSTR_OFFSETS
	.align		4
.L_4936:
        /*00fc*/ 	.byte	0x04, 0x28
        /*00fe*/ 	.short	(.L_4938 - .L_4937)


	//   ....[0]....
.L_4937:
        /*0100*/ 	.word	0x00000220


	//   ....[1]....
        /*0104*/ 	.word	0x000002b0


	//   ....[2]....
        /*0108*/ 	.word	0x000002e0


	//   ....[3]....
        /*010c*/ 	.word	0x00000330


	//   ....[4]....
        /*0110*/ 	.word	0x00000350


	//   ....[5]....
        /*0114*/ 	.word	0x000003b0


	//   ....[6]....
        /*0118*/ 	.word	0x000003e0


	//   ....[7]....
        /*011c*/ 	.word	0x00000400


	//   ....[8]....
        /*0120*/ 	.word	0x00000420


	//   ....[9]....
        /*0124*/ 	.word	0x00000440


	//   ....[10]....
        /*0128*/ 	.word	0x000005f0


	//   ....[11]....
        /*012c*/ 	.word	0x00000630


	//   ....[12]....
        /*0130*/ 	.word	0x00000650


	//   ....[13]....
        /*0134*/ 	.word	0x00000670


	//   ....[14]....
        /*0138*/ 	.word	0x00000690


	//   ....[15]....
        /*013c*/ 	.word	0x00000710


	//   ....[16]....
        /*0140*/ 	.word	0x00000730


	//   ....[17]....
        /*0144*/ 	.word	0x00000750


	//   ....[18]....
        /*0148*/ 	.word	0x00000770


	//   ....[19]....
        /*014c*/ 	.word	0x00000790


	//----- nvinfo : EIATTR_EXIT_INSTR_OFFSETS
	.align		4
.L_4938:
        /*0150*/ 	.byte	0x04, 0x1c
        /*0152*/ 	.short	(.L_4940 - .L_4939)


	//   ....[0]....
.L_4939:
        /*0154*/ 	.word	0x000007f0


	//   ....[1]....
        /*0158*/ 	.word	0x000009e0


	//----- nvinfo : EIATTR_CRS_STACK_SIZE
	.align		4
.L_4940:
        /*015c*/ 	.byte	0x04, 0x1e
        /*015e*/ 	.short	(.L_4942 - .L_4941)
.L_4941:
        /*0160*/ 	.word	0x00000000
.L_4942:


//--------------------- .nv.info._ZN17fastertransformer28addBiasResidualPostLayerNormI6__halfLi2EEEvPT_PKS2_S5_S5_S5_fii --------------------------
	.section	.nv.info._ZN17fastertransformer28addBiasResidualPostLayerNormI6__halfLi2EEEvPT_PKS2_S5_S5_S5_fii,"",@"SHT_CUDA_INFO"
	.sectionflags	@""
	.align	4


	//----- nvinfo : EIATTR_CUDA_API_VERSION
	.align		4
        /*0000*/ 	.byte	0x04, 0x37
        /*0002*/ 	.short	(.L_4944 - .L_4943)
.L_4943:
        /*0004*/ 	.word	0x00000082


	//----- nvinfo : EIATTR_SW2861232_WAR
	.align		4
.L_4944:
        /*0008*/ 	.byte	0x01, 0x35
	.zero		2


	//----- nvinfo : EIATTR_PARAM_CBANK
	.align		4
        /*000c*/ 	.byte	0x04, 0x0a
        /*000e*/ 	.short	(.L_4946 - .L_4945)
	.align		4
.L_4945:
        /*0010*/ 	.word	index@(.nv.constant0._ZN17fastertransformer28addBiasResidualPostLayerNormI6__halfLi2EEEvPT_PKS2_S5_S5_S5_fii)
        /*0014*/ 	.short	0x0160
        /*0016*/ 	.short	0x0034


	//----- nvinfo : EIATTR_CBANK_PARAM_SIZE
	.align		4
.L_4946:
        /*0018*/ 	.byte	0x03, 0x19
        /*001a*/ 	.short	0x0034


	//----- nvinfo : EIATTR_KPARAM_INFO
	.align		4
        /*001c*/ 	.byte	0x04, 0x17
        /*001e*/ 	.short	(.L_4948 - .L_4947)
.L_4947:
        /*0020*/ 	.word	0x00000000
        /*0024*/ 	.short	0x0007
        /*0026*/ 	.short	0x0030
        /*0028*/ 	.byte	0x00, 0xf0, 0x11, 0x00


	//----- nvinfo : EIATTR_KPARAM_INFO
	.align		4
.L_4948:
        /*002c*/ 	.byte	0x04, 0x17
        /*002e*/ 	.short	(.L_4950 - .L_4949)
.L_4949:
        /*0030*/ 	.word	0x00000000
        /*0034*/ 	.short	0x0006
        /*0036*/ 	.short	0x002c
        /*0038*/ 	.byte	0x00, 0xf0, 0x11, 0x00


	//----- nvinfo : EIATTR_KPARAM_INFO
	.align		4
.L_4950:
        /*003c*/ 	.byte	0x04, 0x17
        /*003e*/ 	.short	(.L_4952 - .L_4951)
.L_4951:
        /*0040*/ 	.word	0x00000000
        /*0044*/ 	.short	0x0005
        /*0046*/ 	.short	0x0028
        /*0048*/ 	.byte	0x00, 0xf0, 0x11, 0x00


	//----- nvinfo : EIATTR_KPARAM_INFO
	.align		4
.L_4952:
        /*004c*/ 	.byte	0x04, 0x17
        /*004e*/ 	.short	(.L_4954 - .L_4953)
.L_4953:
        /*0050*/ 	.word	0x00000000
        /*0054*/ 	.short	0x0004
        /*0056*/ 	.short	0x0020
        /*0058*/ 	.byte	0x00, 0xf0, 0x21, 0x00


	//----- nvinfo : EIATTR_KPARAM_INFO
	.align		4
.L_4954:
        /*005c*/ 	.byte	0x04, 0x17
        /*005e*/ 	.short	(.L_4956 - .L_4955)
.L_4955:
        /*0060*/ 	.word	0x00000000
        /*0064*/ 	.short	0x0003
        /*0066*/ 	.short	0x0018
        /*0068*/ 	.byte	0x00, 0xf0, 0x21, 0x00


	//----- nvinfo : EIATTR_KPARAM_INFO
	.align		4
.L_4956:
        /*006c*/ 	.byte	0x04, 0x17
        /*006e*/ 	.short	(.L_4958 - .L_4957)
.L_4957:
        /*0070*/ 	.word	0x00000000
        /*0074*/ 	.short	0x0002
        /*0076*/ 	.short	0x0010
        /*0078*/ 	.byte	0x00, 0xf0, 0x21, 0x00


	//----- nvinfo : EIATTR_KPARAM_INFO
	.align		4
.L_4958:
        /*007c*/ 	.byte	0x04, 0x17
        /*007e*/ 	.short	(.L_4960 - .L_4959)
.L_4959:
        /*0080*/ 	.word	0x00000000
        /*0084*/ 	.short	0x0001
        /*0086*/ 	.short	0x0008
        /*0088*/ 	.byte	0x00, 0xf0, 0x21, 0x00


	//----- nvinfo : EIATTR_KPARAM_INFO
	.align		4
.L_4960:
        /*008c*/ 	.byte	0x04, 0x17
        /*008e*/ 	.short	(.L_4962 - .L_4961)
.L_4961:
        /*0090*/ 	.word	0x00000000
        /*0094*/ 	.short	0x0000
        /*0096*/ 	.short	0x0000
        /*0098*/ 	.byte	0x00, 0xf0, 0x21, 0x00


	//----- nvinfo : EIATTR_MAXREG_COUNT
	.align		4
.L_4962:
        /*009c*/ 	.byte	0x03, 0x1b
        /*009e*/ 	.short	0x00ff


	//----- nvinfo : EIATTR_NUM_BARRIERS
	.align		4
        /*00a0*/ 	.byte	0x02, 0x4c
        /*00a2*/ 	.byte	0x01
	.zero		1


	//----- nvinfo : EIATTR_MERCURY_ISA_VERSION
	.align		4
        /*00a4*/ 	.byte	0x03, 0x5f
        /*00a6*/ 	.short	0x0000


	//----- nvinfo : EIATTR_COOP_GROUP_MASK_REGIDS
	.align		4
        /*00a8*/ 	.byte	0x04, 0x29
        /*00aa*/ 	.short	(.L_4964 - .L_4963)


	//   ....[0]....
.L_4963:
        /*00ac*/ 	.word	0xffffffff


	//   ....[1]....
        /*00b0*/ 	.word	0xffffffff


	//   ....[2]....
        /*00b4*/ 	.word	0xffffffff


	//   ....[3]....
        /*00b8*/ 	.word	0xffffffff


	//   ....[4]....
        /*00bc*/ 	.word	0xffffffff


	//   ....[5]....
        /*00c0*/ 	.word	0xffffffff


	//   ....[6]....
        /*00c4*/ 	.word	0xffffffff


	//   ....[7]....
        /*00c8*/ 	.word	0xffffffff


	//   ....[8]....
        /*00cc*/ 	.word	0xffffffff


	//   ....[9]....
        /*00d0*/ 	.word	0xffffffff


	//   ....[10]....
        /*00d4*/ 	.word	0xffffffff


	//   ....[11]....
        /*00d8*/ 	.word	0xffffffff


	//   ....[12]....
        /*00dc*/ 	.word	0xffffffff


	//   ....[13]....
        /*00e0*/ 	.word	0xffffffff


	//   ....[14]....
        /*00e4*/ 	.word	0xffffffff


	//   ....[15]....
        /*00e8*/ 	.word	0xffffffff


	//   ....[16]....
        /*00ec*/ 	.word	0xffffffff


	//   ....[17]....
        /*00f0*/ 	.word	0xffffffff


	//   ....[18]....
        /*00f4*/ 	.word	0xffffffff


	//   ....[19]....
        /*00f8*/ 	.word	0xffffffff


	//----- nvinfo : EIATTR_COOP_GROUP_INSTR_OFFSETS
	.align		4
.L_4964:
        /*00fc*/ 	.byte	0x04, 0x28
        /*00fe*/ 	.short	(.L_4966 - .L_4965)


	//   ....[0]....
.L_4965:
        /*0100*/ 	.word	0x00000220


	//   ....[1]....
        /*0104*/ 	.word	0x00000270


	//   ....[2]....
        /*0108*/ 	.word	0x000002a0


	//   ....[3]....
        /*010c*/ 	.word	0x000002d0


	//   ....[4]....
        /*0110*/ 	.word	0x00000340


	//   ....[5]....
        /*0114*/ 	.word	0x000003a0


	//   ....[6]....
        /*0118*/ 	.word	0x000003d0


	//   ....[7]....
        /*011c*/ 	.word	0x00000400


	//   ....[8]....
        /*0120*/ 	.word	0x00000420


	//   ....[9]....
        /*0124*/ 	.word	0x00000440


	//   ....[10]....
        /*0128*/ 	.word	0x00000520


	//   ....[11]....
        /*012c*/ 	.word	0x00000540


	//   ....[12]....
        /*0130*/ 	.word	0x00000560


	//   ....[13]....
        /*0134*/ 	.word	0x00000580


	//   ....[14]....
        /*0138*/ 	.word	0x000005a0


	//   ....[15]....
        /*013c*/ 	.word	0x00000620


	//   ....[16]....
        /*0140*/ 	.word	0x00000640


	//   ....[17]....
        /*0144*/ 	.word	0x00000660


	//   ....[18]....
        /*0148*/ 	.word	0x00000680


	//   ....[19]....
        /*014c*/ 	.word	0x000006a0


	//----- nvinfo : EIATTR_EXIT_INSTR_OFFSETS
	.align		4
.L_4966:
        /*0150*/ 	.byte	0x04, 0x1c
        /*0152*/ 	.short	(.L_4968 - .L_4967)


	//   ....[0]....
.L_4967:
        /*0154*/ 	.word	0x000006f0


	//   ....[1]....
        /*0158*/ 	.word	0x00000830


	//   ....[2]....
        /*015c*/ 	.word	0x00000910


	//----- nvinfo : EIATTR_CRS_STACK_SIZE
	.align		4
.L_4968:
        /*0160*/ 	.byte	0x04, 0x1e
        /*0162*/ 	.short	(.L_4970 - .L_4969)
.L_4969:
        /*0164*/ 	.word	0x00000000
.L_4970:


//--------------------- .nv.info._ZN17fastertransformer28addBiasResidualPostLayerNormI6__halfLi1EEEvPT_PKS2_S5_S5_S5_fii --------------------------
	.section	.nv.info._ZN17fastertransformer28addBiasResidualPostLayerNormI6__halfLi1EEEvPT_PKS2_S5_S5_S5_fii,"",@"SHT_CUDA_INFO"
	.sectionflags	@""
	.align	4


	//----- nvinfo : EIATTR_CUDA_API_VERSION
	.align		4
        /*0000*/ 	.byte	0x04, 0x37
        /*0002*/ 	.short	(.L_4972 - .L_4971)
.L_4971:
        /*0004*/ 	.word	0x00000082


	//----- nvinfo : EIATTR_SW2861232_WAR
	.align		4
.L_4972:
        /*0008*/ 	.byte	0x01, 0x35
	.zero		2


	//----- nvinfo : EIATTR_PARAM_CBANK
	.align		4
        /*000c*/ 	.byte	0x04, 0x0a
        /*000e*/ 	.short	(.L_4974 - .L_4973)
	.align		4
.L_4973:
        /*0010*/ 	.word	index@(.nv.constant0._ZN17fastertransformer28addBiasResidualPostLayerNormI6__halfLi1EEEvPT_PKS2_S5_S5_S5_fii)
        /*0014*/ 	.short	0x0160
        /*0016*/ 	.short	0x0034


	//----- nvinfo : EIATTR_CBANK_PARAM_SIZE
	.align		4
.L_4974:
        /*0018*/ 	.byte	0x03, 0x19
        /*001a*/ 	.short	0x0034


	//----- nvinfo : EIATTR_KPARAM_INFO
	.align		4
        /*001c*/ 	.byte	0x04, 0x17
        /*001e*/ 	.short	(.L_4976 - .L_4975)
.L_4975:
        /*0020*/ 	.word	0x00000000
        /*0024*/ 	.short	0x0007
        /*0026*/ 	.short	0x0030
        /*0028*/ 	.byte	0x00, 0xf0, 0x11, 0x00


	//----- nvinfo : EIATTR_KPARAM_INFO
	.align		4
.L_4976:
        /*002c*/ 	.byte	0x04, 0x17
        /*002e*/ 	.short	(.L_4978 - .L_4977)
.L_4977:
        /*0030*/ 	.word	0x00000000
        /*0034*/ 	.short	0x0006
        /*0036*/ 	.short	0x002c
        /*0038*/ 	.byte	0x00, 0xf0, 0x11, 0x00


	//----- nvinfo : EIATTR_KPARAM_INFO
	.align		4
.L_4978:
        /*003c*/ 	.byte	0x04, 0x17
        /*003e*/ 	.short	(.L_4980 - .L_4979)
.L_4979:
        /*0040*/ 	.word	0x00000000
        /*0044*/ 	.short	0x0005
        /*0046*/ 	.short	0x0028
        /*0048*/ 	.byte	0x00, 0xf0, 0x11, 0x00


	//----- nvinfo : EIATTR_KPARAM_INFO
	.align		4
.L_4980:
        /*004c*/ 	.byte	0x04, 0x17
        /*004e*/ 	.short	(.L_4982 - .L_4981)
.L_4981:
        /*0050*/ 	.word	0x00000000
        /*0054*/ 	.short	0x0004
        /*0056*/ 	.short	0x0020
        /*0058*/ 	.byte	0x00, 0xf0, 0x21, 0x00


	//----- nvinfo : EIATTR_KPARAM_INFO
	.align		4
.L_4982:
        /*005c*/ 	.byte	0x04, 0x17
        /*005e*/ 	.short	(.L_4984 - .L_4983)
.L_4983:
        /*0060*/ 	.word	0x00000000
        /*0064*/ 	.short	0x0003
        /*0066*/ 	.short	0x0018
        /*0068*/ 	.byte	0x00, 0xf0, 0x21, 0x00


	//----- nvinfo : EIATTR_KPARAM_INFO
	.align		4
.L_4984:
        /*006c*/ 	.byte	0x04, 0x17
        /*006e*/ 	.short	(.L_4986 - .L_4985)
.L_4985:
        /*0070*/ 	.word	0x00000000
        /*0074*/ 	.short	0x0002
        /*0076*/ 	.short	0x0010
        /*0078*/ 	.byte	0x00, 0xf0, 0x21, 0x00


	//----- nvinfo : EIATTR_KPARAM_INFO
	.align		4
.L_4986:
        /*007c*/ 	.byte	0x04, 0x17
        /*007e*/ 	.short	(.L_4988 - .L_4987)
.L_4987:
        /*0080*/ 	.word	0x00000000
        /*0084*/ 	.short	0x0001
        /*0086*/ 	.short	0x0008
        /*0088*/ 	.byte	0x00, 0xf0, 0x21, 0x00


	//----- nvinfo : EIATTR_KPARAM_INFO
	.align		4
.L_4988:
        /*008c*/ 	.byte	0x04, 0x17
        /*008e*/ 	.short	(.L_4990 - .L_4989)
.L_4989:
        /*0090*/ 	.word	0x00000000
        /*0094*/ 	.short	0x0000
        /*0096*/ 	.short	0x0000
        /*0098*/ 	.byte	0x00, 0xf0, 0x21, 0x00


	//----- nvinfo : EIATTR_MAXREG_COUNT
	.align		4
.L_4990:
        /*009c*/ 	.byte	0x03, 0x1b
        /*009e*/ 	.short	0x00ff


	//----- nvinfo : EIATTR_NUM_BARRIERS
	.align		4
        /*00a0*/ 	.byte	0x02, 0x4c
        /*00a2*/ 	.byte	0x01
	.zero		1


	//----- nvinfo : EIATTR_MERCURY_ISA_VERSION
	.align		4
        /*00a4*/ 	.byte	0x03, 0x5f
        /*00a6*/ 	.short	0x0000


	//----- nvinfo : EIATTR_COOP_GROUP_MASK_REGIDS
	.align		4
        /*00a8*/ 	.byte	0x04, 0x29
        /*00aa*/ 	.short	(.L_4992 - .L_4991)


	//   ....[0]....
.L_4991:
        /*00ac*/ 	.word	0xffffffff


	//   ....[1]....
        /*00b0*/ 	.word	0xffffffff


	//   ....[2]....
        /*00b4*/ 	.word	0xffffffff


	//   ....[3]....
        /*00b8*/ 	.word	0xffffffff


	//   ....[4]....
        /*00bc*/ 	.word	0xffffffff


	//   ....[5]....
        /*00c0*/ 	.word	0xffffffff


	//   ....[6]....
        /*00c4*/ 	.word	0xffffffff


	//   ....[7]....
        /*00c8*/ 	.word	0xffffffff


	//   ....[8]....
        /*00cc*/ 	.word	0xffffffff


	//   ....[9]....
        /*00d0*/ 	.word	0xffffffff


	//   ....[10]....
        /*00d4*/ 	.word	0xffffffff


	//   ....[11]....
        /*00d8*/ 	.word	0xffffffff


	//   ....[12]....
        /*00dc*/ 	.word	0xffffffff


	//   ....[13]....
        /*00e0*/ 	.word	0xffffffff


	//   ....[14]....
        /*00e4*/ 	.word	0xffffffff


	//   ....[15]....
        /*00e8*/ 	.word	0xffffffff


	//   ....[16]....
        /*00ec*/ 	.word	0xffffffff


	//   ....[17]....
        /*00f0*/ 	.word	0xffffffff


	//   ....[18]....
        /*00f4*/ 	.word	0xffffffff


	//   ....[19]....
        /*00f8*/ 	.word	0xffffffff


	//----- nvinfo : EIATTR_COOP_GROUP_INSTR_OFFSETS
	.align		4
.L_4992:
        /*00fc*/ 	.byte	0x04, 0x28
        /*00fe*/ 	.short	(.L_4994 - .L_4993)


	//   ....[0]....
.L_4993:
        /*0100*/ 	.word	0x00000130


	//   ....[1]....
        /*0104*/ 	.word	0x00000150


	//   ....[2]....
        /*0108*/ 	.word	0x00000170


	//   ....[3]....
        /*010c*/ 	.word	0x00000190


	//   ....[4]....
        /*0110*/ 	.word	0x000001c0


	//   ....[5]....
        /*0114*/ 	.word	0x00000270


	//   ....[6]....
        /*0118*/ 	.word	0x00000290


	//   ....[7]....
        /*011c*/ 	.word	0x000002b0


	//   ....[8]....
        /*0120*/ 	.word	0x000002e0


	//   ....[9]....
        /*0124*/ 	.word	0x00000310


	//   ....[10]....
        /*0128*/ 	.word	0x000003c0


	//   ....[11]....
        /*012c*/ 	.word	0x000003e0


	//   ....[12]....
        /*0130*/ 	.word	0x00000400


	//   ....[13]....
        /*0134*/ 	.word	0x00000420


	//   ....[14]....
        /*0138*/ 	.word	0x00000440


	//   ....[15]....
        /*013c*/ 	.word	0x000004a0


	//   ....[16]....
        /*0140*/ 	.word	0x000004c0


	//   ....[17]....
        /*0144*/ 	.word	0x000004e0


	//   ....[18]....
        /*0148*/ 	.word	0x00000500


	//   ....[19]....
        /*014c*/ 	.word	0x00000530


	//----- nvinfo : EIATTR_EXIT_INSTR_OFFSETS
	.align		4
.L_4994:
        /*0150*/ 	.byte	0x04, 0x1c
        /*0152*/ 	.short	(.L_4996 - .L_4995)


	//   ....[0]....
.L_4995:
        /*0154*/ 	.word	0x00000590


	//   ....[1]....
        /*0158*/ 	.word	0x000006b0
.L_4996:


//--------------------- .nv.info._ZN17fastertransformer30addBiasResidualPostLayerNormV2I6__halfEEvPT_PKS2_S5_S5_S5_fi --------------------------
	.section	.nv.info._ZN17fastertransformer30addBiasResidualPostLayerNormV2I6__halfEEvPT_PKS2_S5_S5_S5_fi,"",@"SHT_CUDA_INFO"
	.sectionflags	@""
	.align	4


	//----- nvinfo : EIATTR_CUDA_API_VERSION
	.align		4
        /*0000*/ 	.byte	0x04, 0x37
        /*0002*/ 	.short	(.L_4998 - .L_4997)
.L_4997:
        /*0004*/ 	.word	0x00000082


	//----- nvinfo : EIATTR_SW2861232_WAR
	.align		4
.L_4998:
        /*0008*/ 	.byte	0x01, 0x35
	.zero		2


	//----- nvinfo : EIATTR_PARAM_CBANK
	.align		4
        /*000c*/ 	.byte	0x04, 0x0a
        /*000e*/ 	.short	(.L_5000 - .L_4999)
	.align		4
.L_4999:
        /*0010*/ 	.word	index@(.nv.constant0._ZN17fastertransformer30addBiasResidualPostLayerNormV2I6__halfEEvPT_PKS2_S5_S5_S5_fi)
        /*0014*/ 	.short	0x0160
        /*0016*/ 	.short	0x0030


	//----- nvinfo : EIATTR_CBANK_PARAM_SIZE
	.align		4
.L_5000:
        /*0018*/ 	.byte	0x03, 0x19
        /*001a*/ 	.short	0x0030


	//----- nvinfo : EIATTR_KPARAM_INFO
	.align		4
        /*001c*/ 	.byte	0x04, 0x17
        /*001e*/ 	.short	(.L_5002 - .L_5001)
.L_5001:
        /*0020*/ 	.word	0x00000000
        /*0024*/ 	.short	0x0006
        /*0026*/ 	.short	0x002c
        /*0028*/ 	.byte	0x00, 0xf0, 0x11, 0x00


	//----- nvinfo : EIATTR_KPARAM_INFO
	.align		4
.L_5002:
        /*002c*/ 	.byte	0x04, 0x17
        /*002e*/ 	.short	(.L_5004 - .L_5003)
.L_5003:
        /*0030*/ 	.word	0x00000000
        /*0034*/ 	.short	0x0005
        /*0036*/ 	.short	0x0028
        /*0038*/ 	.byte	0x00, 0xf0, 0x11, 0x00


	//----- nvinfo : EIATTR_KPARAM_INFO
	.align		4
.L_5004:
        /*003c*/ 	.byte	0x04, 0x17
        /*003e*/ 	.short	(.L_5006 - .L_5005)
.L_5005:
        /*0040*/ 	.word	0x00000000
        /*0044*/ 	.short	0x0004
        /*0046*/ 	.short	0x0020
        /*0048*/ 	.byte	0x00, 0xf0, 0x21, 0x00


	//----- nvinfo : EIATTR_KPARAM_INFO
	.align		4
.L_5006:
        /*004c*/ 	.byte	0x04, 0x17
        /*004e*/ 	.short	(.L_5008 - .L_5007)
.L_5007:
        /*0050*/ 	.word	0x00000000
        /*0054*/ 	.short	0x0003
        /*0056*/ 	.short	0x0018
        /*0058*/ 	.byte	0x00, 0xf0, 0x21, 0x00


	//----- nvinfo : EIATTR_KPARAM_INFO
	.align		4
.L_5008:
        /*005c*/ 	.byte	0x04, 0x17
        /*005e*/ 	.short	(.L_5010 - .L_5009)
.L_5009:
        /*0060*/ 	.word	0x00000000
        /*0064*/ 	.short	0x0002
        /*0066*/ 	.short	0x0010
        /*0068*/ 	.byte	0x00, 0xf0, 0x21, 0x00


	//----- nvinfo : EIATTR_KPARAM_INFO
	.align		4
.L_5010:
        /*006c*/ 	.byte	0x04, 0x17
        /*006e*/ 	.short	(.L_5012 - .L_5011)
.L_5011:
        /*0070*/ 	.word	0x00000000
        /*0074*/ 	.short	0x0001
        /*0076*/ 	.short	0x0008
        /*0078*/ 	.byte	0x00, 0xf0, 0x21, 0x00


	//----- nvinfo : EIATTR_KPARAM_INFO
	.align		4
.L_5012:
        /*007c*/ 	.byte	0x04, 0x17
        /*007e*/ 	.short	(.L_5014 - .L_5013)
.L_5013:
        /*0080*/ 	.word	0x00000000
        /*0084*/ 	.short	0x0000
        /*0086*/ 	.short	0x0000
        /*0088*/ 	.byte	0x00, 0xf0, 0x21, 0x00


	//----- nvinfo : EIATTR_MAXREG_COUNT
	.align		4
.L_5014:
        /*008c*/ 	.byte	0x03, 0x1b
        /*008e*/ 	.short	0x00ff


	//----- nvinfo : EIATTR_NUM_BARRIERS
	.align		4
        /*0090*/ 	.byte	0x02, 0x4c
        /*0092*/ 	.byte	0x01
	.zero		1


	//----- nvinfo : EIATTR_MERCURY_ISA_VERSION
	.align		4
        /*0094*/ 	.byte	0x03, 0x5f
        /*0096*/ 	.short	0x0000


	//----- nvinfo : EIATTR_COOP_GROUP_MASK_REGIDS
	.align		4
        /*0098*/ 	.byte	0x04, 0x29
        /*009a*/ 	.short	(.L_5016 - .L_5015)


	//   ....[0]....
.L_5015:
        /*009c*/ 	.word	0xffffffff


	//   ....[1]....
        /*00a0*/ 	.word	0xffffffff


	//   ....[2]....
        /*00a4*/ 	.word	0xffffffff


	//   ....[3]....
        /*00a8*/ 	.word	0xffffffff


	//   ....[4]....
        /*00ac*/ 	.word	0xffffffff


	//   ....[5]....
        /*00b0*/ 	.word	0xffffffff


	//   ....[6]....
        /*00b4*/ 	.word	0xffffffff


	//   ....[7]....
        /*00b8*/ 	.word	0xffffffff


	//   ....[8]....
        /*00bc*/ 	.word	0xffffffff


	//   ....[9]....
        /*00c0*/ 	.word	0xffffffff


	//   ....[10]....
        /*00c4*/ 	.word	0xffffffff


	//   ....[11]....
        /*00c8*/ 	.word	0xffffffff


	//   ....[12]....
        /*00cc*/ 	.word	0xffffffff


	//   ....[13]....
        /*00d0*/ 	.word	0xffffffff


	//   ....[14]....
        /*00d4*/ 	.word	0xffffffff


	//   ....[15]....
        /*00d8*/ 	.word	0xffffffff


	//   ....[16]....
        /*00dc*/ 	.word	0xffffffff


	//   ....[17]....
        /*00e0*/ 	.word	0xffffffff


	//   ....[18]....
        /*00e4*/ 	.word	0xffffffff


	//   ....[19]....
        /*00e8*/ 	.word	0xffffffff


	//----- nvinfo : EIATTR_COOP_GROUP_INSTR_OFFSETS
	.align		4
.L_5016:
        /*00ec*/ 	.byte	0x04, 0x28
        /*00ee*/ 	.short	(.L_5018 - .L_5017)


	//   ....[0]....
.L_5017:
        /*00f0*/ 	.word	0x000002e0


	//   ....[1]....
        /*00f4*/ 	.word	0x00000300


	//   ....[2]....
        /*00f8*/ 	.word	0x00000320


	//   ....[3]....
        /*00fc*/ 	.word	0x00000340


	//   ....[4]....
        /*0100*/ 	.word	0x00000390


	//   ....[5]....
        /*0104*/ 	.word	0x00000430


	//   ....[6]....
        /*0108*/ 	.word	0x00000450


	//   ....[7]....
        /*010c*/ 	.word	0x00000470


	//   ....[8]....
        /*0110*/ 	.word	0x000004a0


	//   ....[9]....
        /*0114*/ 	.word	0x000004d0


	//   ....[10]....
        /*0118*/ 	.word	0x000006d0


	//   ....[11]....
        /*011c*/ 	.word	0x000006f0


	//   ....[12]....
        /*0120*/ 	.word	0x00000710


	//   ....[13]....
        /*0124*/ 	.word	0x00000730


	//   ....[14]....
        /*0128*/ 	.word	0x00000790


	//   ....[15]....
        /*012c*/ 	.word	0x00000900


	//   ....[16]....
        /*0130*/ 	.word	0x00000920


	//   ....[17]....
        /*0134*/ 	.word	0x00000940


	//   ....[18]....
        /*0138*/ 	.word	0x00000960


	//   ....[19]....
        /*013c*/ 	.word	0x00000990


	//----- nvinfo : EIATTR_EXIT_INSTR_OFFSETS
	.align		4
.L_5018:
        /*0140*/ 	.byte	0x04, 0x1c
        /*0142*/ 	.short	(.L_5020 - .L_5019)


	//   ....[0]....
.L_5019:
        /*0144*/ 	.word	0x00000ae0
.L_5020:


//--------------------- .nv.info._ZN17fastertransformer28layernorm_shift_partition_v2IfEEvPT_PKS1_S4_S4_fiiiiii --------------------------
	.section	.nv.info._ZN17fastertransformer28layernorm_shift_partition_v2IfEEvPT_PKS1_S4_S4_fiiiiii,"",@"SHT_CUDA_INFO"
	.sectionflags	@""
	.align	4


	//----- nvinfo : EIATTR_CUDA_API_VERSION
	.align		4
        /*0000*/ 	.byte	0x04, 0x37
        /*0002*/ 	.short	(.L_5022 - .L_5021)
.L_5021:
        /*0004*/ 	.word	0x00000082


	//----- nvinfo : EIATTR_SW2861232_WAR
	.align		4
.L_5022:
        /*0008*/ 	.byte	0x01, 0x35
	.zero		2


	//----- nvinfo : EIATTR_PARAM_CBANK
	.align		4
        /*000c*/ 	.byte	0x04, 0x0a
        /*000e*/ 	.short	(.L_5024 - .L_5023)
	.align		4
.L_5023:
        /*0010*/ 	.word	index@(.nv.constant0._ZN17fastertransformer28layernorm_shift_partition_v2IfEEvPT_PKS1_S4_S4_fiiiiii)
        /*0014*/ 	.short	0x0160
        /*0016*/ 	.short	0x003c


	//----- nvinfo : EIATTR_CBANK_PARAM_SIZE
	.align		4
.L_5024:
        /*0018*/ 	.byte	0x03, 0x19
        /*001a*/ 	.short	0x003c


	//----- nvinfo : EIATTR_KPARAM_INFO
	.align		4
        /*001c*/ 	.byte	0x04, 0x17
        /*001e*/ 	.short	(.L_5026 - .L_5025)
.L_5025:
        /*0020*/ 	.word	0x00000000
        /*0024*/ 	.short	0x000a
        /*0026*/ 	.short	0x0038
        /*0028*/ 	.byte	0x00, 0xf0, 0x11, 0x00


	//----- nvinfo : EIATTR_KPARAM_INFO
	.align		4
.L_5026:
        /*002c*/ 	.byte	0x04, 0x17
        /*002e*/ 	.short	(.L_5028 - .L_5027)
.L_5027:
        /*0030*/ 	.word	0x00000000
        /*0034*/ 	.short	0x0009
        /*0036*/ 	.short	0x0034
        /*0038*/ 	.byte	0x00, 0xf0, 0x11, 0x00


	//----- nvinfo : EIATTR_KPARAM_INFO
	.align		4
.L_5028:
        /*003c*/ 	.byte	0x04, 0x17
        /*003e*/ 	.short	(.L_5030 - .L_5029)
.L_5029:
        /*0040*/ 	.word	0x00000000
        /*0044*/ 	.short	0x0008
        /*0046*/ 	.short	0x0030
        /*0048*/ 	.byte	0x00, 0xf0, 0x11, 0x00


	//----- nvinfo : EIATTR_KPARAM_INFO
	.align		4
.L_5030:
        /*004c*/ 	.byte	0x04, 0x17
        /*004e*/ 	.short	(.L_5032 - .L_5031)
.L_5031:
        /*0050*/ 	.word	0x00000000
        /*0054*/ 	.short	0x0007
        /*0056*/ 	.short	0x002c
        /*0058*/ 	.byte	0x00, 0xf0, 0x11, 0x00


	//----- nvinfo : EIATTR_KPARAM_INFO
	.align		4
.L_5032:
        /*005c*/ 	.byte	0x04, 0x17
        /*005e*/ 	.short	(.L_5034 - .L_5033)
.L_5033:
        /*0060*/ 	.word	0x00000000
        /*0064*/ 	.short	0x0006
        /*0066*/ 	.short	0x0028
        /*0068*/ 	.byte	0x00, 0xf0, 0x11, 0x00


	//----- nvinfo : EIATTR_KPARAM_INFO
	.align		4
.L_5034:
        /*006c*/ 	.byte	0x04, 0x17
        /*006e*/ 	.short	(.L_5036 - .L_5035)
.L_5035:
        /*0070*/ 	.word	0x00000000
        /*0074*/ 	.short	0x0005
        /*0076*/ 	.short	0x0024
        /*0078*/ 	.byte	0x00, 0xf0, 0x11, 0x00


	//----- nvinfo : EIATTR_KPARAM_INFO
	.align		4
.L_5036:
        /*007c*/ 	.byte	0x04, 0x17
        /*007e*/ 	.short	(.L_5038 - .L_5037)
.L_5037:
        /*0080*/ 	.word	0x00000000
        /*0084*/ 	.short	0x0004
        /*0086*/ 	.short	0x0020
        /*0088*/ 	.byte	0x00, 0xf0, 0x11, 0x00


	//----- nvinfo : EIATTR_KPARAM_INFO
	.align		4
.L_5038:
        /*008c*/ 	.byte	0x04, 0x17
        /*008e*/ 	.short	(.L_5040 - .L_5039)
.L_5039:
        /*0090*/ 	.word	0x00000000
        /*0094*/ 	.short	0x0003
        /*0096*/ 	.short	0x0018
        /*0098*/ 	.byte	0x00, 0xf0, 0x21, 0x00


	//----- nvinfo : EIATTR_KPARAM_INFO
	.align		4
.L_5040:
        /*009c*/ 	.byte	0x04, 0x17
        /*009e*/ 	.short	(.L_5042 - .L_5041)
.L_5041:
        /*00a0*/ 	.word	0x00000000
        /*00a4*/ 	.short	0x0002
        /*00a6*/ 	.short	0x0010
        /*00a8*/ 	.byte	0x00, 0xf0, 0x21, 0x00


	//----- nvinfo : EIATTR_KPARAM_INFO
	.align		4
.L_5042:
        /*00ac*/ 	.byte	0x04, 0x17
        /*00ae*/ 	.short	(.L_5044 - .L_5043)
.L_5043:
        /*00b0*/ 	.word	0x00000000
        /*00b4*/ 	.short	0x0001
        /*00b6*/ 	.short	0x0008
        /*00b8*/ 	.byte	0x00, 0xf0, 0x21, 0x00


	//----- nvinfo : EIATTR_KPARAM_INFO
	.align		4
.L_5044:
        /*00bc*/ 	.byte	0x04, 0x17
        /*00be*/ 	.short	(.L_5046 - .L_5045)
.L_5045:
        /*00c0*/ 	.word	0x00000000
        /*00c4*/ 	.short	0x0000
        /*00c6*/ 	.short	0x0000
        /*00c8*/ 	.byte	0x00, 0xf0, 0x21, 0x00


	//----- nvinfo : EIATTR_MAXREG_COUNT
	.align		4
.L_5046:
        /*00cc*/ 	.byte	0x03, 0x1b
        /*00ce*/ 	.short	0x00ff


	//----- nvinfo : EIATTR_NUM_BARRIERS
	.align		4
        /*00d0*/ 	.byte	0x02, 0x4c
        /*00d2*/ 	.byte	0x01
	.zero		1


	//----- nvinfo : EIATTR_MERCURY_ISA_VERSION
	.align		4
        /*00d4*/ 	.byte	0x03, 0x5f
        /*00d6*/ 	.short	0x0000


	//----- nvinfo : EIATTR_COOP_GROUP_MASK_REGIDS
	.align		4
        /*00d8*/ 	.byte	0x04, 0x29
        /*00da*/ 	.short	(.L_5048 - .L_5047)


	//   ....[0]....
.L_5047:
        /*00dc*/ 	.word	0xffffffff


	//   ....[1]....
        /*00e0*/ 	.word	0xffffffff


	//   ....[2]....
        /*00e4*/ 	.word	0xffffffff


	//   ....[3]....
        /*00e8*/ 	.word	0xffffffff


	//   ....[4]....
        /*00ec*/ 	.word	0xffffffff


	//   ....[5]....
        /*00f0*/ 	.word	0xffffffff


	//   ....[6]....
        /*00f4*/ 	.word	0xffffffff


	//   ....[7]....
        /*00f8*/ 	.word	0xffffffff


	//   ....[8]....
        /*00fc*/ 	.word	0xffffffff


	//   ....[9]....
        /*0100*/ 	.word	0xffffffff


	//   ....[10]....
        /*0104*/ 	.word	0xffffffff


	//   ....[11]....
        /*0108*/ 	.word	0xffffffff


	//   ....[12]....
        /*010c*/ 	.word	0xffffffff


	//   ....[13]....
        /*0110*/ 	.word	0xffffffff


	//   ....[14]....
        /*0114*/ 	.word	0xffffffff


	//   ....[15]....
        /*0118*/ 	.word	0xffffffff


	//   ....[16]....
        /*011c*/ 	.word	0xffffffff


	//   ....[17]....
        /*0120*/ 	.word	0xffffffff


	//   ....[18]....
        /*0124*/ 	.word	0xffffffff


	//   ....[19]....
        /*0128*/ 	.word	0xffffffff


	//----- nvinfo : EIATTR_COOP_GROUP_INSTR_OFFSETS
	.align		4
.L_5048:
        /*012c*/ 	.byte	0x04, 0x28
        /*012e*/ 	.short	(.L_5050 - .L_5049)


	//   ....[0]....
.L_5049:
        /*0130*/ 	.word	0x00000530


	//   ....[1]....
        /*0134*/ 	.word	0x000005c0


	//   ....[2]....
        /*0138*/ 	.word	0x00000600


	//   ....[3]....
        /*013c*/ 	.word	0x00000620


	//   ....[4]....
        /*0140*/ 	.word	0x00000660


	//   ....[5]....
        /*0144*/ 	.word	0x000006d0


	//   ....[6]....
        /*0148*/ 	.word	0x00000710


	//   ....[7]....
        /*014c*/ 	.word	0x00000780


	//   ....[8]....
        /*0150*/ 	.word	0x000007f0


	//   ....[9]....
        /*0154*/ 	.word	0x00000850


	//   ....[10]....
        /*0158*/ 	.word	0x00000970


	//   ....[11]....
        /*015c*/ 	.word	0x000009a0


	//   ....[12]....
        /*0160*/ 	.word	0x000009c0


	//   ....[13]....
        /*0164*/ 	.word	0x000009f0


	//   ....[14]....
        /*0168*/ 	.word	0x00000a20


	//   ....[15]....
        /*016c*/ 	.word	0x00000ce0


	//   ....[16]....
        /*0170*/ 	.word	0x00000d20


	//   ....[17]....
        /*0174*/ 	.word	0x00000d60


	//   ....[18]....
        /*0178*/ 	.word	0x00000d90


	//   ....[19]....
        /*017c*/ 	.word	0x00000dc0


	//----- nvinfo : EIATTR_EXIT_INSTR_OFFSETS
	.align		4
.L_5050:
        /*0180*/ 	.byte	0x04, 0x1c
        /*0182*/ 	.short	(.L_5052 - .L_5051)


	//   ....[0]....
.L_5051:
        /*0184*/ 	.word	0x00001090


	//   ....[1]....
        /*0188*/ 	.word	0x00001160


	//----- nvinfo : EIATTR_CTAIDZ_USED
	.align		4
.L_5052:
        /*018c*/ 	.byte	0x01, 0x04
	.zero		2


//--------------------- .nv.info._ZN17fastertransformer25layernorm_shift_partitionIfEEvPT_PKS1_S4_S4_fiiiiii --------------------------
	.section	.nv.info._ZN17fastertransformer25layernorm_shift_partitionIfEEvPT_PKS1_S4_S4_fiiiiii,"",@"SHT_CUDA_INFO"
	.sectionflags	@""
	.align	4


	//----- nvinfo : EIATTR_CUDA_API_VERSION
	.align		4
        /*0000*/ 	.byte	0x04, 0x37
        /*0002*/ 	.short	(.L_5054 - .L_5053)
.L_5053:
        /*0004*/ 	.word	0x00000082


	//----- nvinfo : EIATTR_SW2861232_WAR
	.align		4
.L_5054:
        /*0008*/ 	.byte	0x01, 0x35
	.zero		2


	//----- nvinfo : EIATTR_PARAM_CBANK
	.align		4
        /*000c*/ 	.byte	0x04, 0x0a
        /*000e*/ 	.short	(.L_5056 - .L_5055)
	.align		4
.L_5055:
        /*0010*/ 	.word	index@(.nv.constant0._ZN17fastertransformer25layernorm_shift_partitionIfEEvPT_PKS1_S4_S4_fiiiiii)
        /*0014*/ 	.short	0x0160
        /*0016*/ 	.short	0x003c


	//----- nvinfo : EIATTR_CBANK_PARAM_SIZE
	.align		4
.L_5056:
        /*0018*/ 	.byte	0x03, 0x19
        /*001a*/ 	.short	0x003c


	//----- nvinfo : EIATTR_KPARAM_INFO
	.align		4
        /*001c*/ 	.byte	0x04, 0x17
        /*001e*/ 	.short	(.L_5058 - .L_5057)
.L_5057:
        /*0020*/ 	.word	0x00000000
        /*0024*/ 	.short	0x000a
        /*0026*/ 	.short	0x0038
        /*0028*/ 	.byte	0x00, 0xf0, 0x11, 0x00


	//----- nvinfo : EIATTR_KPARAM_INFO
	.align		4
.L_5058:
        /*002c*/ 	.byte	0x04, 0x17
        /*002e*/ 	.short	(.L_5060 - .L_5059)
.L_5059:
        /*0030*/ 	.word	0x00000000
        /*0034*/ 	.short	0x0009
        /*0036*/ 	.short	0x0034
        /*0038*/ 	.byte	0x00, 0xf0, 0x11, 0x00


	//----- nvinfo : EIATTR_KPARAM_INFO
	.align		4
.L_5060:
        /*003c*/ 	.byte	0x04, 0x17
        /*003e*/ 	.short	(.L_5062 - .L_5061)
.L_5061:
        /*0040*/ 	.word	0x00000000
        /*0044*/ 	.short	0x0008
        /*0046*/ 	.short	0x0030
        /*0048*/ 	.byte	0x00, 0xf0, 0x11, 0x00


	//----- nvinfo : EIATTR_KPARAM_INFO
	.align		4
.L_5062:
        /*004c*/ 	.byte	0x04, 0x17
        /*004e*/ 	.short	(.L_5064 - .L_5063)
.L_5063:
        /*0050*/ 	.word	0x00000000
        /*0054*/ 	.short	0x0007
        /*0056*/ 	.short	0x002c
        /*0058*/ 	.byte	0x00, 0xf0, 0x11, 0x00


	//----- nvinfo : EIATTR_KPARAM_INFO
	.align		4
.L_5064:
        /*005c*/ 	.byte	0x04, 0x17
        /*005e*/ 	.short	(.L_5066 - .L_5065)
.L_5065:
        /*0060*/ 	.word	0x00000000
        /*0064*/ 	.short	0x0006
        /*0066*/ 	.short	0x0028
        /*0068*/ 	.byte	0x00, 0xf0, 0x11, 0x00


	//----- nvinfo : EIATTR_KPARAM_INFO
	.align		4
.L_5066:
        /*006c*/ 	.byte	0x04, 0x17
        /*006e*/ 	.short	(.L_5068 - .L_5067)
.L_5067:
        /*0070*/ 	.word	0x00000000
        /*0074*/ 	.short	0x0005
        /*0076*/ 	.short	0x0024
        /*0078*/ 	.byte	0x00, 0xf0, 0x11, 0x00


	//----- nvinfo : EIATTR_KPARAM_INFO
	.align		4
.L_5068:
        /*007c*/ 	.byte	0x04, 0x17
        /*007e*/ 	.short	(.L_5070 - .L_5069)
.L_5069:
        /*0080*/ 	.word	0x00000000
        /*0084*/ 	.short	0x0004
        /*0086*/ 	.short	0x0020
        /*0088*/ 	.byte	0x00, 0xf0, 0x11, 0x00


	//----- nvinfo : EIATTR_KPARAM_INFO
	.align		4
.L_5070:
        /*008c*/ 	.byte	0x04, 0x17
        /*008e*/ 	.short	(.L_5072 - .L_5071)
.L_5071:
        /*0090*/ 	.word	0x00000000
        /*0094*/ 	.short	0x0003
        /*0096*/ 	.short	0x0018
        /*0098*/ 	.byte	0x00, 0xf0, 0x21, 0x00


	//----- nvinfo : EIATTR_KPARAM_INFO
	.align		4
.L_5072:
        /*009c*/ 	.byte	0x04, 0x17
        /*009e*/ 	.short	(.L_5074 - .L_5073)
.L_5073:
        /*00a0*/ 	.word	0x00000000
        /*00a4*/ 	.short	0x0002
        /*00a6*/ 	.short	0x0010
        /*00a8*/ 	.byte	0x00, 0xf0, 0x21, 0x00


	//----- nvinfo : EIATTR_KPARAM_INFO
	.align		4
.L_5074:
        /*00ac*/ 	.byte	0x04, 0x17
        /*00ae*/ 	.short	(.L_5076 - .L_5075)
.L_5075:
        /*00b0*/ 	.word	0x00000000
        /*00b4*/ 	.short	0x0001
        /*00b6*/ 	.short	0x0008
        /*00b8*/ 	.byte	0x00, 0xf0, 0x21, 0x00


	//----- nvinfo : EIATTR_KPARAM_INFO
	.align		4
.L_5076:
        /*00bc*/ 	.byte	0x04, 0x17
        /*00be*/ 	.short	(.L_5078 - .L_5077)
.L_5077:
        /*00c0*/ 	.word	0x00000000
        /*00c4*/ 	.short	0x0000
        /*00c6*/ 	.short	0x0000
        /*00c8*/ 	.byte	0x00, 0xf0, 0x21, 0x00


	//----- nvinfo : EIATTR_MAXREG_COUNT
	.align		4
.L_5078:
        /*00cc*/ 	.byte	0x03, 0x1b
        /*00ce*/ 	.short	0x00ff


	//----- nvinfo : EIATTR_NUM_BARRIERS
	.align		4
        /*00d0*/ 	.byte	0x02, 0x4c
        /*00d2*/ 	.byte	0x01
	.zero		1


	//----- nvinfo : EIATTR_MERCURY_ISA_VERSION
	.align		4
        /*00d4*/ 	.byte	0x03, 0x5f
        /*00d6*/ 	.short	0x0000


	//----- nvinfo : EIATTR_COOP_GROUP_MASK_REGIDS
	.align		4
        /*00d8*/ 	.byte	0x04, 0x29
        /*00da*/ 	.short	(.L_5080 - .L_5079)


	//   ....[0]....
.L_5079:
        /*00dc*/ 	.word	0xffffffff


	//   ....[1]....
        /*00e0*/ 	.word	0xffffffff


	//   ....[2]....
        /*00e4*/ 	.word	0xffffffff


	//   ....[3]....
        /*00e8*/ 	.word	0xffffffff


	//   ....[4]....
        /*00ec*/ 	.word	0xffffffff


	//   ....[5]....
        /*00f0*/ 	.word	0xffffffff


	//   ....[6]....
        /*00f4*/ 	.word	0xffffffff


	//   ....[7]....
        /*00f8*/ 	.word	0xffffffff


	//   ....[8]....
        /*00fc*/ 	.word	0xffffffff


	//   ....[9]....
        /*0100*/ 	.word	0xffffffff


	//   ....[10]....
        /*0104*/ 	.word	0xffffffff


	//   ....[11]....
        /*0108*/ 	.word	0xffffffff


	//   ....[12]....
        /*010c*/ 	.word	0xffffffff


	//   ....[13]....
        /*0110*/ 	.word	0xffffffff


	//   ....[14]....
        /*0114*/ 	.word	0xffffffff


	//   ....[15]....
        /*0118*/ 	.word	0xffffffff


	//   ....[16]....
        /*011c*/ 	.word	0xffffffff


	//   ....[17]....
        /*0120*/ 	.word	0xffffffff


	//   ....[18]....
        /*0124*/ 	.word	0xffffffff


	//   ....[19]....
        /*0128*/ 	.word	0xffffffff


	//----- nvinfo : EIATTR_COOP_GROUP_INSTR_OFFSETS
	.align		4
.L_5080:
        /*012c*/ 	.byte	0x04, 0x28
        /*012e*/ 	.short	(.L_5082 - .L_5081)


	//   ....[0]....
.L_5081:
        /*0130*/ 	.word	0x000003a0


	//   ....[1]....
        /*0134*/ 	.word	0x00000420


	//   ....[2]....
        /*0138*/ 	.word	0x00000450


	//   ....[3]....
        /*013c*/ 	.word	0x00000490


	//   ....[4]....
        /*0140*/ 	.word	0x000004c0


	//   ....[5]....
        /*0144*/ 	.word	0x00000520


	//   ....[6]....
        /*0148*/ 	.word	0x00000550


	//   ....[7]....
        /*014c*/ 	.word	0x00000570


	//   ....[8]....
        /*0150*/ 	.word	0x00000590


	//   ....[9]....
        /*0154*/ 	.word	0x000005b0


	//   ....[10]....
        /*0158*/ 	.word	0x00000640


	//   ....[11]....
        /*015c*/ 	.word	0x00000660


	//   ....[12]....
        /*0160*/ 	.word	0x00000680


	//   ....[13]....
        /*0164*/ 	.word	0x000006a0


	//   ....[14]....
        /*0168*/ 	.word	0x000006c0


	//   ....[15]....
        /*016c*/ 	.word	0x00000740


	//   ....[16]....
        /*0170*/ 	.word	0x00000760


	//   ....[17]....
        /*0174*/ 	.word	0x00000780


	//   ....[18]....
        /*0178*/ 	.word	0x000007a0


	//   ....[19]....
        /*017c*/ 	.word	0x000007c0


	//----- nvinfo : EIATTR_EXIT_INSTR_OFFSETS
	.align		4
.L_5082:
        /*0180*/ 	.byte	0x04, 0x1c
        /*0182*/ 	.short	(.L_5084 - .L_5083)


	//   ....[0]....
.L_5083:
        /*0184*/ 	.word	0x00000820


	//   ....[1]....
        /*0188*/ 	.word	0x00000ca0


	//----- nvinfo : EIATTR_CTAIDZ_USED
	.align		4
.L_5084:
        /*018c*/ 	.byte	0x01, 0x04
	.zero		2


//--------------------- .nv.info._ZN17fastertransformer28addBiasResidualPostLayerNormIfLi2EEEvPT_PKS1_S4_S4_S4_fii --------------------------
	.section	.nv.info._ZN17fastertransformer28addBiasResidualPostLayerNormIfLi2EEEvPT_PKS1_S4_S4_S4_fii,"",@"SHT_CUDA_INFO"
	.sectionflags	@""
	.align	4


	//----- nvinfo : EIATTR_CUDA_API_VERSION
	.align		4
        /*0000*/ 	.byte	0x04, 0x37
        /*0002*/ 	.short	(.L_5086 - .L_5085)
.L_5085:
        /*0004*/ 	.word	0x00000082


	//----- nvinfo : EIATTR_SW2861232_WAR
	.align		4
.L_5086:
        /*0008*/ 	.byte	0x01, 0x35
	.zero		2


	//----- nvinfo : EIATTR_PARAM_CBANK
	.align		4
        /*000c*/ 	.byte	0x04, 0x0a
        /*000e*/ 	.short	(.L_5088 - .L_5087)
	.align		4
.L_5087:
        /*0010*/ 	.word	index@(.nv.constant0._ZN17fastertransformer28addBiasResidualPostLayerNormIfLi2EEEvPT_PKS1_S4_S4_S4_fii)
        /*0014*/ 	.short	0x0160
        /*0016*/ 	.short	0x0034


	//----- nvinfo : EIATTR_CBANK_PARAM_SIZE
	.align		4
.L_5088:
        /*0018*/ 	.byte	0x03, 0x19
        /*001a*/ 	.short	0x0034


	//----- nvinfo : EIATTR_KPARAM_INFO
	.align		4
        /*001c*/ 	.byte	0x04, 0x17
        /*001e*/ 	.short	(.L_5090 - .L_5089)
.L_5089:
        /*0020*/ 	.word	0x00000000
        /*0024*/ 	.short	0x0007
        /*0026*/ 	.short	0x0030
        /*0028*/ 	.byte	0x00, 0xf0, 0x11, 0x00


	//----- nvinfo : EIATTR_KPARAM_INFO
	.align		4
.L_5090:
        /*002c*/ 	.byte	0x04, 0x17
        /*002e*/ 	.short	(.L_5092 - .L_5091)
.L_5091:
        /*0030*/ 	.word	0x00000000
        /*0034*/ 	.short	0x0006
        /*0036*/ 	.short	0x002c
        /*0038*/ 	.byte	0x00, 0xf0, 0x11, 0x00


	//----- nvinfo : EIATTR_KPARAM_INFO
	.align		4
.L_5092:
        /*003c*/ 	.byte	0x04, 0x17
        /*003e*/ 	.short	(.L_5094 - .L_5093)
.L_5093:
        /*0040*/ 	.word	0x00000000
        /*0044*/ 	.short	0x0005
        /*0046*/ 	.short	0x0028
        /*0048*/ 	.byte	0x00, 0xf0, 0x11, 0x00


	//----- nvinfo : EIATTR_KPARAM_INFO
	.align		4
.L_5094:
        /*004c*/ 	.byte	0x04, 0x17
        /*004e*/ 	.short	(.L_5096 - .L_5095)
.L_5095:
        /*0050*/ 	.word	0x00000000
        /*0054*/ 	.short	0x0004
        /*0056*/ 	.short	0x0020
        /*0058*/ 	.byte	0x00, 0xf0, 0x21, 0x00


	//----- nvinfo : EIATTR_KPARAM_INFO
	.align		4
.L_5096:
        /*005c*/ 	.byte	0x04, 0x17
        /*005e*/ 	.short	(.L_5098 - .L_5097)
.L_5097:
        /*0060*/ 	.word	0x00000000
        /*0064*/ 	.short	0x0003
        /*0066*/ 	.short	0x0018
        /*0068*/ 	.byte	0x00, 0xf0, 0x21, 0x00


	//----- nvinfo : EIATTR_KPARAM_INFO
	.align		4
.L_5098:
        /*006c*/ 	.byte	0x04, 0x17
        /*006e*/ 	.short	(.L_5100 - .L_5099)
.L_5099:
        /*0070*/ 	.word	0x00000000
        /*0074*/ 	.short	0x0002
        /*0076*/ 	.short	0x0010
        /*0078*/ 	.byte	0x00, 0xf0, 0x21, 0x00


	//----- nvinfo : EIATTR_KPARAM_INFO
	.align		4
.L_5100:
        /*007c*/ 	.byte	0x04, 0x17
        /*007e*/ 	.short	(.L_5102 - .L_5101)
.L_5101:
        /*0080*/ 	.word	0x00000000
        /*0084*/ 	.short	0x0001
        /*0086*/ 	.short	0x0008
        /*0088*/ 	.byte	0x00, 0xf0, 0x21, 0x00


	//----- nvinfo : EIATTR_KPARAM_INFO
	.align		4
.L_5102:
        /*008c*/ 	.byte	0x04, 0x17
        /*008e*/ 	.short	(.L_5104 - .L_5103)
.L_5103:
        /*0090*/ 	.word	0x00000000
        /*0094*/ 	.short	0x0000
        /*0096*/ 	.short	0x0000
        /*0098*/ 	.byte	0x00, 0xf0, 0x21, 0x00


	//----- nvinfo : EIATTR_MAXREG_COUNT
	.align		4
.L_5104:
        /*009c*/ 	.byte	0x03, 0x1b
        /*009e*/ 	.short	0x00ff


	//----- nvinfo : EIATTR_NUM_BARRIERS
	.align		4
        /*00a0*/ 	.byte	0x02, 0x4c
        /*00a2*/ 	.byte	0x01
	.zero		1


	//----- nvinfo : EIATTR_MERCURY_ISA_VERSION
	.align		4
        /*00a4*/ 	.byte	0x03, 0x5f
        /*00a6*/ 	.short	0x0000


	//----- nvinfo : EIATTR_COOP_GROUP_MASK_REGIDS
	.align		4
        /*00a8*/ 	.byte	0x04, 0x29
        /*00aa*/ 	.short	(.L_5106 - .L_5105)


	//   ....[0]....
.L_5105:
        /*00ac*/ 	.word	0xffffffff


	//   ....[1]....
        /*00b0*/ 	.word	0xffffffff


	//   ....[2]....
        /*00b4*/ 	.word	0xffffffff


	//   ....[3]....
        /*00b8*/ 	.word	0xffffffff


	//   ....[4]....
        /*00bc*/ 	.word	0xffffffff


	//   ....[5]....
        /*00c0*/ 	.word	0xffffffff


	//   ....[6]....
        /*00c4*/ 	.word	0xffffffff


	//   ....[7]....
        /*00c8*/ 	.word	0xffffffff


	//   ....[8]....
        /*00cc*/ 	.word	0xffffffff


	//   ....[9]....
        /*00d0*/ 	.word	0xffffffff


	//   ....[10]....
        /*00d4*/ 	.word	0xffffffff


	//   ....[11]....
        /*00d8*/ 	.word	0xffffffff


	//   ....[12]....
        /*00dc*/ 	.word	0xffffffff


	//   ....[13]....
        /*00e0*/ 	.word	0xffffffff


	//   ....[14]....
        /*00e4*/ 	.word	0xffffffff


	//   ....[15]....
        /*00e8*/ 	.word	0xffffffff


	//   ....[16]....
        /*00ec*/ 	.word	0xffffffff


	//   ....[17]....
        /*00f0*/ 	.word	0xffffffff


	//   ....[18]....
        /*00f4*/ 	.word	0xffffffff


	//   ....[19]....
        /*00f8*/ 	.word	0xffffffff


	//----- nvinfo : EIATTR_COOP_GROUP_INSTR_OFFSETS
	.align		4
.L_5106:
        /*00fc*/ 	.byte	0x04, 0x28
        /*00fe*/ 	.short	(.L_5108 - .L_5107)


	//   ....[0]....
.L_5107:
        /*0100*/ 	.word	0x00000200


	//   ....[1]....
        /*0104*/ 	.word	0x00000250


	//   ....[2]....
        /*0108*/ 	.word	0x00000280


	//   ....[3]....
        /*010c*/ 	.word	0x000002b0


	//   ....[4]....
        /*0110*/ 	.word	0x00000320


	//   ....[5]....
        /*0114*/ 	.word	0x00000380


	//   ....[6]....
        /*0118*/ 	.word	0x000003b0


	//   ....[7]....
        /*011c*/ 	.word	0x000003e0


	//   ....[8]....
        /*0120*/ 	.word	0x00000400


	//   ....[9]....
        /*0124*/ 	.word	0x00000420


	//   ....[10]....
        /*0128*/ 	.word	0x00000500


	//   ....[11]....
        /*012c*/ 	.word	0x00000520


	//   ....[12]....
        /*0130*/ 	.word	0x00000540


	//   ....[13]....
        /*0134*/ 	.word	0x00000560


	//   ....[14]....
        /*0138*/ 	.word	0x00000580


	//   ....[15]....
        /*013c*/ 	.word	0x00000600


	//   ....[16]....
        /*0140*/ 	.word	0x00000620


	//   ....[17]....
        /*0144*/ 	.word	0x00000640


	//   ....[18]....
        /*0148*/ 	.word	0x00000660


	//   ....[19]....
        /*014c*/ 	.word	0x00000680


	//----- nvinfo : EIATTR_EXIT_INSTR_OFFSETS
	.align		4
.L_5108:
        /*0150*/ 	.byte	0x04, 0x1c
        /*0152*/ 	.short	(.L_5110 - .L_5109)


	//   ....[0]....
.L_5109:
        /*0154*/ 	.word	0x000006d0


	//   ....[1]....
        /*0158*/ 	.word	0x000007e0


	//   ....[2]....
        /*015c*/ 	.word	0x00000890


	//----- nvinfo : EIATTR_CRS_STACK_SIZE
	.align		4
.L_5110:
        /*0160*/ 	.byte	0x04, 0x1e
        /*0162*/ 	.short	(.L_5112 - .L_5111)
.L_5111:
        /*0164*/ 	.word	0x00000000
.L_5112:


//--------------------- .nv.info._ZN17fastertransformer28addBiasResidualPostLayerNormIfLi1EEEvPT_PKS1_S4_S4_S4_fii --------------------------
	.section	.nv.info._ZN17fastertransformer28addBiasResidualPostLayerNormIfLi1EEEvPT_PKS1_S4_S4_S4_fii,"",@"SHT_CUDA_INFO"
	.sectionflags	@""
	.align	4


	//----- nvinfo : EIATTR_CUDA_API_VERSION
	.align		4
        /*0000*/ 	.byte	0x04, 0x37
        /*0002*/ 	.short	(.L_5114 - .L_5113)
.L_5113:
        /*0004*/ 	.word	0x00000082


	//----- nvinfo : EIATTR_SW2861232_WAR
	.align		4
.L_5114:
        /*0008*/ 	.byte	0x01, 0x35
	.zero		2


	//----- nvinfo : EIATTR_PARAM_CBANK
	.align		4
        /*000c*/ 	.byte	0x04, 0x0a
        /*000e*/ 	.short	(.L_5116 - .L_5115)
	.align		4
.L_5115:
        /*0010*/ 	.word	index@(.nv.constant0._ZN17fastertransformer28addBiasResidualPostLayerNormIfLi1EEEvPT_PKS1_S4_S4_S4_fii)
        /*0014*/ 	.short	0x0160
        /*0016*/ 	.short	0x0034


	//----- nvinfo : EIATTR_CBANK_PARAM_SIZE
	.align		4
.L_5116:
        /*0018*/ 	.byte	0x03, 0x19
        /*001a*/ 	.short	0x0034


	//----- nvinfo : EIATTR_KPARAM_INFO
	.align		4
        /*001c*/ 	.byte	0x04, 0x17
        /*001e*/ 	.short	(.L_5118 - .L_5117)
.L_5117:
        /*0020*/ 	.word	0x00000000
        /*0024*/ 	.short	0x0007
        /*0026*/ 	.short	0x0030
        /*0028*/ 	.byte	0x00, 0xf0, 0x11, 0x00


	//----- nvinfo : EIATTR_KPARAM_INFO
	.align		4
.L_5118:
        /*002c*/ 	.byte	0x04, 0x17
        /*002e*/ 	.short	(.L_5120 - .L_5119)
.L_5119:
        /*0030*/ 	.word	0x00000000
        /*0034*/ 	.short	0x0006
        /*0036*/ 	.short	0x002c
        /*0038*/ 	.byte	0x00, 0xf0, 0x11, 0x00


	//----- nvinfo : EIATTR_KPARAM_INFO
	.align		4
.L_5120:
        /*003c*/ 	.byte	0x04, 0x17
        /*003e*/ 	.short	(.L_5122 - .L_5121)
.L_5121:
        /*0040*/ 	.word	0x00000000
        /*0044*/ 	.short	0x0005
        /*0046*/ 	.short	0x0028
        /*0048*/ 	.byte	0x00, 0xf0, 0x11, 0x00


	//----- nvinfo : EIATTR_KPARAM_INFO
	.align		4
.L_5122:
        /*004c*/ 	.byte	0x04, 0x17
        /*004e*/ 	.short	(.L_5124 - .L_5123)
.L_5123:
        /*0050*/ 	.word	0x00000000
        /*0054*/ 	.short	0x0004
        /*0056*/ 	.short	0x0020
        /*0058*/ 	.byte	0x00, 0xf0, 0x21, 0x00


	//----- nvinfo : EIATTR_KPARAM_INFO
	.align		4
.L_5124:
        /*005c*/ 	.byte	0x04, 0x17
        /*005e*/ 	.short	(.L_5126 - .L_5125)
.L_5125:
        /*0060*/ 	.word	0x00000000
        /*0064*/ 	.short	0x0003
        /*0066*/ 	.short	0x0018
        /*0068*/ 	.byte	0x00, 0xf0, 0x21, 0x00


	//----- nvinfo : EIATTR_KPARAM_INFO
	.align		4
.L_5126:
        /*006c*/ 	.byte	0x04, 0x17
        /*006e*/ 	.short	(.L_5128 - .L_5127)
.L_5127:
        /*0070*/ 	.word	0x00000000
        /*0074*/ 	.short	0x0002
        /*0076*/ 	.short	0x0010
        /*0078*/ 	.byte	0x00, 0xf0, 0x21, 0x00


	//----- nvinfo : EIATTR_KPARAM_INFO
	.align		4
.L_5128:
        /*007c*/ 	.byte	0x04, 0x17
        /*007e*/ 	.short	(.L_5130 - .L_5129)
.L_5129:
        /*0080*/ 	.word	0x00000000
        /*0084*/ 	.short	0x0001
        /*0086*/ 	.short	0x0008
        /*0088*/ 	.byte	0x00, 0xf0, 0x21, 0x00


	//----- nvinfo : EIATTR_KPARAM_INFO
	.align		4
.L_5130:
        /*008c*/ 	.byte	0x04, 0x17
        /*008e*/ 	.short	(.L_5132 - .L_5131)
.L_5131:
        /*0090*/ 	.word	0x00000000
        /*0094*/ 	.short	0x0000
        /*0096*/ 	.short	0x0000
        /*0098*/ 	.byte	0x00, 0xf0, 0x21, 0x00


	//----- nvinfo : EIATTR_MAXREG_COUNT
	.align		4
.L_5132:
        /*009c*/ 	.byte	0x03, 0x1b
        /*009e*/ 	.short	0x00ff


	//----- nvinfo : EIATTR_NUM_BARRIERS
	.align		4
        /*00a0*/ 	.byte	0x02, 0x4c
        /*00a2*/ 	.byte	0x01
	.zero		1


	//----- nvinfo : EIATTR_MERCURY_ISA_VERSION
	.align		4
        /*00a4*/ 	.byte	0x03, 0x5f
        /*00a6*/ 	.short	0x0000


	//----- nvinfo : EIATTR_COOP_GROUP_MASK_REGIDS
	.align		4
        /*00a8*/ 	.byte	0x04, 0x29
        /*00aa*/ 	.short	(.L_5134 - .L_5133)


	//   ....[0]....
.L_5133:
        /*00ac*/ 	.word	0xffffffff


	//   ....[1]....
        /*00b0*/ 	.word	0xffffffff


	//   ....[2]....
        /*00b4*/ 	.word	0xffffffff


	//   ....[3]....
        /*00b8*/ 	.word	0xffffffff


	//   ....[4]....
        /*00bc*/ 	.word	0xffffffff


	//   ....[5]....
        /*00c0*/ 	.word	0xffffffff


	//   ....[6]....
        /*00c4*/ 	.word	0xffffffff


	//   ....[7]....
        /*00c8*/ 	.word	0xffffffff


	//   ....[8]....
        /*00cc*/ 	.word	0xffffffff


	//   ....[9]....
        /*00d0*/ 	.word	0xffffffff


	//   ....[10]....
        /*00d4*/ 	.word	0xffffffff


	//   ....[11]....
        /*00d8*/ 	.word	0xffffffff


	//   ....[12]....
        /*00dc*/ 	.word	0xffffffff


	//   ....[13]....
        /*00e0*/ 	.word	0xffffffff


	//   ....[14]....
        /*00e4*/ 	.word	0xffffffff


	//   ....[15]....
        /*00e8*/ 	.word	0xffffffff


	//   ....[16]....
        /*00ec*/ 	.word	0xffffffff


	//   ....[17]....
        /*00f0*/ 	.word	0xffffffff


	//   ....[18]....
        /*00f4*/ 	.word	0xffffffff


	//   ....[19]....
        /*00f8*/ 	.word	0xffffffff


	//----- nvinfo : EIATTR_COOP_GROUP_INSTR_OFFSETS
	.align		4
.L_5134:
        /*00fc*/ 	.byte	0x04, 0x28
        /*00fe*/ 	.short	(.L_5136 - .L_5135)


	//   ....[0]....
.L_5135:
        /*0100*/ 	.word	0x00000120


	//   ....[1]....
        /*0104*/ 	.word	0x00000140


	//   ....[2]....
        /*0108*/ 	.word	0x00000160


	//   ....[3]....
        /*010c*/ 	.word	0x00000180


	//   ....[4]....
        /*0110*/ 	.word	0x000001b0


	//   ....[5]....
        /*0114*/ 	.word	0x00000260


	//   ....[6]....
        /*0118*/ 	.word	0x00000280


	//   ....[7]....
        /*011c*/ 	.word	0x000002a0


	//   ....[8]....
        /*0120*/ 	.word	0x000002d0


	//   ....[9]....
        /*0124*/ 	.word	0x00000300


	//   ....[10]....
        /*0128*/ 	.word	0x000003b0


	//   ....[11]....
        /*012c*/ 	.word	0x000003d0


	//   ....[12]....
        /*0130*/ 	.word	0x000003f0


	//   ....[13]....
        /*0134*/ 	.word	0x00000410


	//   ....[14]....
        /*0138*/ 	.word	0x00000430


	//   ....[15]....
        /*013c*/ 	.word	0x00000490


	//   ....[16]....
        /*0140*/ 	.word	0x000004b0


	//   ....[17]....
        /*0144*/ 	.word	0x000004d0


	//   ....[18]....
        /*0148*/ 	.word	0x000004f0


	//   ....[19]....
        /*014c*/ 	.word	0x00000520


	//----- nvinfo : EIATTR_EXIT_INSTR_OFFSETS
	.align		4
.L_5136:
        /*0150*/ 	.byte	0x04, 0x1c
        /*0152*/ 	.short	(.L_5138 - .L_5137)


	//   ....[0]....
.L_5137:
        /*0154*/ 	.word	0x00000580


	//   ....[1]....
        /*0158*/ 	.word	0x00000670
.L_5138:


//--------------------- .nv.info._ZN17fastertransformer30addBiasResidualPostLayerNormV2IfEEvPT_PKS1_S4_S4_S4_fi --------------------------
	.section	.nv.info._ZN17fastertransformer30addBiasResidualPostLayerNormV2IfEEvPT_PKS1_S4_S4_S4_fi,"",@"SHT_CUDA_INFO"
	.sectionflags	@""
	.align	4


	//----- nvinfo : EIATTR_CUDA_API_VERSION
	.align		4
        /*0000*/ 	.byte	0x04, 0x37
        /*0002*/ 	.short	(.L_5140 - .L_5139)
.L_5139:
        /*0004*/ 	.word	0x00000082


	//----- nvinfo : EIATTR_SW2861232_WAR
	.align		4
.L_5140:
        /*0008*/ 	.byte	0x01, 0x35
	.zero		2


	//----- nvinfo : EIATTR_PARAM_CBANK
	.align		4
        /*000c*/ 	.byte	0x04, 0x0a
        /*000e*/ 	.short	(.L_5142 - .L_5141)
	.align		4
.L_5141:
        /*0010*/ 	.word	index@(.nv.constant0._ZN17fastertransformer30addBiasResidualPostLayerNormV2IfEEvPT_PKS1_S4_S4_S4_fi)
        /*0014*/ 	.short	0x0160
        /*0016*/ 	.short	0x0030


	//----- nvinfo : EIATTR_CBANK_PARAM_SIZE
	.align		4
.L_5142:
        /*0018*/ 	.byte	0x03, 0x19
        /*001a*/ 	.short	0x0030


	//----- nvinfo : EIATTR_KPARAM_INFO
	.align		4
        /*001c*/ 	.byte	0x04, 0x17
        /*001e*/ 	.short	(.L_5144 - .L_5143)
.L_5143:
        /*0020*/ 	.word	0x00000000
        /*0024*/ 	.short	0x0006
        /*0026*/ 	.short	0x002c
        /*0028*/ 	.byte	0x00, 0xf0, 0x11, 0x00


	//----- nvinfo : EIATTR_KPARAM_INFO
	.align		4
.L_5144:
        /*002c*/ 	.byte	0x04, 0x17
        /*002e*/ 	.short	(.L_5146 - .L_5145)
.L_5145:
        /*0030*/ 	.word	0x00000000
        /*0034*/ 	.short	0x0005
        /*0036*/ 	.short	0x0028
        /*0038*/ 	.byte	0x00, 0xf0, 0x11, 0x00


	//----- nvinfo : EIATTR_KPARAM_INFO
	.align		4
.L_5146:
        /*003c*/ 	.byte	0x04, 0x17
        /*003e*/ 	.short	(.L_5148 - .L_5147)
.L_5147:
        /*0040*/ 	.word	0x00000000
        /*0044*/ 	.short	0x0004
        /*0046*/ 	.short	0x0020
        /*0048*/ 	.byte	0x00, 0xf0, 0x21, 0x00


	//----- nvinfo : EIATTR_KPARAM_INFO
	.align		4
.L_5148:
        /*004c*/ 	.byte	0x04, 0x17
        /*004e*/ 	.short	(.L_5150 - .L_5149)
.L_5149:
        /*0050*/ 	.word	0x00000000
        /*0054*/ 	.short	0x0003
        /*0056*/ 	.short	0x0018
        /*0058*/ 	.byte	0x00, 0xf0, 0x21, 0x00


	//----- nvinfo : EIATTR_KPARAM_INFO
	.align		4
.L_5150:
        /*005c*/ 	.byte	0x04, 0x17
        /*005e*/ 	.short	(.L_5152 - .L_5151)
.L_5151:
        /*0060*/ 	.word	0x00000000
        /*0064*/ 	.short	0x0002
        /*0066*/ 	.short	0x0010
        /*0068*/ 	.byte	0x00, 0xf0, 0x21, 0x00


	//----- nvinfo : EIATTR_KPARAM_INFO
	.align		4
.L_5152:
        /*006c*/ 	.byte	0x04, 0x17
        /*006e*/ 	.short	(.L_5154 - .L_5153)
.L_5153:
        /*0070*/ 	.word	0x00000000
        /*0074*/ 	.short	0x0001
        /*0076*/ 	.short	0x0008
        /*0078*/ 	.byte	0x00, 0xf0, 0x21, 0x00


	//----- nvinfo : EIATTR_KPARAM_INFO
	.align		4
.L_5154:
        /*007c*/ 	.byte	0x04, 0x17
        /*007e*/ 	.short	(.L_5156 - .L_5155)
.L_5155:
        /*0080*/ 	.word	0x00000000
        /*0084*/ 	.short	0x0000
        /*0086*/ 	.short	0x0000
        /*0088*/ 	.byte	0x00, 0xf0, 0x21, 0x00


	//----- nvinfo : EIATTR_MAXREG_COUNT
	.align		4
.L_5156:
        /*008c*/ 	.byte	0x03, 0x1b
        /*008e*/ 	.short	0x00ff


	//----- nvinfo : EIATTR_NUM_BARRIERS
	.align		4
        /*0090*/ 	.byte	0x02, 0x4c
        /*0092*/ 	.byte	0x01
	.zero		1


	//----- nvinfo : EIATTR_MERCURY_ISA_VERSION
	.align		4
        /*0094*/ 	.byte	0x03, 0x5f
        /*0096*/ 	.short	0x0000


	//----- nvinfo : EIATTR_COOP_GROUP_MASK_REGIDS
	.align		4
        /*0098*/ 	.byte	0x04, 0x29
        /*009a*/ 	.short	(.L_5158 - .L_5157)


	//   ....[0]....
.L_5157:
        /*009c*/ 	.word	0xffffffff


	//   ....[1]....
        /*00a0*/ 	.word	0xffffffff


	//   ....[2]....
        /*00a4*/ 	.word	0xffffffff


	//   ....[3]....
        /*00a8*/ 	.word	0xffffffff


	//   ....[4]....
        /*00ac*/ 	.word	0xffffffff


	//   ....[5]....
        /*00b0*/ 	.word	0xffffffff


	//   ....[6]....
        /*00b4*/ 	.word	0xffffffff


	//   ....[7]....
        /*00b8*/ 	.word	0xffffffff


	//   ....[8]....
        /*00bc*/ 	.word	0xffffffff


	//   ....[9]....
        /*00c0*/ 	.word	0xffffffff


	//   ....[10]....
        /*00c4*/ 	.word	0xffffffff


	//   ....[11]....
        /*00c8*/ 	.word	0xffffffff


	//   ....[12]....
        /*00cc*/ 	.word	0xffffffff


	//   ....[13]....
        /*00d0*/ 	.word	0xffffffff


	//   ....[14]....
        /*00d4*/ 	.word	0xffffffff


	//   ....[15]....
        /*00d8*/ 	.word	0xffffffff


	//   ....[16]....
        /*00dc*/ 	.word	0xffffffff


	//   ....[17]....
        /*00e0*/ 	.word	0xffffffff


	//   ....[18]....
        /*00e4*/ 	.word	0xffffffff


	//   ....[19]....
        /*00e8*/ 	.word	0xffffffff


	//----- nvinfo : EIATTR_COOP_GROUP_INSTR_OFFSETS
	.align		4
.L_5158:
        /*00ec*/ 	.byte	0x04, 0x28
        /*00ee*/ 	.short	(.L_5160 - .L_5159)


	//   ....[0]....
.L_5159:
        /*00f0*/ 	.word	0x000002c0


	//   ....[1]....
        /*00f4*/ 	.word	0x000002e0


	//   ....[2]....
        /*00f8*/ 	.word	0x00000300


	//   ....[3]....
        /*00fc*/ 	.word	0x00000320


	//   ....[4]....
        /*0100*/ 	.word	0x00000350


	//   ....[5]....
        /*0104*/ 	.word	0x000003f0


	//   ....[6]....
        /*0108*/ 	.word	0x00000410


	//   ....[7]....
        /*010c*/ 	.word	0x00000430


	//   ....[8]....
        /*0110*/ 	.word	0x00000460


	//   ....[9]....
        /*0114*/ 	.word	0x00000490


	//   ....[10]....
        /*0118*/ 	.word	0x00000580


	//   ....[11]....
        /*011c*/ 	.word	0x000005a0


	//   ....[12]....
        /*0120*/ 	.word	0x000005e0


	//   ....[13]....
        /*0124*/ 	.word	0x00000670


	//   ....[14]....
        /*0128*/ 	.word	0x000006b0


	//   ....[15]....
        /*012c*/ 	.word	0x000007b0


	//   ....[16]....
        /*0130*/ 	.word	0x000007d0


	//   ....[17]....
        /*0134*/ 	.word	0x000007f0


	//   ....[18]....
        /*0138*/ 	.word	0x00000810


	//   ....[19]....
        /*013c*/ 	.word	0x00000840


	//----- nvinfo : EIATTR_EXIT_INSTR_OFFSETS
	.align		4
.L_5160:
        /*0140*/ 	.byte	0x04, 0x1c
        /*0142*/ 	.short	(.L_5162 - .L_5161)


	//   ....[0]....
.L_5161:
        /*0144*/ 	.word	0x000009c0
.L_5162:


//--------------------- .nv.info._ZN17fastertransformer35generalAddBiasResidualPostLayerNormIfEEvPT_PKS1_S4_S4_S4_fii --------------------------
	.section	.nv.info._ZN17fastertransformer35generalAddBiasResidualPostLayerNormIfEEvPT_PKS1_S4_S4_S4_fii,"",@"SHT_CUDA_INFO"
	.sectionflags	@""
	.align	4


	//----- nvinfo : EIATTR_CUDA_API_VERSION
	.align		4
        /*0000*/ 	.byte	0x04, 0x37
        /*0002*/ 	.short	(.L_5164 - .L_5163)
.L_5163:
        /*0004*/ 	.word	0x00000082


	//----- nvinfo : EIATTR_SW2861232_WAR
	.align		4
.L_5164:
        /*0008*/ 	.byte	0x01, 0x35
	.zero		2


	//----- nvinfo : EIATTR_PARAM_CBANK
	.align		4
        /*000c*/ 	.byte	0x04, 0x0a
        /*000e*/ 	.short	(.L_5166 - .L_5165)
	.align		4
.L_5165:
        /*0010*/ 	.word	index@(.nv.constant0._ZN17fastertransformer35generalAddBiasResidualPostLayerNormIfEEvPT_PKS1_S4_S4_S4_fii)
        /*0014*/ 	.short	0x0160
        /*0016*/ 	.short	0x0034


	//----- nvinfo : EIATTR_CBANK_PARAM_SIZE
	.align		4
.L_5166:
        /*0018*/ 	.byte	0x03, 0x19
        /*001a*/ 	.short	0x0034


	//----- nvinfo : EIATTR_KPARAM_INFO
	.align		4
        /*001c*/ 	.byte	0x04, 0x17
        /*001e*/ 	.short	(.L_5168 - .L_5167)
.L_5167:
        /*0020*/ 	.word	0x00000000
        /*0024*/ 	.short	0x0007
        /*0026*/ 	.short	0x0030
        /*0028*/ 	.byte	0x00, 0xf0, 0x11, 0x00


	//----- nvinfo : EIATTR_KPARAM_INFO
	.align		4
.L_5168:
        /*002c*/ 	.byte	0x04, 0x17
        /*002e*/ 	.short	(.L_5170 - .L_5169)
.L_5169:
        /*0030*/ 	.word	0x00000000
        /*0034*/ 	.short	0x0006
        /*0036*/ 	.short	0x002c
        /*0038*/ 	.byte	0x00, 0xf0, 0x11, 0x00


	//----- nvinfo : EIATTR_KPARAM_INFO
	.align		4
.L_5170:
        /*003c*/ 	.byte	0x04, 0x17
        /*003e*/ 	.short	(.L_5172 - .L_5171)
.L_5171:
        /*0040*/ 	.word	0x00000000
        /*0044*/ 	.short	0x0005
        /*0046*/ 	.short	0x0028
        /*0048*/ 	.byte	0x00, 0xf0, 0x11, 0x00


	//----- nvinfo : EIATTR_KPARAM_INFO
	.align		4
.L_5172:
        /*004c*/ 	.byte	0x04, 0x17
        /*004e*/ 	.short	(.L_5174 - .L_5173)
.L_5173:
        /*0050*/ 	.word	0x00000000
        /*0054*/ 	.short	0x0004
        /*0056*/ 	.short	0x0020
        /*0058*/ 	.byte	0x00, 0xf0, 0x21, 0x00


	//----- nvinfo : EIATTR_KPARAM_INFO
	.align		4
.L_5174:
        /*005c*/ 	.byte	0x04, 0x17
        /*005e*/ 	.short	(.L_5176 - .L_5175)
.L_5175:
        /*0060*/ 	.word	0x00000000
        /*0064*/ 	.short	0x0003
        /*0066*/ 	.short	0x0018
        /*0068*/ 	.byte	0x00, 0xf0, 0x21, 0x00


	//----- nvinfo : EIATTR_KPARAM_INFO
	.align		4
.L_5176:
        /*006c*/ 	.byte	0x04, 0x17
        /*006e*/ 	.short	(.L_5178 - .L_5177)
.L_5177:
        /*0070*/ 	.word	0x00000000
        /*0074*/ 	.short	0x0002
        /*0076*/ 	.short	0x0010
        /*0078*/ 	.byte	0x00, 0xf0, 0x21, 0x00


	//----- nvinfo : EIATTR_KPARAM_INFO
	.align		4
.L_5178:
        /*007c*/ 	.byte	0x04, 0x17
        /*007e*/ 	.short	(.L_5180 - .L_5179)
.L_5179:
        /*0080*/ 	.word	0x00000000
        /*0084*/ 	.short	0x0001
        /*0086*/ 	.short	0x0008
        /*0088*/ 	.byte	0x00, 0xf0, 0x21, 0x00


	//----- nvinfo : EIATTR_KPARAM_INFO
	.align		4
.L_5180:
        /*008c*/ 	.byte	0x04, 0x17
        /*008e*/ 	.short	(.L_5182 - .L_5181)
.L_5181:
        /*0090*/ 	.word	0x00000000
        /*0094*/ 	.short	0x0000
        /*0096*/ 	.short	0x0000
        /*0098*/ 	.byte	0x00, 0xf0, 0x21, 0x00


	//----- nvinfo : EIATTR_MAXREG_COUNT
	.align		4
.L_5182:
        /*009c*/ 	.byte	0x03, 0x1b
        /*009e*/ 	.short	0x00ff


	//----- nvinfo : EIATTR_NUM_BARRIERS
	.align		4
        /*00a0*/ 	.byte	0x02, 0x4c
        /*00a2*/ 	.byte	0x01
	.zero		1


	//----- nvinfo : EIATTR_MERCURY_ISA_VERSION
	.align		4
        /*00a4*/ 	.byte	0x03, 0x5f
        /*00a6*/ 	.short	0x0000


	//----- nvinfo : EIATTR_COOP_GROUP_MASK_REGIDS
	.align		4
        /*00a8*/ 	.byte	0x04, 0x29
        /*00aa*/ 	.short	(.L_5184 - .L_5183)


	//   ....[0]....
.L_5183:
        /*00ac*/ 	.word	0xffffffff


	//   ....[1]....
        /*00b0*/ 	.word	0xffffffff


	//   ....[2]....
        /*00b4*/ 	.word	0xffffffff


	//   ....[3]....
        /*00b8*/ 	.word	0xffffffff


	//   ....[4]....
        /*00bc*/ 	.word	0xffffffff


	//   ....[5]....
        /*00c0*/ 	.word	0xffffffff


	//   ....[6]....
        /*00c4*/ 	.word	0xffffffff


	//   ....[7]....
        /*00c8*/ 	.word	0xffffffff


	//   ....[8]....
        /*00cc*/ 	.word	0xffffffff


	//   ....[9]....
        /*00d0*/ 	.word	0xffffffff


	//   ....[10]....
        /*00d4*/ 	.word	0xffffffff


	//   ....[11]....
        /*00d8*/ 	.word	0xffffffff


	//   ....[12]....
        /*00dc*/ 	.word	0xffffffff


	//   ....[13]....
        /*00e0*/ 	.word	0xffffffff


	//   ....[14]....
        /*00e4*/ 	.word	0xffffffff


	//   ....[15]....
        /*00e8*/ 	.word	0xffffffff


	//   ....[16]....
        /*00ec*/ 	.word	0xffffffff


	//   ....[17]....
        /*00f0*/ 	.word	0xffffffff


	//   ....[18]....
        /*00f4*/ 	.word	0xffffffff


	//   ....[19]....
        /*00f8*/ 	.word	0xffffffff


	//----- nvinfo : EIATTR_COOP_GROUP_INSTR_OFFSETS
	.align		4
.L_5184:
        /*00fc*/ 	.byte	0x04, 0x28
        /*00fe*/ 	.short	(.L_5186 - .L_5185)


	//   ....[0]....
.L_5185:
        /*0100*/ 	.word	0x000001a0


	//   ....[1]....
        /*0104*/ 	.word	0x00000240


	//   ....[2]....
        /*0108*/ 	.word	0x00000280


	//   ....[3]....
        /*010c*/ 	.word	0x000002c0


	//   ....[4]....
        /*0110*/ 	.word	0x000002f0


	//   ....[5]....
        /*0114*/ 	.word	0x00000340


	//   ....[6]....
        /*0118*/ 	.word	0x00000360


	//   ....[7]....
        /*011c*/ 	.word	0x00000380


	//   ....[8]....
        /*0120*/ 	.word	0x000003a0


	//   ....[9]....
        /*0124*/ 	.word	0x000003c0


	//   ....[10]....
        /*0128*/ 	.word	0x00000510


	//   ....[11]....
        /*012c*/ 	.word	0x00000530


	//   ....[12]....
        /*0130*/ 	.word	0x00000550


	//   ....[13]....
        /*0134*/ 	.word	0x00000570


	//   ....[14]....
        /*0138*/ 	.word	0x00000590


	//   ....[15]....
        /*013c*/ 	.word	0x00000610


	//   ....[16]....
        /*0140*/ 	.word	0x00000630


	//   ....[17]....
        /*0144*/ 	.word	0x00000650


	//   ....[18]....
        /*0148*/ 	.word	0x00000670


	//   ....[19]....
        /*014c*/ 	.word	0x00000690


	//----- nvinfo : EIATTR_EXIT_INSTR_OFFSETS
	.align		4
.L_5186:
        /*0150*/ 	.byte	0x04, 0x1c
        /*0152*/ 	.short	(.L_5188 - .L_5187)


	//   ....[0]....
.L_5187:
        /*0154*/ 	.word	0x000006f0


	//   ....[1]....
        /*0158*/ 	.word	0x00000810


	//----- nvinfo : EIATTR_CRS_STACK_SIZE
	.align		4
.L_5188:
        /*015c*/ 	.byte	0x04, 0x1e
        /*015e*/ 	.short	(.L_5190 - .L_5189)
.L_5189:
        /*0160*/ 	.word	0x00000000
.L_5190:


//--------------------- .nv.callgraph             --------------------------
	.section	.nv.callgraph,"",@"SHT_CUDA_CALLGRAPH"
	.align	4
	.sectionentsize	8
	.align		4
        /*0000*/ 	.word	0x00000000
	.align		4
        /*0004*/ 	.word	0xffffffff
	.align		4
        /*0008*/ 	.word	0x00000000
	.align		4
        /*000c*/ 	.word	0xfffffffe
	.align		4
        /*0010*/ 	.word	0x00000000
	.align		4
        /*0014*/ 	.word	0xfffffffd
	.align		4
        /*0018*/ 	.word	0x00000000
	.align		4
        /*001c*/ 	.word	0xfffffffc


//--------------------- .nv.rel.action            --------------------------
	.section	.nv.rel.action,"",@"SHT_CUDA_RELOCINFO"
	.align	8
	.sectionentsize	8
        /*0000*/ 	.byte	0x73, 0x00, 0x00, 0x00, 0x00, 0x00, 0x00, 0x00, 0x00, 0x00, 0x00, 0x11, 0x25, 0x00, 0x05, 0x36


//--------------------- .nv.constant4             --------------------------
	.section	.nv.constant4,"a",@progbits
	.align	8
	.align		8
.nv.constant4:
        /*0000*/ 	.dword	precalc_xorwow_matrix
	.align		8
        /*0008*/ 	.dword	precalc_xorwow_offset_matrix
	.align		8
        /*0010*/ 	.dword	mrg32k3aM1
	.align		8
        /*0018*/ 	.dword	mrg32k3aM2
	.align		8
        /*0020*/ 	.dword	mrg32k3aM1SubSeq
	.align		8
        /*0028*/ 	.dword	mrg32k3aM2SubSeq
	.align		8
        /*0030*/ 	.dword	mrg32k3aM1Seq
	.align		8
        /*0038*/ 	.dword	mrg32k3aM2Seq
	.align		8
        /*0040*/ 	.dword	_ZN56_INTERNAL_9909a8c4_20_layernorm_kernels_cu_25fb83d6_31914cuda3std3__458_GLOBAL__N__9909a8c4_20_layernorm_kernels_cu_25fb83d6_31916ignoreE
	.align		8
        /*0048*/ 	.dword	_ZN56_INTERNAL_9909a8c4_20_layernorm_kernels_cu_25fb83d6_31914cuda3std3__45__cpo5beginE
	.align		8
        /*0050*/ 	.dword	_ZN56_INTERNAL_9909a8c4_20_layernorm_kernels_cu_25fb83d6_31914cuda3std3__45__cpo3endE
	.align		8
        /*0058*/ 	.dword	_ZN56_INTERNAL_9909a8c4_20_layernorm_kernels_cu_25fb83d6_31914cuda3std3__45__cpo6cbeginE
	.align		8
        /*0060*/ 	.dword	_ZN56_INTERNAL_9909a8c4_20_layernorm_kernels_cu_25fb83d6_31914cuda3std3__45__cpo4cendE
	.align		8
        /*0068*/ 	.dword	_ZN56_INTERNAL_9909a8c4_20_layernorm_kernels_cu_25fb83d6_31914cuda3std3__419piecewise_constructE
	.align		8
        /*0070*/ 	.dword	_ZN56_INTERNAL_9909a8c4_20_layernorm_kernels_cu_25fb83d6_31914cuda3std3__48in_placeE
	.align		8
        /*0078*/ 	.dword	_ZN56_INTERNAL_9909a8c4_20_layernorm_kernels_cu_25fb83d6_31914cuda3std6ranges3__45__cpo4swapE
	.align		8
        /*0080*/ 	.dword	_ZN56_INTERNAL_9909a8c4_20_layernorm_kernels_cu_25fb83d6_31914cuda3std6ranges3__45__cpo9iter_moveE
	.align		8
        /*0088*/ 	.dword	_ZN56_INTERNAL_9909a8c4_20_layernorm_kernels_cu_25fb83d6_31914cuda3std6ranges3__45__cpo7advanceE


//--------------------- .nv.constant3             --------------------------
	.section	.nv.constant3,"a",@progbits
	.align	8
.nv.constant3:
	.type		__cr_lgamma_table,@object
	.size		__cr_lgamma_table,(.L_8 - __cr_lgamma_table)
__cr_lgamma_table:
        /*0000*/ 	.byte	0x00, 0x00, 0x00, 0x00, 0x00, 0x00, 0x00, 0x00, 0x00, 0x00, 0x00, 0x00, 0x00, 0x00, 0x00, 0x00
        /*0010*/ 	.byte	0xef, 0x39, 0xfa, 0xfe, 0x42, 0x2e, 0xe6, 0x3f, 0x02, 0x20, 0x2a, 0xfa, 0x0b, 0xab, 0xfc, 0x3f
        /*0020*/ 	.byte	0xf9, 0x2c, 0x92, 0x7c, 0xa7, 0x6c, 0x09, 0x40, 0xc9, 0x79, 0x44, 0x3c, 0x64, 0x26, 0x13, 0x40
        /*0030*/ 	.byte	0xca, 0x01, 0xcf, 0x3a, 0x27, 0x51, 0x1a, 0x40, 0x30, 0xcc, 0x2d, 0xf3, 0xe1, 0x0c, 0x21, 0x40
        /*0040*/ 	.byte	0x0d, 0xb7, 0xfc, 0x82, 0x8e, 0x35, 0x25, 0x40
.L_8:


//--------------------- .nv.constant0._ZN17fastertransformer26add_bias_layernorm_add_resIfLi32EEEvPT_PKS1_S4_S4_S4_fi --------------------------
	.section	.nv.constant0._ZN17fastertransformer26add_bias_layernorm_add_resIfLi32EEEvPT_PKS1_S4_S4_S4_fi,"a",@progbits
	.sectionflags	@""
	.align	4
.nv.constant0._ZN17fastertransformer26add_bias_layernorm_add_resIfLi32EEEvPT_PKS1_S4_S4_S4_fi:
	.zero		400


//--------------------- .nv.constant0._ZN17fastertransformer26add_bias_layernorm_add_resI6__halfLi32EEEvPT_PKS2_S5_S5_S5_fi --------------------------
	.section	.nv.constant0._ZN17fastertransformer26add_bias_layernorm_add_resI6__halfLi32EEEvPT_PKS2_S5_S5_S5_fi,"a",@progbits
	.sectionflags	@""
	.align	4
.nv.constant0._ZN17fastertransformer26add_bias_layernorm_add_resI6__halfLi32EEEvPT_PKS2_S5_S5_S5_fi:
	.zero		400


//--------------------- .nv.constant0._ZN17fastertransformer29add_bias_layernorm_add_res_e2ILi32EEEvP6float2PKS1_S4_S4_S4_fi --------------------------
	.section	.nv.constant0._ZN17fastertransformer29add_bias_layernorm_add_res_e2ILi32EEEvP6float2PKS1_S4_S4_S4_fi,"a",@progbits
	.sectionflags	@""
	.align	4
.nv.constant0._ZN17fastertransformer29add_bias_layernorm_add_res_e2ILi32EEEvP6float2PKS1_S4_S4_S4_fi:
	.zero		400


//--------------------- .nv.constant0._ZN17fastertransformer29add_bias_layernorm_add_res_e2ILi32EEEvP7__half2PKS1_S4_S4_S4_fi --------------------------
	.section	.nv.constant0._ZN17fastertransformer29add_bias_layernorm_add_res_e2ILi32EEEvP7__half2PKS1_S4_S4_S4_fi,"a",@progbits
	.sectionflags	@""
	.align	4
.nv.constant0._ZN17fastertransformer29add_bias_layernorm_add_res_e2ILi32EEEvP7__half2PKS1_S4_S4_S4_fi:
	.zero		400


//--------------------- .nv.constant0._ZN17fastertransformer26add_bias_layernorm_add_resIfLi16EEEvPT_PKS1_S4_S4_S4_fi --------------------------
	.section	.nv.constant0._ZN17fastertransformer26add_bias_layernorm_add_resIfLi16EEEvPT_PKS1_S4_S4_S4_fi,"a",@progbits
	.sectionflags	@""
	.align	4
.nv.constant0._ZN17fastertransformer26add_bias_layernorm_add_resIfLi16EEEvPT_PKS1_S4_S4_S4_fi:
	.zero		400


//--------------------- .nv.constant0._ZN17fastertransformer26add_bias_layernorm_add_resI6__halfLi16EEEvPT_PKS2_S5_S5_S5_fi --------------------------
	.section	.nv.constant0._ZN17fastertransformer26add_bias_layernorm_add_resI6__halfLi16EEEvPT_PKS2_S5_S5_S5_fi,"a",@progbits
	.sectionflags	@""
	.align	4
.nv.constant0._ZN17fastertransformer26add_bias_layernorm_add_resI6__halfLi16EEEvPT_PKS2_S5_S5_S5_fi:
	.zero		400


//--------------------- .nv.constant0._ZN17fastertransformer29add_bias_layernorm_add_res_e2ILi16EEEvP6float2PKS1_S4_S4_S4_fi --------------------------
	.section	.nv.constant0._ZN17fastertransformer29add_bias_layernorm_add_res_e2ILi16EEEvP6float2PKS1_S4_S4_S4_fi,"a",@progbits
	.sectionflags	@""
	.align	4
.nv.constant0._ZN17fastertransformer29add_bias_layernorm_add_res_e2ILi16EEEvP6float2PKS1_S4_S4_S4_fi:
	.zero		400


//--------------------- .nv.constant0._ZN17fastertransformer29add_bias_layernorm_add_res_e2ILi16EEEvP7__half2PKS1_S4_S4_S4_fi --------------------------
	.section	.nv.constant0._ZN17fastertransformer29add_bias_layernorm_add_res_e2ILi16EEEvP7__half2PKS1_S4_S4_S4_fi,"a",@progbits
	.sectionflags	@""
	.align	4
.nv.constant0._ZN17fastertransformer29add_bias_layernorm_add_res_e2ILi16EEEvP7__half2PKS1_S4_S4_S4_fi:
	.zero		400


//--------------------- .nv.constant0._ZN17fastertransformer26add_bias_layernorm_add_resIfLi8EEEvPT_PKS1_S4_S4_S4_fi --------------------------
	.section	.nv.constant0._ZN17fastertransformer26add_bias_layernorm_add_resIfLi8EEEvPT_PKS1_S4_S4_S4_fi,"a",@progbits
	.sectionflags	@""
	.align	4
.nv.constant0._ZN17fastertransformer26add_bias_layernorm_add_resIfLi8EEEvPT_PKS1_S4_S4_S4_fi:
	.zero		400


//--------------------- .nv.constant0._ZN17fastertransformer26add_bias_layernorm_add_resI6__halfLi8EEEvPT_PKS2_S5_S5_S5_fi --------------------------
	.section	.nv.constant0._ZN17fastertransformer26add_bias_layernorm_add_resI6__halfLi8EEEvPT_PKS2_S5_S5_S5_fi,"a",@progbits
	.sectionflags	@""
	.align	4
.nv.constant0._ZN17fastertransformer26add_bias_layernorm_add_resI6__halfLi8EEEvPT_PKS2_S5_S5_S5_fi:
	.zero		400


//--------------------- .nv.constant0._ZN17fastertransformer29add_bias_layernorm_add_res_e2ILi8EEEvP6float2PKS1_S4_S4_S4_fi --------------------------
	.section	.nv.constant0._ZN17fastertransformer29add_bias_layernorm_add_res_e2ILi8EEEvP6float2PKS1_S4_S4_S4_fi,"a",@progbits
	.sectionflags	@""
	.align	4
.nv.constant0._ZN17fastertransformer29add_bias_layernorm_add_res_e2ILi8EEEvP6float2PKS1_S4_S4_S4_fi:
	.zero		400


//--------------------- .nv.constant0._ZN17fastertransformer29add_bias_layernorm_add_res_e2ILi8EEEvP7__half2PKS1_S4_S4_S4_fi --------------------------
	.section	.nv.constant0._ZN17fastertransformer29add_bias_layernorm_add_res_e2ILi8EEEvP7__half2PKS1_S4_S4_S4_fi,"a",@progbits
	.sectionflags	@""
	.align	4
.nv.constant0._ZN17fastertransformer29add_bias_layernorm_add_res_e2ILi8EEEvP7__half2PKS1_S4_S4_S4_fi:
	.zero		400


//--------------------- .nv.constant0._ZN17fastertransformer26add_bias_layernorm_add_resIfLi4EEEvPT_PKS1_S4_S4_S4_fi --------------------------
	.section	.nv.constant0._ZN17fastertransformer26add_bias_layernorm_add_resIfLi4EEEvPT_PKS1_S4_S4_S4_fi,"a",@progbits
	.sectionflags	@""
	.align	4
.nv.constant0._ZN17fastertransformer26add_bias_layernorm_add_resIfLi4EEEvPT_PKS1_S4_S4_S4_fi:
	.zero		400


//--------------------- .nv.constant0._ZN17fastertransformer26add_bias_layernorm_add_resI6__halfLi4EEEvPT_PKS2_S5_S5_S5_fi --------------------------
	.section	.nv.constant0._ZN17fastertransformer26add_bias_layernorm_add_resI6__halfLi4EEEvPT_PKS2_S5_S5_S5_fi,"a",@progbits
	.sectionflags	@""
	.align	4
.nv.constant0._ZN17fastertransformer26add_bias_layernorm_add_resI6__halfLi4EEEvPT_PKS2_S5_S5_S5_fi:
	.zero		400


//--------------------- .nv.constant0._ZN17fastertransformer29add_bias_layernorm_add_res_e2ILi4EEEvP6float2PKS1_S4_S4_S4_fi --------------------------
	.section	.nv.constant0._ZN17fastertransformer29add_bias_layernorm_add_res_e2ILi4EEEvP6float2PKS1_S4_S4_S4_fi,"a",@progbits
	.sectionflags	@""
	.align	4
.nv.constant0._ZN17fastertransformer29add_bias_layernorm_add_res_e2ILi4EEEvP6float2PKS1_S4_S4_S4_fi:
	.zero		400


//--------------------- .nv.constant0._ZN17fastertransformer29add_bias_layernorm_add_res_e2ILi4EEEvP7__half2PKS1_S4_S4_S4_fi --------------------------
	.section	.nv.constant0._ZN17fastertransformer29add_bias_layernorm_add_res_e2ILi4EEEvP7__half2PKS1_S4_S4_S4_fi,"a",@progbits
	.sectionflags	@""
	.align	4
.nv.constant0._ZN17fastertransformer29add_bias_layernorm_add_res_e2ILi4EEEvP7__half2PKS1_S4_S4_S4_fi:
	.zero		400


//--------------------- .nv.constant0._ZN17fastertransformer26add_bias_layernorm_add_resIfLi2EEEvPT_PKS1_S4_S4_S4_fi --------------------------
	.section	.nv.constant0._ZN17fastertransformer26add_bias_layernorm_add_resIfLi2EEEvPT_PKS1_S4_S4_S4_fi,"a",@progbits
	.sectionflags	@""
	.align	4
.nv.constant0._ZN17fastertransformer26add_bias_layernorm_add_resIfLi2EEEvPT_PKS1_S4_S4_S4_fi:
	.zero		400


//--------------------- .nv.constant0._ZN17fastertransformer26add_bias_layernorm_add_resI6__halfLi2EEEvPT_PKS2_S5_S5_S5_fi --------------------------
	.section	.nv.constant0._ZN17fastertransformer26add_bias_layernorm_add_resI6__halfLi2EEEvPT_PKS2_S5_S5_S5_fi,"a",@progbits
	.sectionflags	@""
	.align	4
.nv.constant0._ZN17fastertransformer26add_bias_layernorm_add_resI6__halfLi2EEEvPT_PKS2_S5_S5_S5_fi:
	.zero		400


//--------------------- .nv.constant0._ZN17fastertransformer29add_bias_layernorm_add_res_e2ILi2EEEvP6float2PKS1_S4_S4_S4_fi --------------------------
	.section	.nv.constant0._ZN17fastertransformer29add_bias_layernorm_add_res_e2ILi2EEEvP6float2PKS1_S4_S4_S4_fi,"a",@progbits
	.sectionflags	@""
	.align	4
.nv.constant0._ZN17fastertransformer29add_bias_layernorm_add_res_e2ILi2EEEvP6float2PKS1_S4_S4_S4_fi:
	.zero		400


//--------------------- .nv.constant0._ZN17fastertransformer29add_bias_layernorm_add_res_e2ILi2EEEvP7__half2PKS1_S4_S4_S4_fi --------------------------
	.section	.nv.constant0._ZN17fastertransformer29add_bias_layernorm_add_res_e2ILi2EEEvP7__half2PKS1_S4_S4_S4_fi,"a",@progbits
	.sectionflags	@""
	.align	4
.nv.constant0._ZN17fastertransformer29add_bias_layernorm_add_res_e2ILi2EEEvP7__half2PKS1_S4_S4_S4_fi:
	.zero		400


//--------------------- .nv.constant0._ZN17fastertransformer26add_bias_layernorm_add_resIfLi1EEEvPT_PKS1_S4_S4_S4_fi --------------------------
	.section	.nv.constant0._ZN17fastertransformer26add_bias_layernorm_add_resIfLi1EEEvPT_PKS1_S4_S4_S4_fi,"a",@progbits
	.sectionflags	@""
	.align	4
.nv.constant0._ZN17fastertransformer26add_bias_layernorm_add_resIfLi1EEEvPT_PKS1_S4_S4_S4_fi:
	.zero		400


//--------------------- .nv.constant0._ZN17fastertransformer26add_bias_layernorm_add_resI6__halfLi1EEEvPT_PKS2_S5_S5_S5_fi --------------------------
	.section	.nv.constant0._ZN17fastertransformer26add_bias_layernorm_add_resI6__halfLi1EEEvPT_PKS2_S5_S5_S5_fi,"a",@progbits
	.sectionflags	@""
	.align	4
.nv.constant0._ZN17fastertransformer26add_bias_layernorm_add_resI6__halfLi1EEEvPT_PKS2_S5_S5_S5_fi:
	.zero		400


//--------------------- .nv.constant0._ZN17fastertransformer29add_bias_layernorm_add_res_e2ILi1EEEvP6float2PKS1_S4_S4_S4_fi --------------------------
	.section	.nv.constant0._ZN17fastertransformer29add_bias_layernorm_add_res_e2ILi1EEEvP6float2PKS1_S4_S4_S4_fi,"a",@progbits
	.sectionflags	@""
	.align	4
.nv.constant0._ZN17fastertransformer29add_bias_layernorm_add_res_e2ILi1EEEvP6float2PKS1_S4_S4_S4_fi:
	.zero		400


//--------------------- .nv.constant0._ZN17fastertransformer29add_bias_layernorm_add_res_e2ILi1EEEvP7__half2PKS1_S4_S4_S4_fi --------------------------
	.section	.nv.constant0._ZN17fastertransformer29add_bias_layernorm_add_res_e2ILi1EEEvP7__half2PKS1_S4_S4_S4_fi,"a",@progbits
	.sectionflags	@""
	.align	4
.nv.constant0._ZN17fastertransformer29add_bias_layernorm_add_res_e2ILi1EEEvP7__half2PKS1_S4_S4_S4_fi:
	.zero		400


//--------------------- .nv.constant0._ZN17fastertransformer18merge_layernorm_v2I6__halfEEvPT_PKS2_S5_S5_fiiii --------------------------
	.section	.nv.constant0._ZN17fastertransformer18merge_layernorm_v2I6__halfEEvPT_PKS2_S5_S5_fiiii,"a",@progbits
	.sectionflags	@""
	.align	4
.nv.constant0._ZN17fastertransformer18merge_layernorm_v2I6__halfEEvPT_PKS2_S5_S5_fiiii:
	.zero		404


//--------------------- .nv.constant0._ZN17fastertransformer18merge_layernorm_v2IfEEvPT_PKS1_S4_S4_fiiii --------------------------
	.section	.nv.constant0._ZN17fastertransformer18merge_layernorm_v2IfEEvPT_PKS1_S4_S4_fiiii,"a",@progbits
	.sectionflags	@""
	.align	4
.nv.constant0._ZN17fastertransformer18merge_layernorm_v2IfEEvPT_PKS1_S4_S4_fiiii:
	.zero		404


//--------------------- .nv.constant0._ZN17fastertransformer18add_bias_layernormI6__halfEEvPT_PKS2_S5_S5_fi --------------------------
	.section	.nv.constant0._ZN17fastertransformer18add_bias_layernormI6__halfEEvPT_PKS2_S5_S5_fi,"a",@progbits
	.sectionflags	@""
	.align	4
.nv.constant0._ZN17fastertransformer18add_bias_layernormI6__halfEEvPT_PKS2_S5_S5_fi:
	.zero		392


//--------------------- .nv.constant0._ZN17fastertransformer21add_bias_layernorm_v2I6__halfEEvPT_PKS2_S5_S5_fi --------------------------
	.section	.nv.constant0._ZN17fastertransformer21add_bias_layernorm_v2I6__halfEEvPT_PKS2_S5_S5_fi,"a",@progbits
	.sectionflags	@""
	.align	4
.nv.constant0._ZN17fastertransformer21add_bias_layernorm_v2I6__halfEEvPT_PKS2_S5_S5_fi:
	.zero		392


//--------------------- .nv.constant0._ZN17fastertransformer18add_bias_layernormIfEEvPT_PKS1_S4_S4_fi --------------------------
	.section	.nv.constant0._ZN17fastertransformer18add_bias_layernormIfEEvPT_PKS1_S4_S4_fi,"a",@progbits
	.sectionflags	@""
	.align	4
.nv.constant0._ZN17fastertransformer18add_bias_layernormIfEEvPT_PKS1_S4_S4_fi:
	.zero		392


//--------------------- .nv.constant0._ZN17fastertransformer21add_bias_layernorm_v2IfEEvPT_PKS1_S4_S4_fi --------------------------
	.section	.nv.constant0._ZN17fastertransformer21add_bias_layernorm_v2IfEEvPT_PKS1_S4_S4_fi,"a",@progbits
	.sectionflags	@""
	.align	4
.nv.constant0._ZN17fastertransformer21add_bias_layernorm_v2IfEEvPT_PKS1_S4_S4_fi:
	.zero		392


//--------------------- .nv.constant0._ZN17fastertransformer25layernorm_shift_partitionI7__half2EEvPT_PKS2_S5_S5_fiiiiii --------------------------
	.section	.nv.constant0._ZN17fastertransformer25layernorm_shift_partitionI7__half2EEvPT_PKS2_S5_S5_fiiiiii,"a",@progbits
	.sectionflags	@""
	.align	4
.nv.constant0._ZN17fastertransformer25layernorm_shift_partitionI7__half2EEvPT_PKS2_S5_S5_fiiiiii:
	.zero		412


//--------------------- .nv.constant0._ZN17fastertransformer28layernorm_shift_partition_v2I7__half2EEvPT_PKS2_S5_S5_fiiiiii --------------------------
	.section	.nv.constant0._ZN17fastertransformer28layernorm_shift_partition_v2I7__half2EEvPT_PKS2_S5_S5_fiiiiii,"a",@progbits
	.sectionflags	@""
	.align	4
.nv.constant0._ZN17fastertransformer28layernorm_shift_partition_v2I7__half2EEvPT_PKS2_S5_S5_fiiiiii:
	.zero		412


//--------------------- .nv.constant0._ZN17fastertransformer18generalT5LayerNormI6__halfEEvPKT_S4_PS2_fii --------------------------
	.section	.nv.constant0._ZN17fastertransformer18generalT5LayerNormI6__halfEEvPKT_S4_PS2_fii,"a",@progbits
	.sectionflags	@""
	.align	4
.nv.constant0._ZN17fastertransformer18generalT5LayerNormI6__halfEEvPKT_S4_PS2_fii:
	.zero		388


//--------------------- .nv.constant0._ZN17fastertransformer18generalT5LayerNormIfEEvPKT_S3_PS1_fii --------------------------
	.section	.nv.constant0._ZN17fastertransformer18generalT5LayerNormIfEEvPKT_S3_PS1_fii,"a",@progbits
	.sectionflags	@""
	.align	4
.nv.constant0._ZN17fastertransformer18generalT5LayerNormIfEEvPKT_S3_PS1_fii:
	.zero		388


//--------------------- .nv.constant0._ZN17fastertransformer16generalLayerNormI6__halfLb0EEEvPKT_S4_S4_PS2_fiiPfS6_i --------------------------
	.section	.nv.constant0._ZN17fastertransformer16generalLayerNormI6__halfLb0EEEvPKT_S4_S4_PS2_fiiPfS6_i,"a",@progbits
	.sectionflags	@""
	.align	4
.nv.constant0._ZN17fastertransformer16generalLayerNormI6__halfLb0EEEvPKT_S4_S4_PS2_fiiPfS6_i:
	.zero		420


//--------------------- .nv.constant0._ZN17fastertransformer16generalLayerNormI6__halfLb1EEEvPKT_S4_S4_PS2_fiiPfS6_i --------------------------
	.section	.nv.constant0._ZN17fastertransformer16generalLayerNormI6__halfLb1EEEvPKT_S4_S4_PS2_fiiPfS6_i,"a",@progbits
	.sectionflags	@""
	.align	4
.nv.constant0._ZN17fastertransformer16generalLayerNormI6__halfLb1EEEvPKT_S4_S4_PS2_fiiPfS6_i:
	.zero		420


//--------------------- .nv.constant0._ZN17fastertransformer16generalLayerNormIfLb0EEEvPKT_S3_S3_PS1_fiiPfS5_i --------------------------
	.section	.nv.constant0._ZN17fastertransformer16generalLayerNormIfLb0EEEvPKT_S3_S3_PS1_fiiPfS5_i,"a",@progbits
	.sectionflags	@""
	.align	4
.nv.constant0._ZN17fastertransformer16generalLayerNormIfLb0EEEvPKT_S3_S3_PS1_fiiPfS5_i:
	.zero		420


//--------------------- .nv.constant2._ZN17fastertransformer16generalLayerNormIfLb1EEEvPKT_S3_S3_PS1_fiiPfS5_i --------------------------
	.section	.nv.constant2._ZN17fastertransformer16generalLayerNormIfLb1EEEvPKT_S3_S3_PS1_fiiPfS5_i,"a",@progbits
	.sectionflags	@""
	.align	4
.nv.constant2._ZN17fastertransformer16generalLayerNormIfLb1EEEvPKT_S3_S3_PS1_fiiPfS5_i:
        /*0000*/ 	.byte	0x00, 0x00, 0x00, 0xf0, 0xff, 0xff, 0x0f, 0x38


//--------------------- .nv.constant0._ZN17fastertransformer16generalLayerNormIfLb1EEEvPKT_S3_S3_PS1_fiiPfS5_i --------------------------
	.section	.nv.constant0._ZN17fastertransformer16generalLayerNormIfLb1EEEvPKT_S3_S3_PS1_fiiPfS5_i,"a",@progbits
	.sectionflags	@""
	.align	4
.nv.constant0._ZN17fastertransformer16generalLayerNormIfLb1EEEvPKT_S3_S3_PS1_fiiPfS5_i:
	.zero		420


//--------------------- .nv.constant0._ZN17fastertransformer29generalAddResidualT5LayerNormI6__halfEEvPKT_S4_PS2_S5_fii --------------------------
	.section	.nv.constant0._ZN17fastertransformer29generalAddResidualT5LayerNormI6__halfEEvPKT_S4_PS2_S5_fii,"a",@progbits
	.sectionflags	@""
	.align	4
.nv.constant0._ZN17fastertransformer29generalAddResidualT5LayerNormI6__halfEEvPKT_S4_PS2_S5_fii:
	.zero		396


//--------------------- .nv.constant0._ZN17fastertransformer29generalAddResidualT5LayerNormIfEEvPKT_S3_PS1_S4_fii --------------------------
	.section	.nv.constant0._ZN17fastertransformer29generalAddResidualT5LayerNormIfEEvPKT_S3_PS1_S4_fii,"a",@progbits
	.sectionflags	@""
	.align	4
.nv.constant0._ZN17fastertransformer29generalAddResidualT5LayerNormIfEEvPKT_S3_PS1_S4_fii:
	.zero		396


//--------------------- .nv.constant2._ZN17fastertransformer31generalAddBiasResidualLayerNormI6__halfLi2EEEvPKT_S4_S4_S4_S4_S4_PS2_S5_fiiPKfS7_S7_Pfi --------------------------
	.section	.nv.constant2._ZN17fastertransformer31generalAddBiasResidualLayerNormI6__halfLi2EEEvPKT_S4_S4_S4_S4_S4_PS2_S5_fiiPKfS7_S7_Pfi,"a",@progbits
	.sectionflags	@""
	.align	4
.nv.constant2._ZN17fastertransformer31generalAddBiasResidualLayerNormI6__halfLi2EEEvPKT_S4_S4_S4_S4_S4_PS2_S5_fiiPKfS7_S7_Pfi:
        /*0000*/ 	.byte	0x00, 0x00, 0x00, 0xf0, 0xff, 0xff, 0x0f, 0x38


//--------------------- .nv.constant0._ZN17fastertransformer31generalAddBiasResidualLayerNormI6__halfLi2EEEvPKT_S4_S4_S4_S4_S4_PS2_S5_fiiPKfS7_S7_Pfi --------------------------
	.section	.nv.constant0._ZN17fastertransformer31generalAddBiasResidualLayerNormI6__halfLi2EEEvPKT_S4_S4_S4_S4_S4_PS2_S5_fiiPKfS7_S7_Pfi,"a",@progbits
	.sectionflags	@""
	.align	4
.nv.constant0._ZN17fastertransformer31generalAddBiasResidualLayerNormI6__halfLi2EEEvPKT_S4_S4_S4_S4_S4_PS2_S5_fiiPKfS7_S7_Pfi:
	.zero		468


//--------------------- .nv.constant2._ZN17fastertransformer31generalAddBiasResidualLayerNormI6__halfLi1EEEvPKT_S4_S4_S4_S4_S4_PS2_S5_fiiPKfS7_S7_Pfi --------------------------
	.section	.nv.constant2._ZN17fastertransformer31generalAddBiasResidualLayerNormI6__halfLi1EEEvPKT_S4_S4_S4_S4_S4_PS2_S5_fiiPKfS7_S7_Pfi,"a",@progbits
	.sectionflags	@""
	.align	4
.nv.constant2._ZN17fastertransformer31generalAddBiasResidualLayerNormI6__halfLi1EEEvPKT_S4_S4_S4_S4_S4_PS2_S5_fiiPKfS7_S7_Pfi:
        /*0000*/ 	.byte	0x00, 0x00, 0x00, 0xf0, 0xff, 0xff, 0x0f, 0x38


//--------------------- .nv.constant0._ZN17fastertransformer31generalAddBiasResidualLayerNormI6__halfLi1EEEvPKT_S4_S4_S4_S4_S4_PS2_S5_fiiPKfS7_S7_Pfi --------------------------
	.section	.nv.constant0._ZN17fastertransformer31generalAddBiasResidualLayerNormI6__halfLi1EEEvPKT_S4_S4_S4_S4_S4_PS2_S5_fiiPKfS7_S7_Pfi,"a",@progbits
	.sectionflags	@""
	.align	4
.nv.constant0._ZN17fastertransformer31generalAddBiasResidualLayerNormI6__halfLi1EEEvPKT_S4_S4_S4_S4_S4_PS2_S5_fiiPKfS7_S7_Pfi:
	.zero		468


//--------------------- .nv.constant2._ZN17fastertransformer31generalAddBiasResidualLayerNormIfLi2EEEvPKT_S3_S3_S3_S3_S3_PS1_S4_fiiPKfS6_S6_Pfi --------------------------
	.section	.nv.constant2._ZN17fastertransformer31generalAddBiasResidualLayerNormIfLi2EEEvPKT_S3_S3_S3_S3_S3_PS1_S4_fiiPKfS6_S6_Pfi,"a",@progbits
	.sectionflags	@""
	.align	4
.nv.constant2._ZN17fastertransformer31generalAddBiasResidualLayerNormIfLi2EEEvPKT_S3_S3_S3_S3_S3_PS1_S4_fiiPKfS6_S6_Pfi:
        /*0000*/ 	.byte	0x00, 0x00, 0x00, 0xf0, 0xff, 0xff, 0x0f, 0x38


//--------------------- .nv.constant0._ZN17fastertransformer31generalAddBiasResidualLayerNormIfLi2EEEvPKT_S3_S3_S3_S3_S3_PS1_S4_fiiPKfS6_S6_Pfi --------------------------
	.section	.nv.constant0._ZN17fastertransformer31generalAddBiasResidualLayerNormIfLi2EEEvPKT_S3_S3_S3_S3_S3_PS1_S4_fiiPKfS6_S6_Pfi,"a",@progbits
	.sectionflags	@""
	.align	4
.nv.constant0._ZN17fastertransformer31generalAddBiasResidualLayerNormIfLi2EEEvPKT_S3_S3_S3_S3_S3_PS1_S4_fiiPKfS6_S6_Pfi:
	.zero		468


//--------------------- .nv.constant2._ZN17fastertransformer31generalAddBiasResidualLayerNormIfLi1EEEvPKT_S3_S3_S3_S3_S3_PS1_S4_fiiPKfS6_S6_Pfi --------------------------
	.section	.nv.constant2._ZN17fastertransformer31generalAddBiasResidualLayerNormIfLi1EEEvPKT_S3_S3_S3_S3_S3_PS1_S4_fiiPKfS6_S6_Pfi,"a",@progbits
	.sectionflags	@""
	.align	4
.nv.constant2._ZN17fastertransformer31generalAddBiasResidualLayerNormIfLi1EEEvPKT_S3_S3_S3_S3_S3_PS1_S4_fiiPKfS6_S6_Pfi:
        /*0000*/ 	.byte	0x00, 0x00, 0x00, 0xf0, 0xff, 0xff, 0x0f, 0x38


//--------------------- .nv.constant0._ZN17fastertransformer31generalAddBiasResidualLayerNormIfLi1EEEvPKT_S3_S3_S3_S3_S3_PS1_S4_fiiPKfS6_S6_Pfi --------------------------
	.section	.nv.constant0._ZN17fastertransformer31generalAddBiasResidualLayerNormIfLi1EEEvPKT_S3_S3_S3_S3_S3_PS1_S4_fiiPKfS6_S6_Pfi,"a",@progbits
	.sectionflags	@""
	.align	4
.nv.constant0._ZN17fastertransformer31generalAddBiasResidualLayerNormIfLi1EEEvPKT_S3_S3_S3_S3_S3_PS1_S4_fiiPKfS6_S6_Pfi:
	.zero		468


//--------------------- .nv.constant2._ZN17fastertransformer35generalAddBiasResidualLayerNormOpt2I7__half2Lb0ELb0ELi2ELb1ELi8EEEvPT_S3_PKS2_S5_S5_S5_S5_S5_fiiPKfS7_S7_Pfi --------------------------
	.section	.nv.constant2._ZN17fastertransformer35generalAddBiasResidualLayerNormOpt2I7__half2Lb0ELb0ELi2ELb1ELi8EEEvPT_S3_PKS2_S5_S5_S5_S5_S5_fiiPKfS7_S7_Pfi,"a",@progbits
	.sectionflags	@""
	.align	4
.nv.constant2._ZN17fastertransformer35generalAddBiasResidualLayerNormOpt2I7__half2Lb0ELb0ELi2ELb1ELi8EEEvPT_S3_PKS2_S5_S5_S5_S5_S5_fiiPKfS7_S7_Pfi:
        /*0000*/ 	.byte	0x00, 0x00, 0x00, 0xf0, 0xff, 0xff, 0x0f, 0x38


//--------------------- .nv.constant0._ZN17fastertransformer35generalAddBiasResidualLayerNormOpt2I7__half2Lb0ELb0ELi2ELb1ELi8EEEvPT_S3_PKS2_S5_S5_S5_S5_S5_fiiPKfS7_S7_Pfi --------------------------
	.section	.nv.constant0._ZN17fastertransformer35generalAddBiasResidualLayerNormOpt2I7__half2Lb0ELb0ELi2ELb1ELi8EEEvPT_S3_PKS2_S5_S5_S5_S5_S5_fiiPKfS7_S7_Pfi,"a",@progbits
	.sectionflags	@""
	.align	4
.nv.constant0._ZN17fastertransformer35generalAddBiasResidualLayerNormOpt2I7__half2Lb0ELb0ELi2ELb1ELi8EEEvPT_S3_PKS2_S5_S5_S5_S5_S5_fiiPKfS7_S7_Pfi:
	.zero		468


//--------------------- .nv.constant2._ZN17fastertransformer34generalAddBiasResidualLayerNormOptI7__half2Lb0ELb0ELi2ELb1ELi8EEEvPT_S3_PKS2_S5_S5_S5_S5_S5_fiiPKfS7_S7_Pfi --------------------------
	.section	.nv.constant2._ZN17fastertransformer34generalAddBiasResidualLayerNormOptI7__half2Lb0ELb0ELi2ELb1ELi8EEEvPT_S3_PKS2_S5_S5_S5_S5_S5_fiiPKfS7_S7_Pfi,"a",@progbits
	.sectionflags	@""
	.align	4
.nv.constant2._ZN17fastertransformer34generalAddBiasResidualLayerNormOptI7__half2Lb0ELb0ELi2ELb1ELi8EEEvPT_S3_PKS2_S5_S5_S5_S5_S5_fiiPKfS7_S7_Pfi:
        /*0000*/ 	.byte	0x00, 0x00, 0x00, 0xf0, 0xff, 0xff, 0x0f, 0x38


//--------------------- .nv.constant0._ZN17fastertransformer34generalAddBiasResidualLayerNormOptI7__half2Lb0ELb0ELi2ELb1ELi8EEEvPT_S3_PKS2_S5_S5_S5_S5_S5_fiiPKfS7_S7_Pfi --------------------------
	.section	.nv.constant0._ZN17fastertransformer34generalAddBiasResidualLayerNormOptI7__half2Lb0ELb0ELi2ELb1ELi8EEEvPT_S3_PKS2_S5_S5_S5_S5_S5_fiiPKfS7_S7_Pfi,"a",@progbits
	.sectionflags	@""
	.align	4
.nv.constant0._ZN17fastertransformer34generalAddBiasResidualLayerNormOptI7__half2Lb0ELb0ELi2ELb1ELi8EEEvPT_S3_PKS2_S5_S5_S5_S5_S5_fiiPKfS7_S7_Pfi:
	.zero		468


//--------------------- .nv.constant2._ZN17fastertransformer35generalAddBiasResidualLayerNormOpt2I7__half2Lb1ELb0ELi2ELb1ELi8EEEvPT_S3_PKS2_S5_S5_S5_S5_S5_fiiPKfS7_S7_Pfi --------------------------
	.section	.nv.constant2._ZN17fastertransformer35generalAddBiasResidualLayerNormOpt2I7__half2Lb1ELb0ELi2ELb1ELi8EEEvPT_S3_PKS2_S5_S5_S5_S5_S5_fiiPKfS7_S7_Pfi,"a",@progbits
	.sectionflags	@""
	.align	4
.nv.constant2._ZN17fastertransformer35generalAddBiasResidualLayerNormOpt2I7__half2Lb1ELb0ELi2ELb1ELi8EEEvPT_S3_PKS2_S5_S5_S5_S5_S5_fiiPKfS7_S7_Pfi:
        /*0000*/ 	.byte	0x00, 0x00, 0x00, 0xf0, 0xff, 0xff, 0x0f, 0x38


//--------------------- .nv.constant0._ZN17fastertransformer35generalAddBiasResidualLayerNormOpt2I7__half2Lb1ELb0ELi2ELb1ELi8EEEvPT_S3_PKS2_S5_S5_S5_S5_S5_fiiPKfS7_S7_Pfi --------------------------
	.section	.nv.constant0._ZN17fastertransformer35generalAddBiasResidualLayerNormOpt2I7__half2Lb1ELb0ELi2ELb1ELi8EEEvPT_S3_PKS2_S5_S5_S5_S5_S5_fiiPKfS7_S7_Pfi,"a",@progbits
	.sectionflags	@""
	.align	4
.nv.constant0._ZN17fastertransformer35generalAddBiasResidualLayerNormOpt2I7__half2Lb1ELb0ELi2ELb1ELi8EEEvPT_S3_PKS2_S5_S5_S5_S5_S5_fiiPKfS7_S7_Pfi:
	.zero		468


//--------------------- .nv.constant2._ZN17fastertransformer34generalAddBiasResidualLayerNormOptI7__half2Lb1ELb0ELi2ELb1ELi8EEEvPT_S3_PKS2_S5_S5_S5_S5_S5_fiiPKfS7_S7_Pfi --------------------------
	.section	.nv.constant2._ZN17fastertransformer34generalAddBiasResidualLayerNormOptI7__half2Lb1ELb0ELi2ELb1ELi8EEEvPT_S3_PKS2_S5_S5_S5_S5_S5_fiiPKfS7_S7_Pfi,"a",@progbits
	.sectionflags	@""
	.align	4
.nv.constant2._ZN17fastertransformer34generalAddBiasResidualLayerNormOptI7__half2Lb1ELb0ELi2ELb1ELi8EEEvPT_S3_PKS2_S5_S5_S5_S5_S5_fiiPKfS7_S7_Pfi:
        /*0000*/ 	.byte	0x00, 0x00, 0x00, 0xf0, 0xff, 0xff, 0x0f, 0x38


//--------------------- .nv.constant0._ZN17fastertransformer34generalAddBiasResidualLayerNormOptI7__half2Lb1ELb0ELi2ELb1ELi8EEEvPT_S3_PKS2_S5_S5_S5_S5_S5_fiiPKfS7_S7_Pfi --------------------------
	.section	.nv.constant0._ZN17fastertransformer34generalAddBiasResidualLayerNormOptI7__half2Lb1ELb0ELi2ELb1ELi8EEEvPT_S3_PKS2_S5_S5_S5_S5_S5_fiiPKfS7_S7_Pfi,"a",@progbits
	.sectionflags	@""
	.align	4
.nv.constant0._ZN17fastertransformer34generalAddBiasResidualLayerNormOptI7__half2Lb1ELb0ELi2ELb1ELi8EEEvPT_S3_PKS2_S5_S5_S5_S5_S5_fiiPKfS7_S7_Pfi:
	.zero		468


//--------------------- .nv.constant2._ZN17fastertransformer35generalAddBiasResidualLayerNormOpt2I7__half2Lb0ELb1ELi2ELb1ELi8EEEvPT_S3_PKS2_S5_S5_S5_S5_S5_fiiPKfS7_S7_Pfi --------------------------
	.section	.nv.constant2._ZN17fastertransformer35generalAddBiasResidualLayerNormOpt2I7__half2Lb0ELb1ELi2ELb1ELi8EEEvPT_S3_PKS2_S5_S5_S5_S5_S5_fiiPKfS7_S7_Pfi,"a",@progbits
	.sectionflags	@""
	.align	4
.nv.constant2._ZN17fastertransformer35generalAddBiasResidualLayerNormOpt2I7__half2Lb0ELb1ELi2ELb1ELi8EEEvPT_S3_PKS2_S5_S5_S5_S5_S5_fiiPKfS7_S7_Pfi:
        /*0000*/ 	.byte	0x00, 0x00, 0x00, 0xf0, 0xff, 0xff, 0x0f, 0x38


//--------------------- .nv.constant0._ZN17fastertransformer35generalAddBiasResidualLayerNormOpt2I7__half2Lb0ELb1ELi2ELb1ELi8EEEvPT_S3_PKS2_S5_S5_S5_S5_S5_fiiPKfS7_S7_Pfi --------------------------
	.section	.nv.constant0._ZN17fastertransformer35generalAddBiasResidualLayerNormOpt2I7__half2Lb0ELb1ELi2ELb1ELi8EEEvPT_S3_PKS2_S5_S5_S5_S5_S5_fiiPKfS7_S7_Pfi,"a",@progbits
	.sectionflags	@""
	.align	4
.nv.constant0._ZN17fastertransformer35generalAddBiasResidualLayerNormOpt2I7__half2Lb0ELb1ELi2ELb1ELi8EEEvPT_S3_PKS2_S5_S5_S5_S5_S5_fiiPKfS7_S7_Pfi:
	.zero		468


//--------------------- .nv.constant2._ZN17fastertransformer34generalAddBiasResidualLayerNormOptI7__half2Lb0ELb1ELi2ELb1ELi8EEEvPT_S3_PKS2_S5_S5_S5_S5_S5_fiiPKfS7_S7_Pfi --------------------------
	.section	.nv.constant2._ZN17fastertransformer34generalAddBiasResidualLayerNormOptI7__half2Lb0ELb1ELi2ELb1ELi8EEEvPT_S3_PKS2_S5_S5_S5_S5_S5_fiiPKfS7_S7_Pfi,"a",@progbits
	.sectionflags	@""
	.align	4
.nv.constant2._ZN17fastertransformer34generalAddBiasResidualLayerNormOptI7__half2Lb0ELb1ELi2ELb1ELi8EEEvPT_S3_PKS2_S5_S5_S5_S5_S5_fiiPKfS7_S7_Pfi:
        /*0000*/ 	.byte	0x00, 0x00, 0x00, 0xf0, 0xff, 0xff, 0x0f, 0x38


//--------------------- .nv.constant0._ZN17fastertransformer34generalAddBiasResidualLayerNormOptI7__half2Lb0ELb1ELi2ELb1ELi8EEEvPT_S3_PKS2_S5_S5_S5_S5_S5_fiiPKfS7_S7_Pfi --------------------------
	.section	.nv.constant0._ZN17fastertransformer34generalAddBiasResidualLayerNormOptI7__half2Lb0ELb1ELi2ELb1ELi8EEEvPT_S3_PKS2_S5_S5_S5_S5_S5_fiiPKfS7_S7_Pfi,"a",@progbits
	.sectionflags	@""
	.align	4
.nv.constant0._ZN17fastertransformer34generalAddBiasResidualLayerNormOptI7__half2Lb0ELb1ELi2ELb1ELi8EEEvPT_S3_PKS2_S5_S5_S5_S5_S5_fiiPKfS7_S7_Pfi:
	.zero		468


//--------------------- .nv.constant2._ZN17fastertransformer35generalAddBiasResidualLayerNormOpt2I7__half2Lb1ELb1ELi2ELb1ELi8EEEvPT_S3_PKS2_S5_S5_S5_S5_S5_fiiPKfS7_S7_Pfi --------------------------
	.section	.nv.constant2._ZN17fastertransformer35generalAddBiasResidualLayerNormOpt2I7__half2Lb1ELb1ELi2ELb1ELi8EEEvPT_S3_PKS2_S5_S5_S5_S5_S5_fiiPKfS7_S7_Pfi,"a",@progbits
	.sectionflags	@""
	.align	4
.nv.constant2._ZN17fastertransformer35generalAddBiasResidualLayerNormOpt2I7__half2Lb1ELb1ELi2ELb1ELi8EEEvPT_S3_PKS2_S5_S5_S5_S5_S5_fiiPKfS7_S7_Pfi:
        /*0000*/ 	.byte	0x00, 0x00, 0x00, 0xf0, 0xff, 0xff, 0x0f, 0x38


//--------------------- .nv.constant0._ZN17fastertransformer35generalAddBiasResidualLayerNormOpt2I7__half2Lb1ELb1ELi2ELb1ELi8EEEvPT_S3_PKS2_S5_S5_S5_S5_S5_fiiPKfS7_S7_Pfi --------------------------
	.section	.nv.constant0._ZN17fastertransformer35generalAddBiasResidualLayerNormOpt2I7__half2Lb1ELb1ELi2ELb1ELi8EEEvPT_S3_PKS2_S5_S5_S5_S5_S5_fiiPKfS7_S7_Pfi,"a",@progbits
	.sectionflags	@""
	.align	4
.nv.constant0._ZN17fastertransformer35generalAddBiasResidualLayerNormOpt2I7__half2Lb1ELb1ELi2ELb1ELi8EEEvPT_S3_PKS2_S5_S5_S5_S5_S5_fiiPKfS7_S7_Pfi:
	.zero		468


//--------------------- .nv.constant2._ZN17fastertransformer34generalAddBiasResidualLayerNormOptI7__half2Lb1ELb1ELi2ELb1ELi8EEEvPT_S3_PKS2_S5_S5_S5_S5_S5_fiiPKfS7_S7_Pfi --------------------------
	.section	.nv.constant2._ZN17fastertransformer34generalAddBiasResidualLayerNormOptI7__half2Lb1ELb1ELi2ELb1ELi8EEEvPT_S3_PKS2_S5_S5_S5_S5_S5_fiiPKfS7_S7_Pfi,"a",@progbits
	.sectionflags	@""
	.align	4
.nv.constant2._ZN17fastertransformer34generalAddBiasResidualLayerNormOptI7__half2Lb1ELb1ELi2ELb1ELi8EEEvPT_S3_PKS2_S5_S5_S5_S5_S5_fiiPKfS7_S7_Pfi:
        /*0000*/ 	.byte	0x00, 0x00, 0x00, 0xf0, 0xff, 0xff, 0x0f, 0x38


//--------------------- .nv.constant0._ZN17fastertransformer34generalAddBiasResidualLayerNormOptI7__half2Lb1ELb1ELi2ELb1ELi8EEEvPT_S3_PKS2_S5_S5_S5_S5_S5_fiiPKfS7_S7_Pfi --------------------------
	.section	.nv.constant0._ZN17fastertransformer34generalAddBiasResidualLayerNormOptI7__half2Lb1ELb1ELi2ELb1ELi8EEEvPT_S3_PKS2_S5_S5_S5_S5_S5_fiiPKfS7_S7_Pfi,"a",@progbits
	.sectionflags	@""
	.align	4
.nv.constant0._ZN17fastertransformer34generalAddBiasResidualLayerNormOptI7__half2Lb1ELb1ELi2ELb1ELi8EEEvPT_S3_PKS2_S5_S5_S5_S5_S5_fiiPKfS7_S7_Pfi:
	.zero		468


//--------------------- .nv.constant2._ZN17fastertransformer35generalAddBiasResidualLayerNormOpt2I7__half2Lb0ELb0ELi1ELb1ELi8EEEvPT_S3_PKS2_S5_S5_S5_S5_S5_fiiPKfS7_S7_Pfi --------------------------
	.section	.nv.constant2._ZN17fastertransformer35generalAddBiasResidualLayerNormOpt2I7__half2Lb0ELb0ELi1ELb1ELi8EEEvPT_S3_PKS2_S5_S5_S5_S5_S5_fiiPKfS7_S7_Pfi,"a",@progbits
	.sectionflags	@""
	.align	4
.nv.constant2._ZN17fastertransformer35generalAddBiasResidualLayerNormOpt2I7__half2Lb0ELb0ELi1ELb1ELi8EEEvPT_S3_PKS2_S5_S5_S5_S5_S5_fiiPKfS7_S7_Pfi:
        /*0000*/ 	.byte	0x00, 0x00, 0x00, 0xf0, 0xff, 0xff, 0x0f, 0x38


//--------------------- .nv.constant0._ZN17fastertransformer35generalAddBiasResidualLayerNormOpt2I7__half2Lb0ELb0ELi1ELb1ELi8EEEvPT_S3_PKS2_S5_S5_S5_S5_S5_fiiPKfS7_S7_Pfi --------------------------
	.section	.nv.constant0._ZN17fastertransformer35generalAddBiasResidualLayerNormOpt2I7__half2Lb0ELb0ELi1ELb1ELi8EEEvPT_S3_PKS2_S5_S5_S5_S5_S5_fiiPKfS7_S7_Pfi,"a",@progbits
	.sectionflags	@""
	.align	4
.nv.constant0._ZN17fastertransformer35generalAddBiasResidualLayerNormOpt2I7__half2Lb0ELb0ELi1ELb1ELi8EEEvPT_S3_PKS2_S5_S5_S5_S5_S5_fiiPKfS7_S7_Pfi:
	.zero		468


//--------------------- .nv.constant2._ZN17fastertransformer34generalAddBiasResidualLayerNormOptI7__half2Lb0ELb0ELi1ELb1ELi8EEEvPT_S3_PKS2_S5_S5_S5_S5_S5_fiiPKfS7_S7_Pfi --------------------------
	.section	.nv.constant2._ZN17fastertransformer34generalAddBiasResidualLayerNormOptI7__half2Lb0ELb0ELi1ELb1ELi8EEEvPT_S3_PKS2_S5_S5_S5_S5_S5_fiiPKfS7_S7_Pfi,"a",@progbits
	.sectionflags	@""
	.align	4
.nv.constant2._ZN17fastertransformer34generalAddBiasResidualLayerNormOptI7__half2Lb0ELb0ELi1ELb1ELi8EEEvPT_S3_PKS2_S5_S5_S5_S5_S5_fiiPKfS7_S7_Pfi:
        /*0000*/ 	.byte	0x00, 0x00, 0x00, 0xf0, 0xff, 0xff, 0x0f, 0x38


//--------------------- .nv.constant0._ZN17fastertransformer34generalAddBiasResidualLayerNormOptI7__half2Lb0ELb0ELi1ELb1ELi8EEEvPT_S3_PKS2_S5_S5_S5_S5_S5_fiiPKfS7_S7_Pfi --------------------------
	.section	.nv.constant0._ZN17fastertransformer34generalAddBiasResidualLayerNormOptI7__half2Lb0ELb0ELi1ELb1ELi8EEEvPT_S3_PKS2_S5_S5_S5_S5_S5_fiiPKfS7_S7_Pfi,"a",@progbits
	.sectionflags	@""
	.align	4
.nv.constant0._ZN17fastertransformer34generalAddBiasResidualLayerNormOptI7__half2Lb0ELb0ELi1ELb1ELi8EEEvPT_S3_PKS2_S5_S5_S5_S5_S5_fiiPKfS7_S7_Pfi:
	.zero		468


//--------------------- .nv.constant2._ZN17fastertransformer35generalAddBiasResidualLayerNormOpt2I7__half2Lb1ELb0ELi1ELb1ELi8EEEvPT_S3_PKS2_S5_S5_S5_S5_S5_fiiPKfS7_S7_Pfi --------------------------
	.section	.nv.constant2._ZN17fastertransformer35generalAddBiasResidualLayerNormOpt2I7__half2Lb1ELb0ELi1ELb1ELi8EEEvPT_S3_PKS2_S5_S5_S5_S5_S5_fiiPKfS7_S7_Pfi,"a",@progbits
	.sectionflags	@""
	.align	4
.nv.constant2._ZN17fastertransformer35generalAddBiasResidualLayerNormOpt2I7__half2Lb1ELb0ELi1ELb1ELi8EEEvPT_S3_PKS2_S5_S5_S5_S5_S5_fiiPKfS7_S7_Pfi:
        /*0000*/ 	.byte	0x00, 0x00, 0x00, 0xf0, 0xff, 0xff, 0x0f, 0x38


//--------------------- .nv.constant0._ZN17fastertransformer35generalAddBiasResidualLayerNormOpt2I7__half2Lb1ELb0ELi1ELb1ELi8EEEvPT_S3_PKS2_S5_S5_S5_S5_S5_fiiPKfS7_S7_Pfi --------------------------
	.section	.nv.constant0._ZN17fastertransformer35generalAddBiasResidualLayerNormOpt2I7__half2Lb1ELb0ELi1ELb1ELi8EEEvPT_S3_PKS2_S5_S5_S5_S5_S5_fiiPKfS7_S7_Pfi,"a",@progbits
	.sectionflags	@""
	.align	4
.nv.constant0._ZN17fastertransformer35generalAddBiasResidualLayerNormOpt2I7__half2Lb1ELb0ELi1ELb1ELi8EEEvPT_S3_PKS2_S5_S5_S5_S5_S5_fiiPKfS7_S7_Pfi:
	.zero		468


//--------------------- .nv.constant2._ZN17fastertransformer34generalAddBiasResidualLayerNormOptI7__half2Lb1ELb0ELi1ELb1ELi8EEEvPT_S3_PKS2_S5_S5_S5_S5_S5_fiiPKfS7_S7_Pfi --------------------------
	.section	.nv.constant2._ZN17fastertransformer34generalAddBiasResidualLayerNormOptI7__half2Lb1ELb0ELi1ELb1ELi8EEEvPT_S3_PKS2_S5_S5_S5_S5_S5_fiiPKfS7_S7_Pfi,"a",@progbits
	.sectionflags	@""
	.align	4
.nv.constant2._ZN17fastertransformer34generalAddBiasResidualLayerNormOptI7__half2Lb1ELb0ELi1ELb1ELi8EEEvPT_S3_PKS2_S5_S5_S5_S5_S5_fiiPKfS7_S7_Pfi:
        /*0000*/ 	.byte	0x00, 0x00, 0x00, 0xf0, 0xff, 0xff, 0x0f, 0x38


//--------------------- .nv.constant0._ZN17fastertransformer34generalAddBiasResidualLayerNormOptI7__half2Lb1ELb0ELi1ELb1ELi8EEEvPT_S3_PKS2_S5_S5_S5_S5_S5_fiiPKfS7_S7_Pfi --------------------------
	.section	.nv.constant0._ZN17fastertransformer34generalAddBiasResidualLayerNormOptI7__half2Lb1ELb0ELi1ELb1ELi8EEEvPT_S3_PKS2_S5_S5_S5_S5_S5_fiiPKfS7_S7_Pfi,"a",@progbits
	.sectionflags	@""
	.align	4
.nv.constant0._ZN17fastertransformer34generalAddBiasResidualLayerNormOptI7__half2Lb1ELb0ELi1ELb1ELi8EEEvPT_S3_PKS2_S5_S5_S5_S5_S5_fiiPKfS7_S7_Pfi:
	.zero		468


//--------------------- .nv.constant2._ZN17fastertransformer35generalAddBiasResidualLayerNormOpt2I7__half2Lb0ELb1ELi1ELb1ELi8EEEvPT_S3_PKS2_S5_S5_S5_S5_S5_fiiPKfS7_S7_Pfi --------------------------
	.section	.nv.constant2._ZN17fastertransformer35generalAddBiasResidualLayerNormOpt2I7__half2Lb0ELb1ELi1ELb1ELi8EEEvPT_S3_PKS2_S5_S5_S5_S5_S5_fiiPKfS7_S7_Pfi,"a",@progbits
	.sectionflags	@""
	.align	4
.nv.constant2._ZN17fastertransformer35generalAddBiasResidualLayerNormOpt2I7__half2Lb0ELb1ELi1ELb1ELi8EEEvPT_S3_PKS2_S5_S5_S5_S5_S5_fiiPKfS7_S7_Pfi:
        /*0000*/ 	.byte	0x00, 0x00, 0x00, 0xf0, 0xff, 0xff, 0x0f, 0x38


//--------------------- .nv.constant0._ZN17fastertransformer35generalAddBiasResidualLayerNormOpt2I7__half2Lb0ELb1ELi1ELb1ELi8EEEvPT_S3_PKS2_S5_S5_S5_S5_S5_fiiPKfS7_S7_Pfi --------------------------
	.section	.nv.constant0._ZN17fastertransformer35generalAddBiasResidualLayerNormOpt2I7__half2Lb0ELb1ELi1ELb1ELi8EEEvPT_S3_PKS2_S5_S5_S5_S5_S5_fiiPKfS7_S7_Pfi,"a",@progbits
	.sectionflags	@""
	.align	4
.nv.constant0._ZN17fastertransformer35generalAddBiasResidualLayerNormOpt2I7__half2Lb0ELb1ELi1ELb1ELi8EEEvPT_S3_PKS2_S5_S5_S5_S5_S5_fiiPKfS7_S7_Pfi:
	.zero		468


//--------------------- .nv.constant2._ZN17fastertransformer34generalAddBiasResidualLayerNormOptI7__half2Lb0ELb1ELi1ELb1ELi8EEEvPT_S3_PKS2_S5_S5_S5_S5_S5_fiiPKfS7_S7_Pfi --------------------------
	.section	.nv.constant2._ZN17fastertransformer34generalAddBiasResidualLayerNormOptI7__half2Lb0ELb1ELi1ELb1ELi8EEEvPT_S3_PKS2_S5_S5_S5_S5_S5_fiiPKfS7_S7_Pfi,"a",@progbits
	.sectionflags	@""
	.align	4
.nv.constant2._ZN17fastertransformer34generalAddBiasResidualLayerNormOptI7__half2Lb0ELb1ELi1ELb1ELi8EEEvPT_S3_PKS2_S5_S5_S5_S5_S5_fiiPKfS7_S7_Pfi:
        /*0000*/ 	.byte	0x00, 0x00, 0x00, 0xf0, 0xff, 0xff, 0x0f, 0x38


//--------------------- .nv.constant0._ZN17fastertransformer34generalAddBiasResidualLayerNormOptI7__half2Lb0ELb1ELi1ELb1ELi8EEEvPT_S3_PKS2_S5_S5_S5_S5_S5_fiiPKfS7_S7_Pfi --------------------------
	.section	.nv.constant0._ZN17fastertransformer34generalAddBiasResidualLayerNormOptI7__half2Lb0ELb1ELi1ELb1ELi8EEEvPT_S3_PKS2_S5_S5_S5_S5_S5_fiiPKfS7_S7_Pfi,"a",@progbits
	.sectionflags	@""
	.align	4
.nv.constant0._ZN17fastertransformer34generalAddBiasResidualLayerNormOptI7__half2Lb0ELb1ELi1ELb1ELi8EEEvPT_S3_PKS2_S5_S5_S5_S5_S5_fiiPKfS7_S7_Pfi:
	.zero		468


//--------------------- .nv.constant2._ZN17fastertransformer35generalAddBiasResidualLayerNormOpt2I7__half2Lb1ELb1ELi1ELb1ELi8EEEvPT_S3_PKS2_S5_S5_S5_S5_S5_fiiPKfS7_S7_Pfi --------------------------
	.section	.nv.constant2._ZN17fastertransformer35generalAddBiasResidualLayerNormOpt2I7__half2Lb1ELb1ELi1ELb1ELi8EEEvPT_S3_PKS2_S5_S5_S5_S5_S5_fiiPKfS7_S7_Pfi,"a",@progbits
	.sectionflags	@""
	.align	4
.nv.constant2._ZN17fastertransformer35generalAddBiasResidualLayerNormOpt2I7__half2Lb1ELb1ELi1ELb1ELi8EEEvPT_S3_PKS2_S5_S5_S5_S5_S5_fiiPKfS7_S7_Pfi:
        /*0000*/ 	.byte	0x00, 0x00, 0x00, 0xf0, 0xff, 0xff, 0x0f, 0x38


//--------------------- .nv.constant0._ZN17fastertransformer35generalAddBiasResidualLayerNormOpt2I7__half2Lb1ELb1ELi1ELb1ELi8EEEvPT_S3_PKS2_S5_S5_S5_S5_S5_fiiPKfS7_S7_Pfi --------------------------
	.section	.nv.constant0._ZN17fastertransformer35generalAddBiasResidualLayerNormOpt2I7__half2Lb1ELb1ELi1ELb1ELi8EEEvPT_S3_PKS2_S5_S5_S5_S5_S5_fiiPKfS7_S7_Pfi,"a",@progbits
	.sectionflags	@""
	.align	4
.nv.constant0._ZN17fastertransformer35generalAddBiasResidualLayerNormOpt2I7__half2Lb1ELb1ELi1ELb1ELi8EEEvPT_S3_PKS2_S5_S5_S5_S5_S5_fiiPKfS7_S7_Pfi:
	.zero		468


//--------------------- .nv.constant2._ZN17fastertransformer34generalAddBiasResidualLayerNormOptI7__half2Lb1ELb1ELi1ELb1ELi8EEEvPT_S3_PKS2_S5_S5_S5_S5_S5_fiiPKfS7_S7_Pfi --------------------------
	.section	.nv.constant2._ZN17fastertransformer34generalAddBiasResidualLayerNormOptI7__half2Lb1ELb1ELi1ELb1ELi8EEEvPT_S3_PKS2_S5_S5_S5_S5_S5_fiiPKfS7_S7_Pfi,"a",@progbits
	.sectionflags	@""
	.align	4
.nv.constant2._ZN17fastertransformer34generalAddBiasResidualLayerNormOptI7__half2Lb1ELb1ELi1ELb1ELi8EEEvPT_S3_PKS2_S5_S5_S5_S5_S5_fiiPKfS7_S7_Pfi:
        /*0000*/ 	.byte	0x00, 0x00, 0x00, 0xf0, 0xff, 0xff, 0x0f, 0x38


//--------------------- .nv.constant0._ZN17fastertransformer34generalAddBiasResidualLayerNormOptI7__half2Lb1ELb1ELi1ELb1ELi8EEEvPT_S3_PKS2_S5_S5_S5_S5_S5_fiiPKfS7_S7_Pfi --------------------------
	.section	.nv.constant0._ZN17fastertransformer34generalAddBiasResidualLayerNormOptI7__half2Lb1ELb1ELi1ELb1ELi8EEEvPT_S3_PKS2_S5_S5_S5_S5_S5_fiiPKfS7_S7_Pfi,"a",@progbits
	.sectionflags	@""
	.align	4
.nv.constant0._ZN17fastertransformer34generalAddBiasResidualLayerNormOptI7__half2Lb1ELb1ELi1ELb1ELi8EEEvPT_S3_PKS2_S5_S5_S5_S5_S5_fiiPKfS7_S7_Pfi:
	.zero		468


//--------------------- .nv.constant2._ZN17fastertransformer35generalAddBiasResidualLayerNormOpt2I7__half2Lb0ELb0ELi2ELb1ELi4EEEvPT_S3_PKS2_S5_S5_S5_S5_S5_fiiPKfS7_S7_Pfi --------------------------
	.section	.nv.constant2._ZN17fastertransformer35generalAddBiasResidualLayerNormOpt2I7__half2Lb0ELb0ELi2ELb1ELi4EEEvPT_S3_PKS2_S5_S5_S5_S5_S5_fiiPKfS7_S7_Pfi,"a",@progbits
	.sectionflags	@""
	.align	4
.nv.constant2._ZN17fastertransformer35generalAddBiasResidualLayerNormOpt2I7__half2Lb0ELb0ELi2ELb1ELi4EEEvPT_S3_PKS2_S5_S5_S5_S5_S5_fiiPKfS7_S7_Pfi:
        /*0000*/ 	.byte	0x00, 0x00, 0x00, 0xf0, 0xff, 0xff, 0x0f, 0x38


//--------------------- .nv.constant0._ZN17fastertransformer35generalAddBiasResidualLayerNormOpt2I7__half2Lb0ELb0ELi2ELb1ELi4EEEvPT_S3_PKS2_S5_S5_S5_S5_S5_fiiPKfS7_S7_Pfi --------------------------
	.section	.nv.constant0._ZN17fastertransformer35generalAddBiasResidualLayerNormOpt2I7__half2Lb0ELb0ELi2ELb1ELi4EEEvPT_S3_PKS2_S5_S5_S5_S5_S5_fiiPKfS7_S7_Pfi,"a",@progbits
	.sectionflags	@""
	.align	4
.nv.constant0._ZN17fastertransformer35generalAddBiasResidualLayerNormOpt2I7__half2Lb0ELb0ELi2ELb1ELi4EEEvPT_S3_PKS2_S5_S5_S5_S5_S5_fiiPKfS7_S7_Pfi:
	.zero		468


//--------------------- .nv.constant2._ZN17fastertransformer34generalAddBiasResidualLayerNormOptI7__half2Lb0ELb0ELi2ELb1ELi4EEEvPT_S3_PKS2_S5_S5_S5_S5_S5_fiiPKfS7_S7_Pfi --------------------------
	.section	.nv.constant2._ZN17fastertransformer34generalAddBiasResidualLayerNormOptI7__half2Lb0ELb0ELi2ELb1ELi4EEEvPT_S3_PKS2_S5_S5_S5_S5_S5_fiiPKfS7_S7_Pfi,"a",@progbits
	.sectionflags	@""
	.align	4
.nv.constant2._ZN17fastertransformer34generalAddBiasResidualLayerNormOptI7__half2Lb0ELb0ELi2ELb1ELi4EEEvPT_S3_PKS2_S5_S5_S5_S5_S5_fiiPKfS7_S7_Pfi:
        /*0000*/ 	.byte	0x00, 0x00, 0x00, 0xf0, 0xff, 0xff, 0x0f, 0x38


//--------------------- .nv.constant0._ZN17fastertransformer34generalAddBiasResidualLayerNormOptI7__half2Lb0ELb0ELi2ELb1ELi4EEEvPT_S3_PKS2_S5_S5_S5_S5_S5_fiiPKfS7_S7_Pfi --------------------------
	.section	.nv.constant0._ZN17fastertransformer34generalAddBiasResidualLayerNormOptI7__half2Lb0ELb0ELi2ELb1ELi4EEEvPT_S3_PKS2_S5_S5_S5_S5_S5_fiiPKfS7_S7_Pfi,"a",@progbits
	.sectionflags	@""
	.align	4
.nv.constant0._ZN17fastertransformer34generalAddBiasResidualLayerNormOptI7__half2Lb0ELb0ELi2ELb1ELi4EEEvPT_S3_PKS2_S5_S5_S5_S5_S5_fiiPKfS7_S7_Pfi:
	.zero		468


//--------------------- .nv.constant2._ZN17fastertransformer35generalAddBiasResidualLayerNormOpt2I7__half2Lb1ELb0ELi2ELb1ELi4EEEvPT_S3_PKS2_S5_S5_S5_S5_S5_fiiPKfS7_S7_Pfi --------------------------
	.section	.nv.constant2._ZN17fastertransformer35generalAddBiasResidualLayerNormOpt2I7__half2Lb1ELb0ELi2ELb1ELi4EEEvPT_S3_PKS2_S5_S5_S5_S5_S5_fiiPKfS7_S7_Pfi,"a",@progbits
	.sectionflags	@""
	.align	4
.nv.constant2._ZN17fastertransformer35generalAddBiasResidualLayerNormOpt2I7__half2Lb1ELb0ELi2ELb1ELi4EEEvPT_S3_PKS2_S5_S5_S5_S5_S5_fiiPKfS7_S7_Pfi:
        /*0000*/ 	.byte	0x00, 0x00, 0x00, 0xf0, 0xff, 0xff, 0x0f, 0x38


//--------------------- .nv.constant0._ZN17fastertransformer35generalAddBiasResidualLayerNormOpt2I7__half2Lb1ELb0ELi2ELb1ELi4EEEvPT_S3_PKS2_S5_S5_S5_S5_S5_fiiPKfS7_S7_Pfi --------------------------
	.section	.nv.constant0._ZN17fastertransformer35generalAddBiasResidualLayerNormOpt2I7__half2Lb1ELb0ELi2ELb1ELi4EEEvPT_S3_PKS2_S5_S5_S5_S5_S5_fiiPKfS7_S7_Pfi,"a",@progbits
	.sectionflags	@""
	.align	4
.nv.constant0._ZN17fastertransformer35generalAddBiasResidualLayerNormOpt2I7__half2Lb1ELb0ELi2ELb1ELi4EEEvPT_S3_PKS2_S5_S5_S5_S5_S5_fiiPKfS7_S7_Pfi:
	.zero		468


//--------------------- .nv.constant2._ZN17fastertransformer34generalAddBiasResidualLayerNormOptI7__half2Lb1ELb0ELi2ELb1ELi4EEEvPT_S3_PKS2_S5_S5_S5_S5_S5_fiiPKfS7_S7_Pfi --------------------------
	.section	.nv.constant2._ZN17fastertransformer34generalAddBiasResidualLayerNormOptI7__half2Lb1ELb0ELi2ELb1ELi4EEEvPT_S3_PKS2_S5_S5_S5_S5_S5_fiiPKfS7_S7_Pfi,"a",@progbits
	.sectionflags	@""
	.align	4
.nv.constant2._ZN17fastertransformer34generalAddBiasResidualLayerNormOptI7__half2Lb1ELb0ELi2ELb1ELi4EEEvPT_S3_PKS2_S5_S5_S5_S5_S5_fiiPKfS7_S7_Pfi:
        /*0000*/ 	.byte	0x00, 0x00, 0x00, 0xf0, 0xff, 0xff, 0x0f, 0x38


//--------------------- .nv.constant0._ZN17fastertransformer34generalAddBiasResidualLayerNormOptI7__half2Lb1ELb0ELi2ELb1ELi4EEEvPT_S3_PKS2_S5_S5_S5_S5_S5_fiiPKfS7_S7_Pfi --------------------------
	.section	.nv.constant0._ZN17fastertransformer34generalAddBiasResidualLayerNormOptI7__half2Lb1ELb0ELi2ELb1ELi4EEEvPT_S3_PKS2_S5_S5_S5_S5_S5_fiiPKfS7_S7_Pfi,"a",@progbits
	.sectionflags	@""
	.align	4
.nv.constant0._ZN17fastertransformer34generalAddBiasResidualLayerNormOptI7__half2Lb1ELb0ELi2ELb1ELi4EEEvPT_S3_PKS2_S5_S5_S5_S5_S5_fiiPKfS7_S7_Pfi:
	.zero		468


//--------------------- .nv.constant2._ZN17fastertransformer35generalAddBiasResidualLayerNormOpt2I7__half2Lb0ELb1ELi2ELb1ELi4EEEvPT_S3_PKS2_S5_S5_S5_S5_S5_fiiPKfS7_S7_Pfi --------------------------
	.section	.nv.constant2._ZN17fastertransformer35generalAddBiasResidualLayerNormOpt2I7__half2Lb0ELb1ELi2ELb1ELi4EEEvPT_S3_PKS2_S5_S5_S5_S5_S5_fiiPKfS7_S7_Pfi,"a",@progbits
	.sectionflags	@""
	.align	4
.nv.constant2._ZN17fastertransformer35generalAddBiasResidualLayerNormOpt2I7__half2Lb0ELb1ELi2ELb1ELi4EEEvPT_S3_PKS2_S5_S5_S5_S5_S5_fiiPKfS7_S7_Pfi:
        /*0000*/ 	.byte	0x00, 0x00, 0x00, 0xf0, 0xff, 0xff, 0x0f, 0x38


//--------------------- .nv.constant0._ZN17fastertransformer35generalAddBiasResidualLayerNormOpt2I7__half2Lb0ELb1ELi2ELb1ELi4EEEvPT_S3_PKS2_S5_S5_S5_S5_S5_fiiPKfS7_S7_Pfi --------------------------
	.section	.nv.constant0._ZN17fastertransformer35generalAddBiasResidualLayerNormOpt2I7__half2Lb0ELb1ELi2ELb1ELi4EEEvPT_S3_PKS2_S5_S5_S5_S5_S5_fiiPKfS7_S7_Pfi,"a",@progbits
	.sectionflags	@""
	.align	4
.nv.constant0._ZN17fastertransformer35generalAddBiasResidualLayerNormOpt2I7__half2Lb0ELb1ELi2ELb1ELi4EEEvPT_S3_PKS2_S5_S5_S5_S5_S5_fiiPKfS7_S7_Pfi:
	.zero		468


//--------------------- .nv.constant2._ZN17fastertransformer34generalAddBiasResidualLayerNormOptI7__half2Lb0ELb1ELi2ELb1ELi4EEEvPT_S3_PKS2_S5_S5_S5_S5_S5_fiiPKfS7_S7_Pfi --------------------------
	.section	.nv.constant2._ZN17fastertransformer34generalAddBiasResidualLayerNormOptI7__half2Lb0ELb1ELi2ELb1ELi4EEEvPT_S3_PKS2_S5_S5_S5_S5_S5_fiiPKfS7_S7_Pfi,"a",@progbits
	.sectionflags	@""
	.align	4
.nv.constant2._ZN17fastertransformer34generalAddBiasResidualLayerNormOptI7__half2Lb0ELb1ELi2ELb1ELi4EEEvPT_S3_PKS2_S5_S5_S5_S5_S5_fiiPKfS7_S7_Pfi:
        /*0000*/ 	.byte	0x00, 0x00, 0x00, 0xf0, 0xff, 0xff, 0x0f, 0x38


//--------------------- .nv.constant0._ZN17fastertransformer34generalAddBiasResidualLayerNormOptI7__half2Lb0ELb1ELi2ELb1ELi4EEEvPT_S3_PKS2_S5_S5_S5_S5_S5_fiiPKfS7_S7_Pfi --------------------------
	.section	.nv.constant0._ZN17fastertransformer34generalAddBiasResidualLayerNormOptI7__half2Lb0ELb1ELi2ELb1ELi4EEEvPT_S3_PKS2_S5_S5_S5_S5_S5_fiiPKfS7_S7_Pfi,"a",@progbits
	.sectionflags	@""
	.align	4
.nv.constant0._ZN17fastertransformer34generalAddBiasResidualLayerNormOptI7__half2Lb0ELb1ELi2ELb1ELi4EEEvPT_S3_PKS2_S5_S5_S5_S5_S5_fiiPKfS7_S7_Pfi:
	.zero		468


//--------------------- .nv.constant2._ZN17fastertransformer35generalAddBiasResidualLayerNormOpt2I7__half2Lb1ELb1ELi2ELb1ELi4EEEvPT_S3_PKS2_S5_S5_S5_S5_S5_fiiPKfS7_S7_Pfi --------------------------
	.section	.nv.constant2._ZN17fastertransformer35generalAddBiasResidualLayerNormOpt2I7__half2Lb1ELb1ELi2ELb1ELi4EEEvPT_S3_PKS2_S5_S5_S5_S5_S5_fiiPKfS7_S7_Pfi,"a",@progbits
	.sectionflags	@""
	.align	4
.nv.constant2._ZN17fastertransformer35generalAddBiasResidualLayerNormOpt2I7__half2Lb1ELb1ELi2ELb1ELi4EEEvPT_S3_PKS2_S5_S5_S5_S5_S5_fiiPKfS7_S7_Pfi:
        /*0000*/ 	.byte	0x00, 0x00, 0x00, 0xf0, 0xff, 0xff, 0x0f, 0x38


//--------------------- .nv.constant0._ZN17fastertransformer35generalAddBiasResidualLayerNormOpt2I7__half2Lb1ELb1ELi2ELb1ELi4EEEvPT_S3_PKS2_S5_S5_S5_S5_S5_fiiPKfS7_S7_Pfi --------------------------
	.section	.nv.constant0._ZN17fastertransformer35generalAddBiasResidualLayerNormOpt2I7__half2Lb1ELb1ELi2ELb1ELi4EEEvPT_S3_PKS2_S5_S5_S5_S5_S5_fiiPKfS7_S7_Pfi,"a",@progbits
	.sectionflags	@""
	.align	4
.nv.constant0._ZN17fastertransformer35generalAddBiasResidualLayerNormOpt2I7__half2Lb1ELb1ELi2ELb1ELi4EEEvPT_S3_PKS2_S5_S5_S5_S5_S5_fiiPKfS7_S7_Pfi:
	.zero		468


//--------------------- .nv.constant2._ZN17fastertransformer34generalAddBiasResidualLayerNormOptI7__half2Lb1ELb1ELi2ELb1ELi4EEEvPT_S3_PKS2_S5_S5_S5_S5_S5_fiiPKfS7_S7_Pfi --------------------------
	.section	.nv.constant2._ZN17fastertransformer34generalAddBiasResidualLayerNormOptI7__half2Lb1ELb1ELi2ELb1ELi4EEEvPT_S3_PKS2_S5_S5_S5_S5_S5_fiiPKfS7_S7_Pfi,"a",@progbits
	.sectionflags	@""
	.align	4
.nv.constant2._ZN17fastertransformer34generalAddBiasResidualLayerNormOptI7__half2Lb1ELb1ELi2ELb1ELi4EEEvPT_S3_PKS2_S5_S5_S5_S5_S5_fiiPKfS7_S7_Pfi:
        /*0000*/ 	.byte	0x00, 0x00, 0x00, 0xf0, 0xff, 0xff, 0x0f, 0x38


//--------------------- .nv.constant0._ZN17fastertransformer34generalAddBiasResidualLayerNormOptI7__half2Lb1ELb1ELi2ELb1ELi4EEEvPT_S3_PKS2_S5_S5_S5_S5_S5_fiiPKfS7_S7_Pfi --------------------------
	.section	.nv.constant0._ZN17fastertransformer34generalAddBiasResidualLayerNormOptI7__half2Lb1ELb1ELi2ELb1ELi4EEEvPT_S3_PKS2_S5_S5_S5_S5_S5_fiiPKfS7_S7_Pfi,"a",@progbits
	.sectionflags	@""
	.align	4
.nv.constant0._ZN17fastertransformer34generalAddBiasResidualLayerNormOptI7__half2Lb1ELb1ELi2ELb1ELi4EEEvPT_S3_PKS2_S5_S5_S5_S5_S5_fiiPKfS7_S7_Pfi:
	.zero		468


//--------------------- .nv.constant2._ZN17fastertransformer35generalAddBiasResidualLayerNormOpt2I7__half2Lb0ELb0ELi1ELb1ELi4EEEvPT_S3_PKS2_S5_S5_S5_S5_S5_fiiPKfS7_S7_Pfi --------------------------
	.section	.nv.constant2._ZN17fastertransformer35generalAddBiasResidualLayerNormOpt2I7__half2Lb0ELb0ELi1ELb1ELi4EEEvPT_S3_PKS2_S5_S5_S5_S5_S5_fiiPKfS7_S7_Pfi,"a",@progbits
	.sectionflags	@""
	.align	4
.nv.constant2._ZN17fastertransformer35generalAddBiasResidualLayerNormOpt2I7__half2Lb0ELb0ELi1ELb1ELi4EEEvPT_S3_PKS2_S5_S5_S5_S5_S5_fiiPKfS7_S7_Pfi:
        /*0000*/ 	.byte	0x00, 0x00, 0x00, 0xf0, 0xff, 0xff, 0x0f, 0x38


//--------------------- .nv.constant0._ZN17fastertransformer35generalAddBiasResidualLayerNormOpt2I7__half2Lb0ELb0ELi1ELb1ELi4EEEvPT_S3_PKS2_S5_S5_S5_S5_S5_fiiPKfS7_S7_Pfi --------------------------
	.section	.nv.constant0._ZN17fastertransformer35generalAddBiasResidualLayerNormOpt2I7__half2Lb0ELb0ELi1ELb1ELi4EEEvPT_S3_PKS2_S5_S5_S5_S5_S5_fiiPKfS7_S7_Pfi,"a",@progbits
	.sectionflags	@""
	.align	4
.nv.constant0._ZN17fastertransformer35generalAddBiasResidualLayerNormOpt2I7__half2Lb0ELb0ELi1ELb1ELi4EEEvPT_S3_PKS2_S5_S5_S5_S5_S5_fiiPKfS7_S7_Pfi:
	.zero		468


//--------------------- .nv.constant2._ZN17fastertransformer34generalAddBiasResidualLayerNormOptI7__half2Lb0ELb0ELi1ELb1ELi4EEEvPT_S3_PKS2_S5_S5_S5_S5_S5_fiiPKfS7_S7_Pfi --------------------------
	.section	.nv.constant2._ZN17fastertransformer34generalAddBiasResidualLayerNormOptI7__half2Lb0ELb0ELi1ELb1ELi4EEEvPT_S3_PKS2_S5_S5_S5_S5_S5_fiiPKfS7_S7_Pfi,"a",@progbits
	.sectionflags	@""
	.align	4
.nv.constant2._ZN17fastertransformer34generalAddBiasResidualLayerNormOptI7__half2Lb0ELb0ELi1ELb1ELi4EEEvPT_S3_PKS2_S5_S5_S5_S5_S5_fiiPKfS7_S7_Pfi:
        /*0000*/ 	.byte	0x00, 0x00, 0x00, 0xf0, 0xff, 0xff, 0x0f, 0x38


//--------------------- .nv.constant0._ZN17fastertransformer34generalAddBiasResidualLayerNormOptI7__half2Lb0ELb0ELi1ELb1ELi4EEEvPT_S3_PKS2_S5_S5_S5_S5_S5_fiiPKfS7_S7_Pfi --------------------------
	.section	.nv.constant0._ZN17fastertransformer34generalAddBiasResidualLayerNormOptI7__half2Lb0ELb0ELi1ELb1ELi4EEEvPT_S3_PKS2_S5_S5_S5_S5_S5_fiiPKfS7_S7_Pfi,"a",@progbits
	.sectionflags	@""
	.align	4
.nv.constant0._ZN17fastertransformer34generalAddBiasResidualLayerNormOptI7__half2Lb0ELb0ELi1ELb1ELi4EEEvPT_S3_PKS2_S5_S5_S5_S5_S5_fiiPKfS7_S7_Pfi:
	.zero		468


//--------------------- .nv.constant2._ZN17fastertransformer35generalAddBiasResidualLayerNormOpt2I7__half2Lb1ELb0ELi1ELb1ELi4EEEvPT_S3_PKS2_S5_S5_S5_S5_S5_fiiPKfS7_S7_Pfi --------------------------
	.section	.nv.constant2._ZN17fastertransformer35generalAddBiasResidualLayerNormOpt2I7__half2Lb1ELb0ELi1ELb1ELi4EEEvPT_S3_PKS2_S5_S5_S5_S5_S5_fiiPKfS7_S7_Pfi,"a",@progbits
	.sectionflags	@""
	.align	4
.nv.constant2._ZN17fastertransformer35generalAddBiasResidualLayerNormOpt2I7__half2Lb1ELb0ELi1ELb1ELi4EEEvPT_S3_PKS2_S5_S5_S5_S5_S5_fiiPKfS7_S7_Pfi:
        /*0000*/ 	.byte	0x00, 0x00, 0x00, 0xf0, 0xff, 0xff, 0x0f, 0x38


//--------------------- .nv.constant0._ZN17fastertransformer35generalAddBiasResidualLayerNormOpt2I7__half2Lb1ELb0ELi1ELb1ELi4EEEvPT_S3_PKS2_S5_S5_S5_S5_S5_fiiPKfS7_S7_Pfi --------------------------
	.section	.nv.constant0._ZN17fastertransformer35generalAddBiasResidualLayerNormOpt2I7__half2Lb1ELb0ELi1ELb1ELi4EEEvPT_S3_PKS2_S5_S5_S5_S5_S5_fiiPKfS7_S7_Pfi,"a",@progbits
	.sectionflags	@""
	.align	4
.nv.constant0._ZN17fastertransformer35generalAddBiasResidualLayerNormOpt2I7__half2Lb1ELb0ELi1ELb1ELi4EEEvPT_S3_PKS2_S5_S5_S5_S5_S5_fiiPKfS7_S7_Pfi:
	.zero		468


//--------------------- .nv.constant2._ZN17fastertransformer34generalAddBiasResidualLayerNormOptI7__half2Lb1ELb0ELi1ELb1ELi4EEEvPT_S3_PKS2_S5_S5_S5_S5_S5_fiiPKfS7_S7_Pfi --------------------------
	.section	.nv.constant2._ZN17fastertransformer34generalAddBiasResidualLayerNormOptI7__half2Lb1ELb0ELi1ELb1ELi4EEEvPT_S3_PKS2_S5_S5_S5_S5_S5_fiiPKfS7_S7_Pfi,"a",@progbits
	.sectionflags	@""
	.align	4
.nv.constant2._ZN17fastertransformer34generalAddBiasResidualLayerNormOptI7__half2Lb1ELb0ELi1ELb1ELi4EEEvPT_S3_PKS2_S5_S5_S5_S5_S5_fiiPKfS7_S7_Pfi:
        /*0000*/ 	.byte	0x00, 0x00, 0x00, 0xf0, 0xff, 0xff, 0x0f, 0x38


//--------------------- .nv.constant0._ZN17fastertransformer34generalAddBiasResidualLayerNormOptI7__half2Lb1ELb0ELi1ELb1ELi4EEEvPT_S3_PKS2_S5_S5_S5_S5_S5_fiiPKfS7_S7_Pfi --------------------------
	.section	.nv.constant0._ZN17fastertransformer34generalAddBiasResidualLayerNormOptI7__half2Lb1ELb0ELi1ELb1ELi4EEEvPT_S3_PKS2_S5_S5_S5_S5_S5_fiiPKfS7_S7_Pfi,"a",@progbits
	.sectionflags	@""
	.align	4
.nv.constant0._ZN17fastertransformer34generalAddBiasResidualLayerNormOptI7__half2Lb1ELb0ELi1ELb1ELi4EEEvPT_S3_PKS2_S5_S5_S5_S5_S5_fiiPKfS7_S7_Pfi:
	.zero		468


//--------------------- .nv.constant2._ZN17fastertransformer35generalAddBiasResidualLayerNormOpt2I7__half2Lb0ELb1ELi1ELb1ELi4EEEvPT_S3_PKS2_S5_S5_S5_S5_S5_fiiPKfS7_S7_Pfi --------------------------
	.section	.nv.constant2._ZN17fastertransformer35generalAddBiasResidualLayerNormOpt2I7__half2Lb0ELb1ELi1ELb1ELi4EEEvPT_S3_PKS2_S5_S5_S5_S5_S5_fiiPKfS7_S7_Pfi,"a",@progbits
	.sectionflags	@""
	.align	4
.nv.constant2._ZN17fastertransformer35generalAddBiasResidualLayerNormOpt2I7__half2Lb0ELb1ELi1ELb1ELi4EEEvPT_S3_PKS2_S5_S5_S5_S5_S5_fiiPKfS7_S7_Pfi:
        /*0000*/ 	.byte	0x00, 0x00, 0x00, 0xf0, 0xff, 0xff, 0x0f, 0x38


//--------------------- .nv.constant0._ZN17fastertransformer35generalAddBiasResidualLayerNormOpt2I7__half2Lb0ELb1ELi1ELb1ELi4EEEvPT_S3_PKS2_S5_S5_S5_S5_S5_fiiPKfS7_S7_Pfi --------------------------
	.section	.nv.constant0._ZN17fastertransformer35generalAddBiasResidualLayerNormOpt2I7__half2Lb0ELb1ELi1ELb1ELi4EEEvPT_S3_PKS2_S5_S5_S5_S5_S5_fiiPKfS7_S7_Pfi,"a",@progbits
	.sectionflags	@""
	.align	4
.nv.constant0._ZN17fastertransformer35generalAddBiasResidualLayerNormOpt2I7__half2Lb0ELb1ELi1ELb1ELi4EEEvPT_S3_PKS2_S5_S5_S5_S5_S5_fiiPKfS7_S7_Pfi:
	.zero		468


//--------------------- .nv.constant2._ZN17fastertransformer34generalAddBiasResidualLayerNormOptI7__half2Lb0ELb1ELi1ELb1ELi4EEEvPT_S3_PKS2_S5_S5_S5_S5_S5_fiiPKfS7_S7_Pfi --------------------------
	.section	.nv.constant2._ZN17fastertransformer34generalAddBiasResidualLayerNormOptI7__half2Lb0ELb1ELi1ELb1ELi4EEEvPT_S3_PKS2_S5_S5_S5_S5_S5_fiiPKfS7_S7_Pfi,"a",@progbits
	.sectionflags	@""
	.align	4
.nv.constant2._ZN17fastertransformer34generalAddBiasResidualLayerNormOptI7__half2Lb0ELb1ELi1ELb1ELi4EEEvPT_S3_PKS2_S5_S5_S5_S5_S5_fiiPKfS7_S7_Pfi:
        /*0000*/ 	.byte	0x00, 0x00, 0x00, 0xf0, 0xff, 0xff, 0x0f, 0x38


//--------------------- .nv.constant0._ZN17fastertransformer34generalAddBiasResidualLayerNormOptI7__half2Lb0ELb1ELi1ELb1ELi4EEEvPT_S3_PKS2_S5_S5_S5_S5_S5_fiiPKfS7_S7_Pfi --------------------------
	.section	.nv.constant0._ZN17fastertransformer34generalAddBiasResidualLayerNormOptI7__half2Lb0ELb1ELi1ELb1ELi4EEEvPT_S3_PKS2_S5_S5_S5_S5_S5_fiiPKfS7_S7_Pfi,"a",@progbits
	.sectionflags	@""
	.align	4
.nv.constant0._ZN17fastertransformer34generalAddBiasResidualLayerNormOptI7__half2Lb0ELb1ELi1ELb1ELi4EEEvPT_S3_PKS2_S5_S5_S5_S5_S5_fiiPKfS7_S7_Pfi:
	.zero		468


//--------------------- .nv.constant2._ZN17fastertransformer35generalAddBiasResidualLayerNormOpt2I7__half2Lb1ELb1ELi1ELb1ELi4EEEvPT_S3_PKS2_S5_S5_S5_S5_S5_fiiPKfS7_S7_Pfi --------------------------
	.section	.nv.constant2._ZN17fastertransformer35generalAddBiasResidualLayerNormOpt2I7__half2Lb1ELb1ELi1ELb1ELi4EEEvPT_S3_PKS2_S5_S5_S5_S5_S5_fiiPKfS7_S7_Pfi,"a",@progbits
	.sectionflags	@""
	.align	4
.nv.constant2._ZN17fastertransformer35generalAddBiasResidualLayerNormOpt2I7__half2Lb1ELb1ELi1ELb1ELi4EEEvPT_S3_PKS2_S5_S5_S5_S5_S5_fiiPKfS7_S7_Pfi:
        /*0000*/ 	.byte	0x00, 0x00, 0x00, 0xf0, 0xff, 0xff, 0x0f, 0x38


//--------------------- .nv.constant0._ZN17fastertransformer35generalAddBiasResidualLayerNormOpt2I7__half2Lb1ELb1ELi1ELb1ELi4EEEvPT_S3_PKS2_S5_S5_S5_S5_S5_fiiPKfS7_S7_Pfi --------------------------
	.section	.nv.constant0._ZN17fastertransformer35generalAddBiasResidualLayerNormOpt2I7__half2Lb1ELb1ELi1ELb1ELi4EEEvPT_S3_PKS2_S5_S5_S5_S5_S5_fiiPKfS7_S7_Pfi,"a",@progbits
	.sectionflags	@""
	.align	4
.nv.constant0._ZN17fastertransformer35generalAddBiasResidualLayerNormOpt2I7__half2Lb1ELb1ELi1ELb1ELi4EEEvPT_S3_PKS2_S5_S5_S5_S5_S5_fiiPKfS7_S7_Pfi:
	.zero		468


//--------------------- .nv.constant2._ZN17fastertransformer34generalAddBiasResidualLayerNormOptI7__half2Lb1ELb1ELi1ELb1ELi4EEEvPT_S3_PKS2_S5_S5_S5_S5_S5_fiiPKfS7_S7_Pfi --------------------------
	.section	.nv.constant2._ZN17fastertransformer34generalAddBiasResidualLayerNormOptI7__half2Lb1ELb1ELi1ELb1ELi4EEEvPT_S3_PKS2_S5_S5_S5_S5_S5_fiiPKfS7_S7_Pfi,"a",@progbits
	.sectionflags	@""
	.align	4
.nv.constant2._ZN17fastertransformer34generalAddBiasResidualLayerNormOptI7__half2Lb1ELb1ELi1ELb1ELi4EEEvPT_S3_PKS2_S5_S5_S5_S5_S5_fiiPKfS7_S7_Pfi:
        /*0000*/ 	.byte	0x00, 0x00, 0x00, 0xf0, 0xff, 0xff, 0x0f, 0x38


//--------------------- .nv.constant0._ZN17fastertransformer34generalAddBiasResidualLayerNormOptI7__half2Lb1ELb1ELi1ELb1ELi4EEEvPT_S3_PKS2_S5_S5_S5_S5_S5_fiiPKfS7_S7_Pfi --------------------------
	.section	.nv.constant0._ZN17fastertransformer34generalAddBiasResidualLayerNormOptI7__half2Lb1ELb1ELi1ELb1ELi4EEEvPT_S3_PKS2_S5_S5_S5_S5_S5_fiiPKfS7_S7_Pfi,"a",@progbits
	.sectionflags	@""
	.align	4
.nv.constant0._ZN17fastertransformer34generalAddBiasResidualLayerNormOptI7__half2Lb1ELb1ELi1ELb1ELi4EEEvPT_S3_PKS2_S5_S5_S5_S5_S5_fiiPKfS7_S7_Pfi:
	.zero		468


//--------------------- .nv.constant2._ZN17fastertransformer35generalAddBiasResidualLayerNormOpt2I7__half2Lb0ELb0ELi2ELb1ELi2EEEvPT_S3_PKS2_S5_S5_S5_S5_S5_fiiPKfS7_S7_Pfi --------------------------
	.section	.nv.constant2._ZN17fastertransformer35generalAddBiasResidualLayerNormOpt2I7__half2Lb0ELb0ELi2ELb1ELi2EEEvPT_S3_PKS2_S5_S5_S5_S5_S5_fiiPKfS7_S7_Pfi,"a",@progbits
	.sectionflags	@""
	.align	4
.nv.constant2._ZN17fastertransformer35generalAddBiasResidualLayerNormOpt2I7__half2Lb0ELb0ELi2ELb1ELi2EEEvPT_S3_PKS2_S5_S5_S5_S5_S5_fiiPKfS7_S7_Pfi:
        /*0000*/ 	.byte	0x00, 0x00, 0x00, 0xf0, 0xff, 0xff, 0x0f, 0x38


//--------------------- .nv.constant0._ZN17fastertransformer35generalAddBiasResidualLayerNormOpt2I7__half2Lb0ELb0ELi2ELb1ELi2EEEvPT_S3_PKS2_S5_S5_S5_S5_S5_fiiPKfS7_S7_Pfi --------------------------
	.section	.nv.constant0._ZN17fastertransformer35generalAddBiasResidualLayerNormOpt2I7__half2Lb0ELb0ELi2ELb1ELi2EEEvPT_S3_PKS2_S5_S5_S5_S5_S5_fiiPKfS7_S7_Pfi,"a",@progbits
	.sectionflags	@""
	.align	4
.nv.constant0._ZN17fastertransformer35generalAddBiasResidualLayerNormOpt2I7__half2Lb0ELb0ELi2ELb1ELi2EEEvPT_S3_PKS2_S5_S5_S5_S5_S5_fiiPKfS7_S7_Pfi:
	.zero		468


//--------------------- .nv.constant2._ZN17fastertransformer34generalAddBiasResidualLayerNormOptI7__half2Lb0ELb0ELi2ELb1ELi2EEEvPT_S3_PKS2_S5_S5_S5_S5_S5_fiiPKfS7_S7_Pfi --------------------------
	.section	.nv.constant2._ZN17fastertransformer34generalAddBiasResidualLayerNormOptI7__half2Lb0ELb0ELi2ELb1ELi2EEEvPT_S3_PKS2_S5_S5_S5_S5_S5_fiiPKfS7_S7_Pfi,"a",@progbits
	.sectionflags	@""
	.align	4
.nv.constant2._ZN17fastertransformer34generalAddBiasResidualLayerNormOptI7__half2Lb0ELb0ELi2ELb1ELi2EEEvPT_S3_PKS2_S5_S5_S5_S5_S5_fiiPKfS7_S7_Pfi:
        /*0000*/ 	.byte	0x00, 0x00, 0x00, 0xf0, 0xff, 0xff, 0x0f, 0x38


//--------------------- .nv.constant0._ZN17fastertransformer34generalAddBiasResidualLayerNormOptI7__half2Lb0ELb0ELi2ELb1ELi2EEEvPT_S3_PKS2_S5_S5_S5_S5_S5_fiiPKfS7_S7_Pfi --------------------------
	.section	.nv.constant0._ZN17fastertransformer34generalAddBiasResidualLayerNormOptI7__half2Lb0ELb0ELi2ELb1ELi2EEEvPT_S3_PKS2_S5_S5_S5_S5_S5_fiiPKfS7_S7_Pfi,"a",@progbits
	.sectionflags	@""
	.align	4
.nv.constant0._ZN17fastertransformer34generalAddBiasResidualLayerNormOptI7__half2Lb0ELb0ELi2ELb1ELi2EEEvPT_S3_PKS2_S5_S5_S5_S5_S5_fiiPKfS7_S7_Pfi:
	.zero		468


//--------------------- .nv.constant2._ZN17fastertransformer35generalAddBiasResidualLayerNormOpt2I7__half2Lb1ELb0ELi2ELb1ELi2EEEvPT_S3_PKS2_S5_S5_S5_S5_S5_fiiPKfS7_S7_Pfi --------------------------
	.section	.nv.constant2._ZN17fastertransformer35generalAddBiasResidualLayerNormOpt2I7__half2Lb1ELb0ELi2ELb1ELi2EEEvPT_S3_PKS2_S5_S5_S5_S5_S5_fiiPKfS7_S7_Pfi,"a",@progbits
	.sectionflags	@""
	.align	4
.nv.constant2._ZN17fastertransformer35generalAddBiasResidualLayerNormOpt2I7__half2Lb1ELb0ELi2ELb1ELi2EEEvPT_S3_PKS2_S5_S5_S5_S5_S5_fiiPKfS7_S7_Pfi:
        /*0000*/ 	.byte	0x00, 0x00, 0x00, 0xf0, 0xff, 0xff, 0x0f, 0x38


//--------------------- .nv.constant0._ZN17fastertransformer35generalAddBiasResidualLayerNormOpt2I7__half2Lb1ELb0ELi2ELb1ELi2EEEvPT_S3_PKS2_S5_S5_S5_S5_S5_fiiPKfS7_S7_Pfi --------------------------
	.section	.nv.constant0._ZN17fastertransformer35generalAddBiasResidualLayerNormOpt2I7__half2Lb1ELb0ELi2ELb1ELi2EEEvPT_S3_PKS2_S5_S5_S5_S5_S5_fiiPKfS7_S7_Pfi,"a",@progbits
	.sectionflags	@""
	.align	4
.nv.constant0._ZN17fastertransformer35generalAddBiasResidualLayerNormOpt2I7__half2Lb1ELb0ELi2ELb1ELi2EEEvPT_S3_PKS2_S5_S5_S5_S5_S5_fiiPKfS7_S7_Pfi:
	.zero		468


//--------------------- .nv.constant2._ZN17fastertransformer34generalAddBiasResidualLayerNormOptI7__half2Lb1ELb0ELi2ELb1ELi2EEEvPT_S3_PKS2_S5_S5_S5_S5_S5_fiiPKfS7_S7_Pfi --------------------------
	.section	.nv.constant2._ZN17fastertransformer34generalAddBiasResidualLayerNormOptI7__half2Lb1ELb0ELi2ELb1ELi2EEEvPT_S3_PKS2_S5_S5_S5_S5_S5_fiiPKfS7_S7_Pfi,"a",@progbits
	.sectionflags	@""
	.align	4
.nv.constant2._ZN17fastertransformer34generalAddBiasResidualLayerNormOptI7__half2Lb1ELb0ELi2ELb1ELi2EEEvPT_S3_PKS2_S5_S5_S5_S5_S5_fiiPKfS7_S7_Pfi:
        /*0000*/ 	.byte	0x00, 0x00, 0x00, 0xf0, 0xff, 0xff, 0x0f, 0x38


//--------------------- .nv.constant0._ZN17fastertransformer34generalAddBiasResidualLayerNormOptI7__half2Lb1ELb0ELi2ELb1ELi2EEEvPT_S3_PKS2_S5_S5_S5_S5_S5_fiiPKfS7_S7_Pfi --------------------------
	.section	.nv.constant0._ZN17fastertransformer34generalAddBiasResidualLayerNormOptI7__half2Lb1ELb0ELi2ELb1ELi2EEEvPT_S3_PKS2_S5_S5_S5_S5_S5_fiiPKfS7_S7_Pfi,"a",@progbits
	.sectionflags	@""
	.align	4
.nv.constant0._ZN17fastertransformer34generalAddBiasResidualLayerNormOptI7__half2Lb1ELb0ELi2ELb1ELi2EEEvPT_S3_PKS2_S5_S5_S5_S5_S5_fiiPKfS7_S7_Pfi:
	.zero		468


//--------------------- .nv.constant2._ZN17fastertransformer35generalAddBiasResidualLayerNormOpt2I7__half2Lb0ELb1ELi2ELb1ELi2EEEvPT_S3_PKS2_S5_S5_S5_S5_S5_fiiPKfS7_S7_Pfi --------------------------
	.section	.nv.constant2._ZN17fastertransformer35generalAddBiasResidualLayerNormOpt2I7__half2Lb0ELb1ELi2ELb1ELi2EEEvPT_S3_PKS2_S5_S5_S5_S5_S5_fiiPKfS7_S7_Pfi,"a",@progbits
	.sectionflags	@""
	.align	4
.nv.constant2._ZN17fastertransformer35generalAddBiasResidualLayerNormOpt2I7__half2Lb0ELb1ELi2ELb1ELi2EEEvPT_S3_PKS2_S5_S5_S5_S5_S5_fiiPKfS7_S7_Pfi:
        /*0000*/ 	.byte	0x00, 0x00, 0x00, 0xf0, 0xff, 0xff, 0x0f, 0x38


//--------------------- .nv.constant0._ZN17fastertransformer35generalAddBiasResidualLayerNormOpt2I7__half2Lb0ELb1ELi2ELb1ELi2EEEvPT_S3_PKS2_S5_S5_S5_S5_S5_fiiPKfS7_S7_Pfi --------------------------
	.section	.nv.constant0._ZN17fastertransformer35generalAddBiasResidualLayerNormOpt2I7__half2Lb0ELb1ELi2ELb1ELi2EEEvPT_S3_PKS2_S5_S5_S5_S5_S5_fiiPKfS7_S7_Pfi,"a",@progbits
	.sectionflags	@""
	.align	4
.nv.constant0._ZN17fastertransformer35generalAddBiasResidualLayerNormOpt2I7__half2Lb0ELb1ELi2ELb1ELi2EEEvPT_S3_PKS2_S5_S5_S5_S5_S5_fiiPKfS7_S7_Pfi:
	.zero		468


//--------------------- .nv.constant2._ZN17fastertransformer34generalAddBiasResidualLayerNormOptI7__half2Lb0ELb1ELi2ELb1ELi2EEEvPT_S3_PKS2_S5_S5_S5_S5_S5_fiiPKfS7_S7_Pfi --------------------------
	.section	.nv.constant2._ZN17fastertransformer34generalAddBiasResidualLayerNormOptI7__half2Lb0ELb1ELi2ELb1ELi2EEEvPT_S3_PKS2_S5_S5_S5_S5_S5_fiiPKfS7_S7_Pfi,"a",@progbits
	.sectionflags	@""
	.align	4
.nv.constant2._ZN17fastertransformer34generalAddBiasResidualLayerNormOptI7__half2Lb0ELb1ELi2ELb1ELi2EEEvPT_S3_PKS2_S5_S5_S5_S5_S5_fiiPKfS7_S7_Pfi:
        /*0000*/ 	.byte	0x00, 0x00, 0x00, 0xf0, 0xff, 0xff, 0x0f, 0x38


//--------------------- .nv.constant0._ZN17fastertransformer34generalAddBiasResidualLayerNormOptI7__half2Lb0ELb1ELi2ELb1ELi2EEEvPT_S3_PKS2_S5_S5_S5_S5_S5_fiiPKfS7_S7_Pfi --------------------------
	.section	.nv.constant0._ZN17fastertransformer34generalAddBiasResidualLayerNormOptI7__half2Lb0ELb1ELi2ELb1ELi2EEEvPT_S3_PKS2_S5_S5_S5_S5_S5_fiiPKfS7_S7_Pfi,"a",@progbits
	.sectionflags	@""
	.align	4
.nv.constant0._ZN17fastertransformer34generalAddBiasResidualLayerNormOptI7__half2Lb0ELb1ELi2ELb1ELi2EEEvPT_S3_PKS2_S5_S5_S5_S5_S5_fiiPKfS7_S7_Pfi:
	.zero		468


//--------------------- .nv.constant2._ZN17fastertransformer35generalAddBiasResidualLayerNormOpt2I7__half2Lb1ELb1ELi2ELb1ELi2EEEvPT_S3_PKS2_S5_S5_S5_S5_S5_fiiPKfS7_S7_Pfi --------------------------
	.section	.nv.constant2._ZN17fastertransformer35generalAddBiasResidualLayerNormOpt2I7__half2Lb1ELb1ELi2ELb1ELi2EEEvPT_S3_PKS2_S5_S5_S5_S5_S5_fiiPKfS7_S7_Pfi,"a",@progbits
	.sectionflags	@""
	.align	4
.nv.constant2._ZN17fastertransformer35generalAddBiasResidualLayerNormOpt2I7__half2Lb1ELb1ELi2ELb1ELi2EEEvPT_S3_PKS2_S5_S5_S5_S5_S5_fiiPKfS7_S7_Pfi:
        /*0000*/ 	.byte	0x00, 0x00, 0x00, 0xf0, 0xff, 0xff, 0x0f, 0x38


//--------------------- .nv.constant0._ZN17fastertransformer35generalAddBiasResidualLayerNormOpt2I7__half2Lb1ELb1ELi2ELb1ELi2EEEvPT_S3_PKS2_S5_S5_S5_S5_S5_fiiPKfS7_S7_Pfi --------------------------
	.section	.nv.constant0._ZN17fastertransformer35generalAddBiasResidualLayerNormOpt2I7__half2Lb1ELb1ELi2ELb1ELi2EEEvPT_S3_PKS2_S5_S5_S5_S5_S5_fiiPKfS7_S7_Pfi,"a",@progbits
	.sectionflags	@""
	.align	4
.nv.constant0._ZN17fastertransformer35generalAddBiasResidualLayerNormOpt2I7__half2Lb1ELb1ELi2ELb1ELi2EEEvPT_S3_PKS2_S5_S5_S5_S5_S5_fiiPKfS7_S7_Pfi:
	.zero		468


//--------------------- .nv.constant2._ZN17fastertransformer34generalAddBiasResidualLayerNormOptI7__half2Lb1ELb1ELi2ELb1ELi2EEEvPT_S3_PKS2_S5_S5_S5_S5_S5_fiiPKfS7_S7_Pfi --------------------------
	.section	.nv.constant2._ZN17fastertransformer34generalAddBiasResidualLayerNormOptI7__half2Lb1ELb1ELi2ELb1ELi2EEEvPT_S3_PKS2_S5_S5_S5_S5_S5_fiiPKfS7_S7_Pfi,"a",@progbits
	.sectionflags	@""
	.align	4
.nv.constant2._ZN17fastertransformer34generalAddBiasResidualLayerNormOptI7__half2Lb1ELb1ELi2ELb1ELi2EEEvPT_S3_PKS2_S5_S5_S5_S5_S5_fiiPKfS7_S7_Pfi:
        /*0000*/ 	.byte	0x00, 0x00, 0x00, 0xf0, 0xff, 0xff, 0x0f, 0x38


//--------------------- .nv.constant0._ZN17fastertransformer34generalAddBiasResidualLayerNormOptI7__half2Lb1ELb1ELi2ELb1ELi2EEEvPT_S3_PKS2_S5_S5_S5_S5_S5_fiiPKfS7_S7_Pfi --------------------------
	.section	.nv.constant0._ZN17fastertransformer34generalAddBiasResidualLayerNormOptI7__half2Lb1ELb1ELi2ELb1ELi2EEEvPT_S3_PKS2_S5_S5_S5_S5_S5_fiiPKfS7_S7_Pfi,"a",@progbits
	.sectionflags	@""
	.align	4
.nv.constant0._ZN17fastertransformer34generalAddBiasResidualLayerNormOptI7__half2Lb1ELb1ELi2ELb1ELi2EEEvPT_S3_PKS2_S5_S5_S5_S5_S5_fiiPKfS7_S7_Pfi:
	.zero		468


//--------------------- .nv.constant2._ZN17fastertransformer35generalAddBiasResidualLayerNormOpt2I7__half2Lb0ELb0ELi1ELb1ELi2EEEvPT_S3_PKS2_S5_S5_S5_S5_S5_fiiPKfS7_S7_Pfi --------------------------
	.section	.nv.constant2._ZN17fastertransformer35generalAddBiasResidualLayerNormOpt2I7__half2Lb0ELb0ELi1ELb1ELi2EEEvPT_S3_PKS2_S5_S5_S5_S5_S5_fiiPKfS7_S7_Pfi,"a",@progbits
	.sectionflags	@""
	.align	4
.nv.constant2._ZN17fastertransformer35generalAddBiasResidualLayerNormOpt2I7__half2Lb0ELb0ELi1ELb1ELi2EEEvPT_S3_PKS2_S5_S5_S5_S5_S5_fiiPKfS7_S7_Pfi:
        /*0000*/ 	.byte	0x00, 0x00, 0x00, 0xf0, 0xff, 0xff, 0x0f, 0x38


//--------------------- .nv.constant0._ZN17fastertransformer35generalAddBiasResidualLayerNormOpt2I7__half2Lb0ELb0ELi1ELb1ELi2EEEvPT_S3_PKS2_S5_S5_S5_S5_S5_fiiPKfS7_S7_Pfi --------------------------
	.section	.nv.constant0._ZN17fastertransformer35generalAddBiasResidualLayerNormOpt2I7__half2Lb0ELb0ELi1ELb1ELi2EEEvPT_S3_PKS2_S5_S5_S5_S5_S5_fiiPKfS7_S7_Pfi,"a",@progbits
	.sectionflags	@""
	.align	4
.nv.constant0._ZN17fastertransformer35generalAddBiasResidualLayerNormOpt2I7__half2Lb0ELb0ELi1ELb1ELi2EEEvPT_S3_PKS2_S5_S5_S5_S5_S5_fiiPKfS7_S7_Pfi:
	.zero		468


//--------------------- .nv.constant2._ZN17fastertransformer34generalAddBiasResidualLayerNormOptI7__half2Lb0ELb0ELi1ELb1ELi2EEEvPT_S3_PKS2_S5_S5_S5_S5_S5_fiiPKfS7_S7_Pfi --------------------------
	.section	.nv.constant2._ZN17fastertransformer34generalAddBiasResidualLayerNormOptI7__half2Lb0ELb0ELi1ELb1ELi2EEEvPT_S3_PKS2_S5_S5_S5_S5_S5_fiiPKfS7_S7_Pfi,"a",@progbits
	.sectionflags	@""
	.align	4
.nv.constant2._ZN17fastertransformer34generalAddBiasResidualLayerNormOptI7__half2Lb0ELb0ELi1ELb1ELi2EEEvPT_S3_PKS2_S5_S5_S5_S5_S5_fiiPKfS7_S7_Pfi:
        /*0000*/ 	.byte	0x00, 0x00, 0x00, 0xf0, 0xff, 0xff, 0x0f, 0x38


//--------------------- .nv.constant0._ZN17fastertransformer34generalAddBiasResidualLayerNormOptI7__half2Lb0ELb0ELi1ELb1ELi2EEEvPT_S3_PKS2_S5_S5_S5_S5_S5_fiiPKfS7_S7_Pfi --------------------------
	.section	.nv.constant0._ZN17fastertransformer34generalAddBiasResidualLayerNormOptI7__half2Lb0ELb0ELi1ELb1ELi2EEEvPT_S3_PKS2_S5_S5_S5_S5_S5_fiiPKfS7_S7_Pfi,"a",@progbits
	.sectionflags	@""
	.align	4
.nv.constant0._ZN17fastertransformer34generalAddBiasResidualLayerNormOptI7__half2Lb0ELb0ELi1ELb1ELi2EEEvPT_S3_PKS2_S5_S5_S5_S5_S5_fiiPKfS7_S7_Pfi:
	.zero		468


//--------------------- .nv.constant2._ZN17fastertransformer35generalAddBiasResidualLayerNormOpt2I7__half2Lb1ELb0ELi1ELb1ELi2EEEvPT_S3_PKS2_S5_S5_S5_S5_S5_fiiPKfS7_S7_Pfi --------------------------
	.section	.nv.constant2._ZN17fastertransformer35generalAddBiasResidualLayerNormOpt2I7__half2Lb1ELb0ELi1ELb1ELi2EEEvPT_S3_PKS2_S5_S5_S5_S5_S5_fiiPKfS7_S7_Pfi,"a",@progbits
	.sectionflags	@""
	.align	4
.nv.constant2._ZN17fastertransformer35generalAddBiasResidualLayerNormOpt2I7__half2Lb1ELb0ELi1ELb1ELi2EEEvPT_S3_PKS2_S5_S5_S5_S5_S5_fiiPKfS7_S7_Pfi:
        /*0000*/ 	.byte	0x00, 0x00, 0x00, 0xf0, 0xff, 0xff, 0x0f, 0x38


//--------------------- .nv.constant0._ZN17fastertransformer35generalAddBiasResidualLayerNormOpt2I7__half2Lb1ELb0ELi1ELb1ELi2EEEvPT_S3_PKS2_S5_S5_S5_S5_S5_fiiPKfS7_S7_Pfi --------------------------
	.section	.nv.constant0._ZN17fastertransformer35generalAddBiasResidualLayerNormOpt2I7__half2Lb1ELb0ELi1ELb1ELi2EEEvPT_S3_PKS2_S5_S5_S5_S5_S5_fiiPKfS7_S7_Pfi,"a",@progbits
	.sectionflags	@""
	.align	4
.nv.constant0._ZN17fastertransformer35generalAddBiasResidualLayerNormOpt2I7__half2Lb1ELb0ELi1ELb1ELi2EEEvPT_S3_PKS2_S5_S5_S5_S5_S5_fiiPKfS7_S7_Pfi:
	.zero		468


//--------------------- .nv.constant2._ZN17fastertransformer34generalAddBiasResidualLayerNormOptI7__half2Lb1ELb0ELi1ELb1ELi2EEEvPT_S3_PKS2_S5_S5_S5_S5_S5_fiiPKfS7_S7_Pfi --------------------------
	.section	.nv.constant2._ZN17fastertransformer34generalAddBiasResidualLayerNormOptI7__half2Lb1ELb0ELi1ELb1ELi2EEEvPT_S3_PKS2_S5_S5_S5_S5_S5_fiiPKfS7_S7_Pfi,"a",@progbits
	.sectionflags	@""
	.align	4
.nv.constant2._ZN17fastertransformer34generalAddBiasResidualLayerNormOptI7__half2Lb1ELb0ELi1ELb1ELi2EEEvPT_S3_PKS2_S5_S5_S5_S5_S5_fiiPKfS7_S7_Pfi:
        /*0000*/ 	.byte	0x00, 0x00, 0x00, 0xf0, 0xff, 0xff, 0x0f, 0x38


//--------------------- .nv.constant0._ZN17fastertransformer34generalAddBiasResidualLayerNormOptI7__half2Lb1ELb0ELi1ELb1ELi2EEEvPT_S3_PKS2_S5_S5_S5_S5_S5_fiiPKfS7_S7_Pfi --------------------------
	.section	.nv.constant0._ZN17fastertransformer34generalAddBiasResidualLayerNormOptI7__half2Lb1ELb0ELi1ELb1ELi2EEEvPT_S3_PKS2_S5_S5_S5_S5_S5_fiiPKfS7_S7_Pfi,"a",@progbits
	.sectionflags	@""
	.align	4
.nv.constant0._ZN17fastertransformer34generalAddBiasResidualLayerNormOptI7__half2Lb1ELb0ELi1ELb1ELi2EEEvPT_S3_PKS2_S5_S5_S5_S5_S5_fiiPKfS7_S7_Pfi:
	.zero		468


//--------------------- .nv.constant2._ZN17fastertransformer35generalAddBiasResidualLayerNormOpt2I7__half2Lb0ELb1ELi1ELb1ELi2EEEvPT_S3_PKS2_S5_S5_S5_S5_S5_fiiPKfS7_S7_Pfi --------------------------
	.section	.nv.constant2._ZN17fastertransformer35generalAddBiasResidualLayerNormOpt2I7__half2Lb0ELb1ELi1ELb1ELi2EEEvPT_S3_PKS2_S5_S5_S5_S5_S5_fiiPKfS7_S7_Pfi,"a",@progbits
	.sectionflags	@""
	.align	4
.nv.constant2._ZN17fastertransformer35generalAddBiasResidualLayerNormOpt2I7__half2Lb0ELb1ELi1ELb1ELi2EEEvPT_S3_PKS2_S5_S5_S5_S5_S5_fiiPKfS7_S7_Pfi:
        /*0000*/ 	.byte	0x00, 0x00, 0x00, 0xf0, 0xff, 0xff, 0x0f, 0x38


//--------------------- .nv.constant0._ZN17fastertransformer35generalAddBiasResidualLayerNormOpt2I7__half2Lb0ELb1ELi1ELb1ELi2EEEvPT_S3_PKS2_S5_S5_S5_S5_S5_fiiPKfS7_S7_Pfi --------------------------
	.section	.nv.constant0._ZN17fastertransformer35generalAddBiasResidualLayerNormOpt2I7__half2Lb0ELb1ELi1ELb1ELi2EEEvPT_S3_PKS2_S5_S5_S5_S5_S5_fiiPKfS7_S7_Pfi,"a",@progbits
	.sectionflags	@""
	.align	4
.nv.constant0._ZN17fastertransformer35generalAddBiasResidualLayerNormOpt2I7__half2Lb0ELb1ELi1ELb1ELi2EEEvPT_S3_PKS2_S5_S5_S5_S5_S5_fiiPKfS7_S7_Pfi:
	.zero		468


//--------------------- .nv.constant2._ZN17fastertransformer34generalAddBiasResidualLayerNormOptI7__half2Lb0ELb1ELi1ELb1ELi2EEEvPT_S3_PKS2_S5_S5_S5_S5_S5_fiiPKfS7_S7_Pfi --------------------------
	.section	.nv.constant2._ZN17fastertransformer34generalAddBiasResidualLayerNormOptI7__half2Lb0ELb1ELi1ELb1ELi2EEEvPT_S3_PKS2_S5_S5_S5_S5_S5_fiiPKfS7_S7_Pfi,"a",@progbits
	.sectionflags	@""
	.align	4
.nv.constant2._ZN17fastertransformer34generalAddBiasResidualLayerNormOptI7__half2Lb0ELb1ELi1ELb1ELi2EEEvPT_S3_PKS2_S5_S5_S5_S5_S5_fiiPKfS7_S7_Pfi:
        /*0000*/ 	.byte	0x00, 0x00, 0x00, 0xf0, 0xff, 0xff, 0x0f, 0x38


//--------------------- .nv.constant0._ZN17fastertransformer34generalAddBiasResidualLayerNormOptI7__half2Lb0ELb1ELi1ELb1ELi2EEEvPT_S3_PKS2_S5_S5_S5_S5_S5_fiiPKfS7_S7_Pfi --------------------------
	.section	.nv.constant0._ZN17fastertransformer34generalAddBiasResidualLayerNormOptI7__half2Lb0ELb1ELi1ELb1ELi2EEEvPT_S3_PKS2_S5_S5_S5_S5_S5_fiiPKfS7_S7_Pfi,"a",@progbits
	.sectionflags	@""
	.align	4
.nv.constant0._ZN17fastertransformer34generalAddBiasResidualLayerNormOptI7__half2Lb0ELb1ELi1ELb1ELi2EEEvPT_S3_PKS2_S5_S5_S5_S5_S5_fiiPKfS7_S7_Pfi:
	.zero		468


//--------------------- .nv.constant2._ZN17fastertransformer35generalAddBiasResidualLayerNormOpt2I7__half2Lb1ELb1ELi1ELb1ELi2EEEvPT_S3_PKS2_S5_S5_S5_S5_S5_fiiPKfS7_S7_Pfi --------------------------
	.section	.nv.constant2._ZN17fastertransformer35generalAddBiasResidualLayerNormOpt2I7__half2Lb1ELb1ELi1ELb1ELi2EEEvPT_S3_PKS2_S5_S5_S5_S5_S5_fiiPKfS7_S7_Pfi,"a",@progbits
	.sectionflags	@""
	.align	4
.nv.constant2._ZN17fastertransformer35generalAddBiasResidualLayerNormOpt2I7__half2Lb1ELb1ELi1ELb1ELi2EEEvPT_S3_PKS2_S5_S5_S5_S5_S5_fiiPKfS7_S7_Pfi:
        /*0000*/ 	.byte	0x00, 0x00, 0x00, 0xf0, 0xff, 0xff, 0x0f, 0x38


//--------------------- .nv.constant0._ZN17fastertransformer35generalAddBiasResidualLayerNormOpt2I7__half2Lb1ELb1ELi1ELb1ELi2EEEvPT_S3_PKS2_S5_S5_S5_S5_S5_fiiPKfS7_S7_Pfi --------------------------
	.section	.nv.constant0._ZN17fastertransformer35generalAddBiasResidualLayerNormOpt2I7__half2Lb1ELb1ELi1ELb1ELi2EEEvPT_S3_PKS2_S5_S5_S5_S5_S5_fiiPKfS7_S7_Pfi,"a",@progbits
	.sectionflags	@""
	.align	4
.nv.constant0._ZN17fastertransformer35generalAddBiasResidualLayerNormOpt2I7__half2Lb1ELb1ELi1ELb1ELi2EEEvPT_S3_PKS2_S5_S5_S5_S5_S5_fiiPKfS7_S7_Pfi:
	.zero		468


//--------------------- .nv.constant2._ZN17fastertransformer34generalAddBiasResidualLayerNormOptI7__half2Lb1ELb1ELi1ELb1ELi2EEEvPT_S3_PKS2_S5_S5_S5_S5_S5_fiiPKfS7_S7_Pfi --------------------------
	.section	.nv.constant2._ZN17fastertransformer34generalAddBiasResidualLayerNormOptI7__half2Lb1ELb1ELi1ELb1ELi2EEEvPT_S3_PKS2_S5_S5_S5_S5_S5_fiiPKfS7_S7_Pfi,"a",@progbits
	.sectionflags	@""
	.align	4
.nv.constant2._ZN17fastertransformer34generalAddBiasResidualLayerNormOptI7__half2Lb1ELb1ELi1ELb1ELi2EEEvPT_S3_PKS2_S5_S5_S5_S5_S5_fiiPKfS7_S7_Pfi:
        /*0000*/ 	.byte	0x00, 0x00, 0x00, 0xf0, 0xff, 0xff, 0x0f, 0x38


//--------------------- .nv.constant0._ZN17fastertransformer34generalAddBiasResidualLayerNormOptI7__half2Lb1ELb1ELi1ELb1ELi2EEEvPT_S3_PKS2_S5_S5_S5_S5_S5_fiiPKfS7_S7_Pfi --------------------------
	.section	.nv.constant0._ZN17fastertransformer34generalAddBiasResidualLayerNormOptI7__half2Lb1ELb1ELi1ELb1ELi2EEEvPT_S3_PKS2_S5_S5_S5_S5_S5_fiiPKfS7_S7_Pfi,"a",@progbits
	.sectionflags	@""
	.align	4
.nv.constant0._ZN17fastertransformer34generalAddBiasResidualLayerNormOptI7__half2Lb1ELb1ELi1ELb1ELi2EEEvPT_S3_PKS2_S5_S5_S5_S5_S5_fiiPKfS7_S7_Pfi:
	.zero		468


//--------------------- .nv.constant2._ZN17fastertransformer35generalAddBiasResidualLayerNormOpt2I7__half2Lb0ELb0ELi2ELb1ELi1EEEvPT_S3_PKS2_S5_S5_S5_S5_S5_fiiPKfS7_S7_Pfi --------------------------
	.section	.nv.constant2._ZN17fastertransformer35generalAddBiasResidualLayerNormOpt2I7__half2Lb0ELb0ELi2ELb1ELi1EEEvPT_S3_PKS2_S5_S5_S5_S5_S5_fiiPKfS7_S7_Pfi,"a",@progbits
	.sectionflags	@""
	.align	4
.nv.constant2._ZN17fastertransformer35generalAddBiasResidualLayerNormOpt2I7__half2Lb0ELb0ELi2ELb1ELi1EEEvPT_S3_PKS2_S5_S5_S5_S5_S5_fiiPKfS7_S7_Pfi:
        /*0000*/ 	.byte	0x00, 0x00, 0x00, 0xf0, 0xff, 0xff, 0x0f, 0x38


//--------------------- .nv.constant0._ZN17fastertransformer35generalAddBiasResidualLayerNormOpt2I7__half2Lb0ELb0ELi2ELb1ELi1EEEvPT_S3_PKS2_S5_S5_S5_S5_S5_fiiPKfS7_S7_Pfi --------------------------
	.section	.nv.constant0._ZN17fastertransformer35generalAddBiasResidualLayerNormOpt2I7__half2Lb0ELb0ELi2ELb1ELi1EEEvPT_S3_PKS2_S5_S5_S5_S5_S5_fiiPKfS7_S7_Pfi,"a",@progbits
	.sectionflags	@""
	.align	4
.nv.constant0._ZN17fastertransformer35generalAddBiasResidualLayerNormOpt2I7__half2Lb0ELb0ELi2ELb1ELi1EEEvPT_S3_PKS2_S5_S5_S5_S5_S5_fiiPKfS7_S7_Pfi:
	.zero		468


//--------------------- .nv.constant2._ZN17fastertransformer34generalAddBiasResidualLayerNormOptI7__half2Lb0ELb0ELi2ELb1ELi1EEEvPT_S3_PKS2_S5_S5_S5_S5_S5_fiiPKfS7_S7_Pfi --------------------------
	.section	.nv.constant2._ZN17fastertransformer34generalAddBiasResidualLayerNormOptI7__half2Lb0ELb0ELi2ELb1ELi1EEEvPT_S3_PKS2_S5_S5_S5_S5_S5_fiiPKfS7_S7_Pfi,"a",@progbits
	.sectionflags	@""
	.align	4
.nv.constant2._ZN17fastertransformer34generalAddBiasResidualLayerNormOptI7__half2Lb0ELb0ELi2ELb1ELi1EEEvPT_S3_PKS2_S5_S5_S5_S5_S5_fiiPKfS7_S7_Pfi:
        /*0000*/ 	.byte	0x00, 0x00, 0x00, 0xf0, 0xff, 0xff, 0x0f, 0x38


//--------------------- .nv.constant0._ZN17fastertransformer34generalAddBiasResidualLayerNormOptI7__half2Lb0ELb0ELi2ELb1ELi1EEEvPT_S3_PKS2_S5_S5_S5_S5_S5_fiiPKfS7_S7_Pfi --------------------------
	.section	.nv.constant0._ZN17fastertransformer34generalAddBiasResidualLayerNormOptI7__half2Lb0ELb0ELi2ELb1ELi1EEEvPT_S3_PKS2_S5_S5_S5_S5_S5_fiiPKfS7_S7_Pfi,"a",@progbits
	.sectionflags	@""
	.align	4
.nv.constant0._ZN17fastertransformer34generalAddBiasResidualLayerNormOptI7__half2Lb0ELb0ELi2ELb1ELi1EEEvPT_S3_PKS2_S5_S5_S5_S5_S5_fiiPKfS7_S7_Pfi:
	.zero		468


//--------------------- .nv.constant2._ZN17fastertransformer35generalAddBiasResidualLayerNormOpt2I7__half2Lb1ELb0ELi2ELb1ELi1EEEvPT_S3_PKS2_S5_S5_S5_S5_S5_fiiPKfS7_S7_Pfi --------------------------
	.section	.nv.constant2._ZN17fastertransformer35generalAddBiasResidualLayerNormOpt2I7__half2Lb1ELb0ELi2ELb1ELi1EEEvPT_S3_PKS2_S5_S5_S5_S5_S5_fiiPKfS7_S7_Pfi,"a",@progbits
	.sectionflags	@""
	.align	4
.nv.constant2._ZN17fastertransformer35generalAddBiasResidualLayerNormOpt2I7__half2Lb1ELb0ELi2ELb1ELi1EEEvPT_S3_PKS2_S5_S5_S5_S5_S5_fiiPKfS7_S7_Pfi:
        /*0000*/ 	.byte	0x00, 0x00, 0x00, 0xf0, 0xff, 0xff, 0x0f, 0x38


//--------------------- .nv.constant0._ZN17fastertransformer35generalAddBiasResidualLayerNormOpt2I7__half2Lb1ELb0ELi2ELb1ELi1EEEvPT_S3_PKS2_S5_S5_S5_S5_S5_fiiPKfS7_S7_Pfi --------------------------
	.section	.nv.constant0._ZN17fastertransformer35generalAddBiasResidualLayerNormOpt2I7__half2Lb1ELb0ELi2ELb1ELi1EEEvPT_S3_PKS2_S5_S5_S5_S5_S5_fiiPKfS7_S7_Pfi,"a",@progbits
	.sectionflags	@""
	.align	4
.nv.constant0._ZN17fastertransformer35generalAddBiasResidualLayerNormOpt2I7__half2Lb1ELb0ELi2ELb1ELi1EEEvPT_S3_PKS2_S5_S5_S5_S5_S5_fiiPKfS7_S7_Pfi:
	.zero		468


//--------------------- .nv.constant2._ZN17fastertransformer34generalAddBiasResidualLayerNormOptI7__half2Lb1ELb0ELi2ELb1ELi1EEEvPT_S3_PKS2_S5_S5_S5_S5_S5_fiiPKfS7_S7_Pfi --------------------------
	.section	.nv.constant2._ZN17fastertransformer34generalAddBiasResidualLayerNormOptI7__half2Lb1ELb0ELi2ELb1ELi1EEEvPT_S3_PKS2_S5_S5_S5_S5_S5_fiiPKfS7_S7_Pfi,"a",@progbits
	.sectionflags	@""
	.align	4
.nv.constant2._ZN17fastertransformer34generalAddBiasResidualLayerNormOptI7__half2Lb1ELb0ELi2ELb1ELi1EEEvPT_S3_PKS2_S5_S5_S5_S5_S5_fiiPKfS7_S7_Pfi:
        /*0000*/ 	.byte	0x00, 0x00, 0x00, 0xf0, 0xff, 0xff, 0x0f, 0x38


//--------------------- .nv.constant0._ZN17fastertransformer34generalAddBiasResidualLayerNormOptI7__half2Lb1ELb0ELi2ELb1ELi1EEEvPT_S3_PKS2_S5_S5_S5_S5_S5_fiiPKfS7_S7_Pfi --------------------------
	.section	.nv.constant0._ZN17fastertransformer34generalAddBiasResidualLayerNormOptI7__half2Lb1ELb0ELi2ELb1ELi1EEEvPT_S3_PKS2_S5_S5_S5_S5_S5_fiiPKfS7_S7_Pfi,"a",@progbits
	.sectionflags	@""
	.align	4
.nv.constant0._ZN17fastertransformer34generalAddBiasResidualLayerNormOptI7__half2Lb1ELb0ELi2ELb1ELi1EEEvPT_S3_PKS2_S5_S5_S5_S5_S5_fiiPKfS7_S7_Pfi:
	.zero		468


//--------------------- .nv.constant2._ZN17fastertransformer35generalAddBiasResidualLayerNormOpt2I7__half2Lb0ELb1ELi2ELb1ELi1EEEvPT_S3_PKS2_S5_S5_S5_S5_S5_fiiPKfS7_S7_Pfi --------------------------
	.section	.nv.constant2._ZN17fastertransformer35generalAddBiasResidualLayerNormOpt2I7__half2Lb0ELb1ELi2ELb1ELi1EEEvPT_S3_PKS2_S5_S5_S5_S5_S5_fiiPKfS7_S7_Pfi,"a",@progbits
	.sectionflags	@""
	.align	4
.nv.constant2._ZN17fastertransformer35generalAddBiasResidualLayerNormOpt2I7__half2Lb0ELb1ELi2ELb1ELi1EEEvPT_S3_PKS2_S5_S5_S5_S5_S5_fiiPKfS7_S7_Pfi:
        /*0000*/ 	.byte	0x00, 0x00, 0x00, 0xf0, 0xff, 0xff, 0x0f, 0x38


//--------------------- .nv.constant0._ZN17fastertransformer35generalAddBiasResidualLayerNormOpt2I7__half2Lb0ELb1ELi2ELb1ELi1EEEvPT_S3_PKS2_S5_S5_S5_S5_S5_fiiPKfS7_S7_Pfi --------------------------
	.section	.nv.constant0._ZN17fastertransformer35generalAddBiasResidualLayerNormOpt2I7__half2Lb0ELb1ELi2ELb1ELi1EEEvPT_S3_PKS2_S5_S5_S5_S5_S5_fiiPKfS7_S7_Pfi,"a",@progbits
	.sectionflags	@""
	.align	4
.nv.constant0._ZN17fastertransformer35generalAddBiasResidualLayerNormOpt2I7__half2Lb0ELb1ELi2ELb1ELi1EEEvPT_S3_PKS2_S5_S5_S5_S5_S5_fiiPKfS7_S7_Pfi:
	.zero		468


//--------------------- .nv.constant2._ZN17fastertransformer34generalAddBiasResidualLayerNormOptI7__half2Lb0ELb1ELi2ELb1ELi1EEEvPT_S3_PKS2_S5_S5_S5_S5_S5_fiiPKfS7_S7_Pfi --------------------------
	.section	.nv.constant2._ZN17fastertransformer34generalAddBiasResidualLayerNormOptI7__half2Lb0ELb1ELi2ELb1ELi1EEEvPT_S3_PKS2_S5_S5_S5_S5_S5_fiiPKfS7_S7_Pfi,"a",@progbits
	.sectionflags	@""
	.align	4
.nv.constant2._ZN17fastertransformer34generalAddBiasResidualLayerNormOptI7__half2Lb0ELb1ELi2ELb1ELi1EEEvPT_S3_PKS2_S5_S5_S5_S5_S5_fiiPKfS7_S7_Pfi:
        /*0000*/ 	.byte	0x00, 0x00, 0x00, 0xf0, 0xff, 0xff, 0x0f, 0x38


//--------------------- .nv.constant0._ZN17fastertransformer34generalAddBiasResidualLayerNormOptI7__half2Lb0ELb1ELi2ELb1ELi1EEEvPT_S3_PKS2_S5_S5_S5_S5_S5_fiiPKfS7_S7_Pfi --------------------------
	.section	.nv.constant0._ZN17fastertransformer34generalAddBiasResidualLayerNormOptI7__half2Lb0ELb1ELi2ELb1ELi1EEEvPT_S3_PKS2_S5_S5_S5_S5_S5_fiiPKfS7_S7_Pfi,"a",@progbits
	.sectionflags	@""
	.align	4
.nv.constant0._ZN17fastertransformer34generalAddBiasResidualLayerNormOptI7__half2Lb0ELb1ELi2ELb1ELi1EEEvPT_S3_PKS2_S5_S5_S5_S5_S5_fiiPKfS7_S7_Pfi:
	.zero		468


//--------------------- .nv.constant2._ZN17fastertransformer35generalAddBiasResidualLayerNormOpt2I7__half2Lb1ELb1ELi2ELb1ELi1EEEvPT_S3_PKS2_S5_S5_S5_S5_S5_fiiPKfS7_S7_Pfi --------------------------
	.section	.nv.constant2._ZN17fastertransformer35generalAddBiasResidualLayerNormOpt2I7__half2Lb1ELb1ELi2ELb1ELi1EEEvPT_S3_PKS2_S5_S5_S5_S5_S5_fiiPKfS7_S7_Pfi,"a",@progbits
	.sectionflags	@""
	.align	4
.nv.constant2._ZN17fastertransformer35generalAddBiasResidualLayerNormOpt2I7__half2Lb1ELb1ELi2ELb1ELi1EEEvPT_S3_PKS2_S5_S5_S5_S5_S5_fiiPKfS7_S7_Pfi:
        /*0000*/ 	.byte	0x00, 0x00, 0x00, 0xf0, 0xff, 0xff, 0x0f, 0x38


//--------------------- .nv.constant0._ZN17fastertransformer35generalAddBiasResidualLayerNormOpt2I7__half2Lb1ELb1ELi2ELb1ELi1EEEvPT_S3_PKS2_S5_S5_S5_S5_S5_fiiPKfS7_S7_Pfi --------------------------
	.section	.nv.constant0._ZN17fastertransformer35generalAddBiasResidualLayerNormOpt2I7__half2Lb1ELb1ELi2ELb1ELi1EEEvPT_S3_PKS2_S5_S5_S5_S5_S5_fiiPKfS7_S7_Pfi,"a",@progbits
	.sectionflags	@""
	.align	4
.nv.constant0._ZN17fastertransformer35generalAddBiasResidualLayerNormOpt2I7__half2Lb1ELb1ELi2ELb1ELi1EEEvPT_S3_PKS2_S5_S5_S5_S5_S5_fiiPKfS7_S7_Pfi:
	.zero		468


//--------------------- .nv.constant2._ZN17fastertransformer34generalAddBiasResidualLayerNormOptI7__half2Lb1ELb1ELi2ELb1ELi1EEEvPT_S3_PKS2_S5_S5_S5_S5_S5_fiiPKfS7_S7_Pfi --------------------------
	.section	.nv.constant2._ZN17fastertransformer34generalAddBiasResidualLayerNormOptI7__half2Lb1ELb1ELi2ELb1ELi1EEEvPT_S3_PKS2_S5_S5_S5_S5_S5_fiiPKfS7_S7_Pfi,"a",@progbits
	.sectionflags	@""
	.align	4
.nv.constant2._ZN17fastertransformer34generalAddBiasResidualLayerNormOptI7__half2Lb1ELb1ELi2ELb1ELi1EEEvPT_S3_PKS2_S5_S5_S5_S5_S5_fiiPKfS7_S7_Pfi:
        /*0000*/ 	.byte	0x00, 0x00, 0x00, 0xf0, 0xff, 0xff, 0x0f, 0x38


//--------------------- .nv.constant0._ZN17fastertransformer34generalAddBiasResidualLayerNormOptI7__half2Lb1ELb1ELi2ELb1ELi1EEEvPT_S3_PKS2_S5_S5_S5_S5_S5_fiiPKfS7_S7_Pfi --------------------------
	.section	.nv.constant0._ZN17fastertransformer34generalAddBiasResidualLayerNormOptI7__half2Lb1ELb1ELi2ELb1ELi1EEEvPT_S3_PKS2_S5_S5_S5_S5_S5_fiiPKfS7_S7_Pfi,"a",@progbits
	.sectionflags	@""
	.align	4
.nv.constant0._ZN17fastertransformer34generalAddBiasResidualLayerNormOptI7__half2Lb1ELb1ELi2ELb1ELi1EEEvPT_S3_PKS2_S5_S5_S5_S5_S5_fiiPKfS7_S7_Pfi:
	.zero		468


//--------------------- .nv.constant2._ZN17fastertransformer35generalAddBiasResidualLayerNormOpt2I7__half2Lb0ELb0ELi1ELb1ELi1EEEvPT_S3_PKS2_S5_S5_S5_S5_S5_fiiPKfS7_S7_Pfi --------------------------
	.section	.nv.constant2._ZN17fastertransformer35generalAddBiasResidualLayerNormOpt2I7__half2Lb0ELb0ELi1ELb1ELi1EEEvPT_S3_PKS2_S5_S5_S5_S5_S5_fiiPKfS7_S7_Pfi,"a",@progbits
	.sectionflags	@""
	.align	4
.nv.constant2._ZN17fastertransformer35generalAddBiasResidualLayerNormOpt2I7__half2Lb0ELb0ELi1ELb1ELi1EEEvPT_S3_PKS2_S5_S5_S5_S5_S5_fiiPKfS7_S7_Pfi:
        /*0000*/ 	.byte	0x00, 0x00, 0x00, 0xf0, 0xff, 0xff, 0x0f, 0x38


//--------------------- .nv.constant0._ZN17fastertransformer35generalAddBiasResidualLayerNormOpt2I7__half2Lb0ELb0ELi1ELb1ELi1EEEvPT_S3_PKS2_S5_S5_S5_S5_S5_fiiPKfS7_S7_Pfi --------------------------
	.section	.nv.constant0._ZN17fastertransformer35generalAddBiasResidualLayerNormOpt2I7__half2Lb0ELb0ELi1ELb1ELi1EEEvPT_S3_PKS2_S5_S5_S5_S5_S5_fiiPKfS7_S7_Pfi,"a",@progbits
	.sectionflags	@""
	.align	4
.nv.constant0._ZN17fastertransformer35generalAddBiasResidualLayerNormOpt2I7__half2Lb0ELb0ELi1ELb1ELi1EEEvPT_S3_PKS2_S5_S5_S5_S5_S5_fiiPKfS7_S7_Pfi:
	.zero		468


//--------------------- .nv.constant2._ZN17fastertransformer34generalAddBiasResidualLayerNormOptI7__half2Lb0ELb0ELi1ELb1ELi1EEEvPT_S3_PKS2_S5_S5_S5_S5_S5_fiiPKfS7_S7_Pfi --------------------------
	.section	.nv.constant2._ZN17fastertransformer34generalAddBiasResidualLayerNormOptI7__half2Lb0ELb0ELi1ELb1ELi1EEEvPT_S3_PKS2_S5_S5_S5_S5_S5_fiiPKfS7_S7_Pfi,"a",@progbits
	.sectionflags	@""
	.align	4
.nv.constant2._ZN17fastertransformer34generalAddBiasResidualLayerNormOptI7__half2Lb0ELb0ELi1ELb1ELi1EEEvPT_S3_PKS2_S5_S5_S5_S5_S5_fiiPKfS7_S7_Pfi:
        /*0000*/ 	.byte	0x00, 0x00, 0x00, 0xf0, 0xff, 0xff, 0x0f, 0x38


//--------------------- .nv.constant0._ZN17fastertransformer34generalAddBiasResidualLayerNormOptI7__half2Lb0ELb0ELi1ELb1ELi1EEEvPT_S3_PKS2_S5_S5_S5_S5_S5_fiiPKfS7_S7_Pfi --------------------------
	.section	.nv.constant0._ZN17fastertransformer34generalAddBiasResidualLayerNormOptI7__half2Lb0ELb0ELi1ELb1ELi1EEEvPT_S3_PKS2_S5_S5_S5_S5_S5_fiiPKfS7_S7_Pfi,"a",@progbits
	.sectionflags	@""
	.align	4
.nv.constant0._ZN17fastertransformer34generalAddBiasResidualLayerNormOptI7__half2Lb0ELb0ELi1ELb1ELi1EEEvPT_S3_PKS2_S5_S5_S5_S5_S5_fiiPKfS7_S7_Pfi:
	.zero		468


//--------------------- .nv.constant2._ZN17fastertransformer35generalAddBiasResidualLayerNormOpt2I7__half2Lb1ELb0ELi1ELb1ELi1EEEvPT_S3_PKS2_S5_S5_S5_S5_S5_fiiPKfS7_S7_Pfi --------------------------
	.section	.nv.constant2._ZN17fastertransformer35generalAddBiasResidualLayerNormOpt2I7__half2Lb1ELb0ELi1ELb1ELi1EEEvPT_S3_PKS2_S5_S5_S5_S5_S5_fiiPKfS7_S7_Pfi,"a",@progbits
	.sectionflags	@""
	.align	4
.nv.constant2._ZN17fastertransformer35generalAddBiasResidualLayerNormOpt2I7__half2Lb1ELb0ELi1ELb1ELi1EEEvPT_S3_PKS2_S5_S5_S5_S5_S5_fiiPKfS7_S7_Pfi:
        /*0000*/ 	.byte	0x00, 0x00, 0x00, 0xf0, 0xff, 0xff, 0x0f, 0x38


//--------------------- .nv.constant0._ZN17fastertransformer35generalAddBiasResidualLayerNormOpt2I7__half2Lb1ELb0ELi1ELb1ELi1EEEvPT_S3_PKS2_S5_S5_S5_S5_S5_fiiPKfS7_S7_Pfi --------------------------
	.section	.nv.constant0._ZN17fastertransformer35generalAddBiasResidualLayerNormOpt2I7__half2Lb1ELb0ELi1ELb1ELi1EEEvPT_S3_PKS2_S5_S5_S5_S5_S5_fiiPKfS7_S7_Pfi,"a",@progbits
	.sectionflags	@""
	.align	4
.nv.constant0._ZN17fastertransformer35generalAddBiasResidualLayerNormOpt2I7__half2Lb1ELb0ELi1ELb1ELi1EEEvPT_S3_PKS2_S5_S5_S5_S5_S5_fiiPKfS7_S7_Pfi:
	.zero		468


//--------------------- .nv.constant2._ZN17fastertransformer34generalAddBiasResidualLayerNormOptI7__half2Lb1ELb0ELi1ELb1ELi1EEEvPT_S3_PKS2_S5_S5_S5_S5_S5_fiiPKfS7_S7_Pfi --------------------------
	.section	.nv.constant2._ZN17fastertransformer34generalAddBiasResidualLayerNormOptI7__half2Lb1ELb0ELi1ELb1ELi1EEEvPT_S3_PKS2_S5_S5_S5_S5_S5_fiiPKfS7_S7_Pfi,"a",@progbits
	.sectionflags	@""
	.align	4
.nv.constant2._ZN17fastertransformer34generalAddBiasResidualLayerNormOptI7__half2Lb1ELb0ELi1ELb1ELi1EEEvPT_S3_PKS2_S5_S5_S5_S5_S5_fiiPKfS7_S7_Pfi:
        /*0000*/ 	.byte	0x00, 0x00, 0x00, 0xf0, 0xff, 0xff, 0x0f, 0x38


//--------------------- .nv.constant0._ZN17fastertransformer34generalAddBiasResidualLayerNormOptI7__half2Lb1ELb0ELi1ELb1ELi1EEEvPT_S3_PKS2_S5_S5_S5_S5_S5_fiiPKfS7_S7_Pfi --------------------------
	.section	.nv.constant0._ZN17fastertransformer34generalAddBiasResidualLayerNormOptI7__half2Lb1ELb0ELi1ELb1ELi1EEEvPT_S3_PKS2_S5_S5_S5_S5_S5_fiiPKfS7_S7_Pfi,"a",@progbits
	.sectionflags	@""
	.align	4
.nv.constant0._ZN17fastertransformer34generalAddBiasResidualLayerNormOptI7__half2Lb1ELb0ELi1ELb1ELi1EEEvPT_S3_PKS2_S5_S5_S5_S5_S5_fiiPKfS7_S7_Pfi:
	.zero		468


//--------------------- .nv.constant2._ZN17fastertransformer35generalAddBiasResidualLayerNormOpt2I7__half2Lb0ELb1ELi1ELb1ELi1EEEvPT_S3_PKS2_S5_S5_S5_S5_S5_fiiPKfS7_S7_Pfi --------------------------
	.section	.nv.constant2._ZN17fastertransformer35generalAddBiasResidualLayerNormOpt2I7__half2Lb0ELb1ELi1ELb1ELi1EEEvPT_S3_PKS2_S5_S5_S5_S5_S5_fiiPKfS7_S7_Pfi,"a",@progbits
	.sectionflags	@""
	.align	4
.nv.constant2._ZN17fastertransformer35generalAddBiasResidualLayerNormOpt2I7__half2Lb0ELb1ELi1ELb1ELi1EEEvPT_S3_PKS2_S5_S5_S5_S5_S5_fiiPKfS7_S7_Pfi:
        /*0000*/ 	.byte	0x00, 0x00, 0x00, 0xf0, 0xff, 0xff, 0x0f, 0x38


//--------------------- .nv.constant0._ZN17fastertransformer35generalAddBiasResidualLayerNormOpt2I7__half2Lb0ELb1ELi1ELb1ELi1EEEvPT_S3_PKS2_S5_S5_S5_S5_S5_fiiPKfS7_S7_Pfi --------------------------
	.section	.nv.constant0._ZN17fastertransformer35generalAddBiasResidualLayerNormOpt2I7__half2Lb0ELb1ELi1ELb1ELi1EEEvPT_S3_PKS2_S5_S5_S5_S5_S5_fiiPKfS7_S7_Pfi,"a",@progbits
	.sectionflags	@""
	.align	4
.nv.constant0._ZN17fastertransformer35generalAddBiasResidualLayerNormOpt2I7__half2Lb0ELb1ELi1ELb1ELi1EEEvPT_S3_PKS2_S5_S5_S5_S5_S5_fiiPKfS7_S7_Pfi:
	.zero		468


//--------------------- .nv.constant2._ZN17fastertransformer34generalAddBiasResidualLayerNormOptI7__half2Lb0ELb1ELi1ELb1ELi1EEEvPT_S3_PKS2_S5_S5_S5_S5_S5_fiiPKfS7_S7_Pfi --------------------------
	.section	.nv.constant2._ZN17fastertransformer34generalAddBiasResidualLayerNormOptI7__half2Lb0ELb1ELi1ELb1ELi1EEEvPT_S3_PKS2_S5_S5_S5_S5_S5_fiiPKfS7_S7_Pfi,"a",@progbits
	.sectionflags	@""
	.align	4
.nv.constant2._ZN17fastertransformer34generalAddBiasResidualLayerNormOptI7__half2Lb0ELb1ELi1ELb1ELi1EEEvPT_S3_PKS2_S5_S5_S5_S5_S5_fiiPKfS7_S7_Pfi:
        /*0000*/ 	.byte	0x00, 0x00, 0x00, 0xf0, 0xff, 0xff, 0x0f, 0x38


//--------------------- .nv.constant0._ZN17fastertransformer34generalAddBiasResidualLayerNormOptI7__half2Lb0ELb1ELi1ELb1ELi1EEEvPT_S3_PKS2_S5_S5_S5_S5_S5_fiiPKfS7_S7_Pfi --------------------------
	.section	.nv.constant0._ZN17fastertransformer34generalAddBiasResidualLayerNormOptI7__half2Lb0ELb1ELi1ELb1ELi1EEEvPT_S3_PKS2_S5_S5_S5_S5_S5_fiiPKfS7_S7_Pfi,"a",@progbits
	.sectionflags	@""
	.align	4
.nv.constant0._ZN17fastertransformer34generalAddBiasResidualLayerNormOptI7__half2Lb0ELb1ELi1ELb1ELi1EEEvPT_S3_PKS2_S5_S5_S5_S5_S5_fiiPKfS7_S7_Pfi:
	.zero		468


//--------------------- .nv.constant2._ZN17fastertransformer35generalAddBiasResidualLayerNormOpt2I7__half2Lb1ELb1ELi1ELb1ELi1EEEvPT_S3_PKS2_S5_S5_S5_S5_S5_fiiPKfS7_S7_Pfi --------------------------
	.section	.nv.constant2._ZN17fastertransformer35generalAddBiasResidualLayerNormOpt2I7__half2Lb1ELb1ELi1ELb1ELi1EEEvPT_S3_PKS2_S5_S5_S5_S5_S5_fiiPKfS7_S7_Pfi,"a",@progbits
	.sectionflags	@""
	.align	4
.nv.constant2._ZN17fastertransformer35generalAddBiasResidualLayerNormOpt2I7__half2Lb1ELb1ELi1ELb1ELi1EEEvPT_S3_PKS2_S5_S5_S5_S5_S5_fiiPKfS7_S7_Pfi:
        /*0000*/ 	.byte	0x00, 0x00, 0x00, 0xf0, 0xff, 0xff, 0x0f, 0x38


//--------------------- .nv.constant0._ZN17fastertransformer35generalAddBiasResidualLayerNormOpt2I7__half2Lb1ELb1ELi1ELb1ELi1EEEvPT_S3_PKS2_S5_S5_S5_S5_S5_fiiPKfS7_S7_Pfi --------------------------
	.section	.nv.constant0._ZN17fastertransformer35generalAddBiasResidualLayerNormOpt2I7__half2Lb1ELb1ELi1ELb1ELi1EEEvPT_S3_PKS2_S5_S5_S5_S5_S5_fiiPKfS7_S7_Pfi,"a",@progbits
	.sectionflags	@""
	.align	4
.nv.constant0._ZN17fastertransformer35generalAddBiasResidualLayerNormOpt2I7__half2Lb1ELb1ELi1ELb1ELi1EEEvPT_S3_PKS2_S5_S5_S5_S5_S5_fiiPKfS7_S7_Pfi:
	.zero		468


//--------------------- .nv.constant2._ZN17fastertransformer34generalAddBiasResidualLayerNormOptI7__half2Lb1ELb1ELi1ELb1ELi1EEEvPT_S3_PKS2_S5_S5_S5_S5_S5_fiiPKfS7_S7_Pfi --------------------------
	.section	.nv.constant2._ZN17fastertransformer34generalAddBiasResidualLayerNormOptI7__half2Lb1ELb1ELi1ELb1ELi1EEEvPT_S3_PKS2_S5_S5_S5_S5_S5_fiiPKfS7_S7_Pfi,"a",@progbits
	.sectionflags	@""
	.align	4
.nv.constant2._ZN17fastertransformer34generalAddBiasResidualLayerNormOptI7__half2Lb1ELb1ELi1ELb1ELi1EEEvPT_S3_PKS2_S5_S5_S5_S5_S5_fiiPKfS7_S7_Pfi:
        /*0000*/ 	.byte	0x00, 0x00, 0x00, 0xf0, 0xff, 0xff, 0x0f, 0x38


//--------------------- .nv.constant0._ZN17fastertransformer34generalAddBiasResidualLayerNormOptI7__half2Lb1ELb1ELi1ELb1ELi1EEEvPT_S3_PKS2_S5_S5_S5_S5_S5_fiiPKfS7_S7_Pfi --------------------------
	.section	.nv.constant0._ZN17fastertransformer34generalAddBiasResidualLayerNormOptI7__half2Lb1ELb1ELi1ELb1ELi1EEEvPT_S3_PKS2_S5_S5_S5_S5_S5_fiiPKfS7_S7_Pfi,"a",@progbits
	.sectionflags	@""
	.align	4
.nv.constant0._ZN17fastertransformer34generalAddBiasResidualLayerNormOptI7__half2Lb1ELb1ELi1ELb1ELi1EEEvPT_S3_PKS2_S5_S5_S5_S5_S5_fiiPKfS7_S7_Pfi:
	.zero		468


//--------------------- .nv.constant0._ZN17fastertransformer35generalAddBiasResidualPostLayerNormI6__halfEEvPT_PKS2_S5_S5_S5_fii --------------------------
	.section	.nv.constant0._ZN17fastertransformer35generalAddBiasResidualPostLayerNormI6__halfEEvPT_PKS2_S5_S5_S5_fii,"a",@progbits
	.sectionflags	@""
	.align	4
.nv.constant0._ZN17fastertransformer35generalAddBiasResidualPostLayerNormI6__halfEEvPT_PKS2_S5_S5_S5_fii:
	.zero		404


//--------------------- .nv.constant0._ZN17fastertransformer28addBiasResidualPostLayerNormI6__halfLi2EEEvPT_PKS2_S5_S5_S5_fii --------------------------
	.section	.nv.constant0._ZN17fastertransformer28addBiasResidualPostLayerNormI6__halfLi2EEEvPT_PKS2_S5_S5_S5_fii,"a",@progbits
	.sectionflags	@""
	.align	4
.nv.constant0._ZN17fastertransformer28addBiasResidualPostLayerNormI6__halfLi2EEEvPT_PKS2_S5_S5_S5_fii:
	.zero		404


//--------------------- .nv.constant0._ZN17fastertransformer28addBiasResidualPostLayerNormI6__halfLi1EEEvPT_PKS2_S5_S5_S5_fii --------------------------
	.section	.nv.constant0._ZN17fastertransformer28addBiasResidualPostLayerNormI6__halfLi1EEEvPT_PKS2_S5_S5_S5_fii,"a",@progbits
	.sectionflags	@""
	.align	4
.nv.constant0._ZN17fastertransformer28addBiasResidualPostLayerNormI6__halfLi1EEEvPT_PKS2_S5_S5_S5_fii:
	.zero		404


//--------------------- .nv.constant0._ZN17fastertransformer30addBiasResidualPostLayerNormV2I6__halfEEvPT_PKS2_S5_S5_S5_fi --------------------------
	.section	.nv.constant0._ZN17fastertransformer30addBiasResidualPostLayerNormV2I6__halfEEvPT_PKS2_S5_S5_S5_fi,"a",@progbits
	.sectionflags	@""
	.align	4
.nv.constant0._ZN17fastertransformer30addBiasResidualPostLayerNormV2I6__halfEEvPT_PKS2_S5_S5_S5_fi:
	.zero		400


//--------------------- .nv.constant0._ZN17fastertransformer28layernorm_shift_partition_v2IfEEvPT_PKS1_S4_S4_fiiiiii --------------------------
	.section	.nv.constant0._ZN17fastertransformer28layernorm_shift_partition_v2IfEEvPT_PKS1_S4_S4_fiiiiii,"a",@progbits
	.sectionflags	@""
	.align	4
.nv.constant0._ZN17fastertransformer28layernorm_shift_partition_v2IfEEvPT_PKS1_S4_S4_fiiiiii:
	.zero		412


//--------------------- .nv.constant0._ZN17fastertransformer25layernorm_shift_partitionIfEEvPT_PKS1_S4_S4_fiiiiii --------------------------
	.section	.nv.constant0._ZN17fastertransformer25layernorm_shift_partitionIfEEvPT_PKS1_S4_S4_fiiiiii,"a",@progbits
	.sectionflags	@""
	.align	4
.nv.constant0._ZN17fastertransformer25layernorm_shift_partitionIfEEvPT_PKS1_S4_S4_fiiiiii:
	.zero		412


//--------------------- .nv.constant0._ZN17fastertransformer28addBiasResidualPostLayerNormIfLi2EEEvPT_PKS1_S4_S4_S4_fii --------------------------
	.section	.nv.constant0._ZN17fastertransformer28addBiasResidualPostLayerNormIfLi2EEEvPT_PKS1_S4_S4_S4_fii,"a",@progbits
	.sectionflags	@""
	.align	4
.nv.constant0._ZN17fastertransformer28addBiasResidualPostLayerNormIfLi2EEEvPT_PKS1_S4_S4_S4_fii:
	.zero		404


//--------------------- .nv.constant0._ZN17fastertransformer28addBiasResidualPostLayerNormIfLi1EEEvPT_PKS1_S4_S4_S4_fii --------------------------
	.section	.nv.constant0._ZN17fastertransformer28addBiasResidualPostLayerNormIfLi1EEEvPT_PKS1_S4_S4_S4_fii,"a",@progbits
	.sectionflags	@""
	.align	4
.nv.constant0._ZN17fastertransformer28addBiasResidualPostLayerNormIfLi1EEEvPT_PKS1_S4_S4_S4_fii:
	.zero		404


//--------------------- .nv.constant0._ZN17fastertransformer30addBiasResidualPostLayerNormV2IfEEvPT_PKS1_S4_S4_S4_fi --------------------------
	.section	.nv.constant0._ZN17fastertransformer30addBiasResidualPostLayerNormV2IfEEvPT_PKS1_S4_S4_S4_fi,"a",@progbits
	.sectionflags	@""
	.align	4
.nv.constant0._ZN17fastertransformer30addBiasResidualPostLayerNormV2IfEEvPT_PKS1_S4_S4_S4_fi:
	.zero		400


//--------------------- .nv.constant0._ZN17fastertransformer35generalAddBiasResidualPostLayerNormIfEEvPT_PKS1_S4_S4_S4_fii --------------------------
	.section	.nv.constant0._ZN17fastertransformer35generalAddBiasResidualPostLayerNormIfEEvPT_PKS1_S4_S4_S4_fii,"a",@progbits
	.sectionflags	@""
	.align	4
.nv.constant0._ZN17fastertransformer35generalAddBiasResidualPostLayerNormIfEEvPT_PKS1_S4_S4_S4_fii:
	.zero		404


//--------------------- .text._ZN17fastertransformer26add_bias_layernorm_add_resIfLi32EEEvPT_PKS1_S4_S4_S4_fi --------------------------
	.section	.text._ZN17fastertransformer26add_bias_layernorm_add_resIfLi32EEEvPT_PKS1_S4_S4_S4_fi,"ax",@progbits
	.sectioninfo	@"SHI_REGISTERS=96"
	.align	128
        .global         _ZN17fastertransformer26add_bias_layernorm_add_resIfLi32EEEvPT_PKS1_S4_S4_S4_fi
        .type           _ZN17fastertransformer26add_bias_layernorm_add_resIfLi32EEEvPT_PKS1_S4_S4_S4_fi,@function
        .size           _ZN17fastertransformer26add_bias_layernorm_add_resIfLi32EEEvPT_PKS1_S4_S4_S4_fi,(.L_x_2504 - _ZN17fastertransformer26add_bias_layernorm_add_resIfLi32EEEvPT_PKS1_S4_S4_S4_fi)
        .other          _ZN17fastertransformer26add_bias_layernorm_add_resIfLi32EEEvPT_PKS1_S4_S4_S4_fi,@"STO_CUDA_ENTRY STV_DEFAULT"
_ZN17fastertransformer26add_bias_layernorm_add_resIfLi32EEEvPT_PKS1_S4_S4_S4_fi:
.text._ZN17fastertransformer26add_bias_layernorm_add_resIfLi32EEEvPT_PKS1_S4_S4_S4_fi:
[----:B------:R-:W-:Y:S02]  /*0000*/  IMAD.MOV.U32 R1, RZ, RZ, c[0x0][0x28] ;  /* 0x00000a00ff017624 */ /* 0x000fe400078e00ff */
[----:B------:R-:W0:Y:S01]  /*0010*/  S2R R74, SR_TID.X ;  /* 0x00000000004a7919 */ /* 0x000e220000002100 */
[----:B------:R-:W1:Y:S01]  /*0020*/  S2UR UR4, SR_CTAID.X ;  /* 0x00000000000479c3 */ /* 0x000e620000002500 */
[----:B------:R-:W-:Y:S01]  /*0030*/  ULDC UR5, c[0x0][0x18c] ;  /* 0x0000630000057ab9 */ /* 0x000fe20000000800 */
[----:B------:R-:W-:Y:S01]  /*0040*/  LOP3.LUT R81, R81, 0xfffffffe, RZ, 0xc0, !PT ;  /* 0xfffffffe51517812 */ /* 0x000fe200078ec0ff */
[----:B------:R-:W-:Y:S01]  /*0050*/  ULDC.64 UR6, c[0x0][0x118] ;  /* 0x0000460000067ab9 */ /* 0x000fe20000000a00 */
[C---:B0-----:R-:W-:Y:S01]  /*0060*/  ISETP.GE.AND P5, PT, R74.reuse, c[0x0][0x18c], PT ;  /* 0x000063004a007a0c */ /* 0x041fe20003fa6270 */
[----:B-1----:R-:W-:Y:S01]  /*0070*/  UIMAD UR4, UR4, UR5, URZ ;  /* 0x00000005040472a4 */ /* 0x002fe2000f8e023f */
[----:B------:R-:W-:-:S03]  /*0080*/  IADD3 R76, R74, c[0x0][0x0], RZ ;  /* 0x000000004a4c7a10 */ /* 0x000fc60007ffe0ff */
[----:B------:R-:W-:Y:S01]  /*0090*/  USHF.R.S32.HI UR5, URZ, 0x1f, UR4 ;  /* 0x0000001f3f057899 */ /* 0x000fe20008011404 */
[C---:B------:R-:W-:Y:S02]  /*00a0*/  ISETP.GE.AND P4, PT, R76.reuse, c[0x0][0x18c], PT ;  /* 0x000063004c007a0c */ /* 0x040fe40003f86270 */
[----:B------:R-:W-:-:S04]  /*00b0*/  IADD3 R72, R76, c[0x0][0x0], RZ ;  /* 0x000000004c487a10 */ /* 0x000fc80007ffe0ff */
[C---:B------:R-:W-:Y:S02]  /*00c0*/  ISETP.GE.AND P3, PT, R72.reuse, c[0x0][0x18c], PT ;  /* 0x0000630048007a0c */ /* 0x040fe40003f66270 */
[----:B------:R-:W-:Y:S02]  /*00d0*/  IADD3 R71, R72, c[0x0][0x0], RZ ;  /* 0x0000000048477a10 */ /* 0x000fe40007ffe0ff */
[C---:B------:R-:W-:Y:S02]  /*00e0*/  @!P5 IADD3 R4, P0, R74.reuse, UR4, RZ ;  /* 0x000000044a04dc10 */ /* 0x040fe4000ff1e0ff */
[----:B------:R-:W-:Y:S02]  /*00f0*/  ISETP.GE.AND P2, PT, R71, c[0x0][0x18c], PT ;  /* 0x0000630047007a0c */ /* 0x000fe40003f46270 */
[----:B------:R-:W-:Y:S02]  /*0100*/  @!P5 LEA.HI.X.SX32 R7, R74, UR5, 0x1, P0 ;  /* 0x000000054a07dc11 */ /* 0x000fe400080f0eff */
[----:B------:R-:W-:-:S02]  /*0110*/  @!P5 LEA R86, P0, R4, c[0x0][0x160], 0x2 ;  /* 0x000058000456da11 */ /* 0x000fc400078010ff */
[----:B------:R-:W-:Y:S02]  /*0120*/  @!P4 IADD3 R3, P1, R76, UR4, RZ ;  /* 0x000000044c03cc10 */ /* 0x000fe4000ff3e0ff */
[----:B------:R-:W-:Y:S02]  /*0130*/  IADD3 R68, R71, c[0x0][0x0], RZ ;  /* 0x0000000047447a10 */ /* 0x000fe40007ffe0ff */
[----:B------:R-:W-:Y:S02]  /*0140*/  @!P5 LEA.HI.X R87, R4, c[0x0][0x164], R7, 0x2, P0 ;  /* 0x000059000457da11 */ /* 0x000fe400000f1407 */
[----:B------:R-:W-:Y:S02]  /*0150*/  @!P4 LEA.HI.X.SX32 R8, R76, UR5, 0x1, P1 ;  /* 0x000000054c08cc11 */ /* 0x000fe400088f0eff */
[----:B------:R-:W-:Y:S02]  /*0160*/  @!P4 LEA R44, P0, R3, c[0x0][0x160], 0x2 ;  /* 0x00005800032cca11 */ /* 0x000fe400078010ff */
[----:B------:R-:W-:-:S02]  /*0170*/  @P4 LOP3.LUT R81, R81, 0x1, RZ, 0xfc, !PT ;  /* 0x0000000151514812 */ /* 0x000fc400078efcff */
[----:B------:R-:W-:Y:S02]  /*0180*/  @!P3 IADD3 R4, P1, R72, UR4, RZ ;  /* 0x000000044804bc10 */ /* 0x000fe4000ff3e0ff */
[----:B------:R-:W-:Y:S02]  /*0190*/  ISETP.GE.AND P6, PT, R68, c[0x0][0x18c], PT ;  /* 0x0000630044007a0c */ /* 0x000fe40003fc6270 */
[----:B------:R-:W-:Y:S02]  /*01a0*/  @!P4 LEA.HI.X R45, R3, c[0x0][0x164], R8, 0x2, P0 ;  /* 0x00005900032dca11 */ /* 0x000fe400000f1408 */
[----:B------:R-:W-:Y:S02]  /*01b0*/  LOP3.LUT R81, R81, 0xfffffffd, RZ, 0xc0, !PT ;  /* 0xfffffffd51517812 */ /* 0x000fe400078ec0ff */
[----:B------:R-:W-:Y:S02]  /*01c0*/  @!P3 LEA.HI.X.SX32 R7, R72, UR5, 0x1, P1 ;  /* 0x000000054807bc11 */ /* 0x000fe400088f0eff */
[----:B------:R-:W-:-:S02]  /*01d0*/  @!P3 LEA R34, P0, R4, c[0x0][0x160], 0x2 ;  /* 0x000058000422ba11 */ /* 0x000fc400078010ff */
[----:B------:R-:W-:Y:S02]  /*01e0*/  @!P2 IADD3 R3, P1, R71, UR4, RZ ;  /* 0x000000044703ac10 */ /* 0x000fe4000ff3e0ff */
[----:B------:R-:W-:Y:S02]  /*01f0*/  @P3 LOP3.LUT R81, R81, 0x2, RZ, 0xfc, !PT ;  /* 0x0000000251513812 */ /* 0x000fe400078efcff */
[----:B------:R-:W-:Y:S02]  /*0200*/  @!P3 LEA.HI.X R35, R4, c[0x0][0x164], R7, 0x2, P0 ;  /* 0x000059000423ba11 */ /* 0x000fe400000f1407 */
[----:B------:R-:W-:Y:S02]  /*0210*/  @!P2 LEA.HI.X.SX32 R4, R71, UR5, 0x1, P1 ;  /* 0x000000054704ac11 */ /* 0x000fe400088f0eff */
[----:B------:R-:W-:Y:S02]  /*0220*/  @!P2 LEA R52, P0, R3, c[0x0][0x160], 0x2 ;  /* 0x000058000334aa11 */ /* 0x000fe400078010ff */
[----:B------:R-:W-:-:S02]  /*0230*/  LOP3.LUT R81, R81, 0xfffffffb, RZ, 0xc0, !PT ;  /* 0xfffffffb51517812 */ /* 0x000fc400078ec0ff */
[----:B------:R-:W-:Y:S02]  /*0240*/  @!P2 LEA.HI.X R53, R3, c[0x0][0x164], R4, 0x2, P0 ;  /* 0x000059000335aa11 */ /* 0x000fe400000f1404 */
[C---:B------:R-:W-:Y:S02]  /*0250*/  @!P6 IADD3 R3, P0, R68.reuse, UR4, RZ ;  /* 0x000000044403ec10 */ /* 0x040fe4000ff1e0ff */
[----:B------:R-:W-:Y:S02]  /*0260*/  @P2 LOP3.LUT R81, R81, 0x4, RZ, 0xfc, !PT ;  /* 0x0000000451512812 */ /* 0x000fe400078efcff */
[----:B------:R-:W-:Y:S02]  /*0270*/  @!P6 LEA.HI.X.SX32 R4, R68, UR5, 0x1, P0 ;  /* 0x000000054404ec11 */ /* 0x000fe400080f0eff */
[----:B------:R-:W-:Y:S02]  /*0280*/  @!P6 LEA R46, P0, R3, c[0x0][0x160], 0x2 ;  /* 0x00005800032eea11 */ /* 0x000fe400078010ff */
[----:B------:R-:W-:-:S02]  /*0290*/  LOP3.LUT R81, R81, 0xfffffff7, RZ, 0xc0, !PT ;  /* 0xfffffff751517812 */ /* 0x000fc400078ec0ff */
[----:B------:R-:W-:Y:S02]  /*02a0*/  @!P6 LEA.HI.X R47, R3, c[0x0][0x164], R4, 0x2, P0 ;  /* 0x00005900032fea11 */ /* 0x000fe400000f1404 */
[----:B------:R-:W-:Y:S02]  /*02b0*/  @P6 LOP3.LUT R81, R81, 0x8, RZ, 0xfc, !PT ;  /* 0x0000000851516812 */ /* 0x000fe400078efcff */
[----:B------:R-:W-:Y:S02]  /*02c0*/  P2R R3, PR, RZ, 0x40 ;  /* 0x00000040ff037803 */ /* 0x000fe40000000000 */
[----:B------:R-:W-:Y:S02]  /*02d0*/  ISETP.GE.AND P6, PT, R74, c[0x0][0x18c], PT ;  /* 0x000063004a007a0c */ /* 0x000fe40003fc6270 */
[----:B------:R-:W-:Y:S02]  /*02e0*/  IADD3 R66, R68, c[0x0][0x0], RZ ;  /* 0x0000000044427a10 */ /* 0x000fe40007ffe0ff */
[----:B------:R-:W-:-:S02]  /*02f0*/  LOP3.LUT R81, R81, 0xffffffef, RZ, 0xc0, !PT ;  /* 0xffffffef51517812 */ /* 0x000fc400078ec0ff */
[C---:B------:R-:W-:Y:S02]  /*0300*/  ISETP.GE.AND P5, PT, R66.reuse, c[0x0][0x18c], PT ;  /* 0x0000630042007a0c */ /* 0x040fe40003fa6270 */
[----:B------:R-:W-:-:S04]  /*0310*/  IADD3 R64, R66, c[0x0][0x0], RZ ;  /* 0x0000000042407a10 */ /* 0x000fc80007ffe0ff */
[C---:B------:R-:W-:Y:S01]  /*0320*/  ISETP.GE.AND P1, PT, R64.reuse, c[0x0][0x18c], PT ;  /* 0x0000630040007a0c */ /* 0x040fe20003f26270 */
[----:B------:R-:W-:Y:S01]  /*0330*/  @!P6 IMAD.MOV.U32 R93, RZ, RZ, 0x4 ;  /* 0x00000004ff5de424 */ /* 0x000fe200078e00ff */
[----:B------:R-:W2:Y:S01]  /*0340*/  @!P6 LDG.E R87, [R86.64] ;  /* 0x000000065657e981 */ /* 0x000ea2000c1e1900 */
[----:B------:R-:W-:Y:S02]  /*0350*/  IADD3 R60, R64, c[0x0][0x0], RZ ;  /* 0x00000000403c7a10 */ /* 0x000fe40007ffe0ff */
[----:B------:R-:W-:Y:S02]  /*0360*/  @!P6 IMAD.WIDE R92, R74, R93, c[0x0][0x170] ;  /* 0x00005c004a5ce625 */ /* 0x000fe400078e025d */
[----:B------:R-:W-:Y:S02]  /*0370*/  @!P5 IADD3 R4, P0, R66, UR4, RZ ;  /* 0x000000044204dc10 */ /* 0x000fe4000ff1e0ff */
[----:B------:R-:W-:Y:S02]  /*0380*/  ISETP.GE.AND P3, PT, R60, c[0x0][0x18c], PT ;  /* 0x000063003c007a0c */ /* 0x000fe40003f66270 */
[----:B------:R-:W2:Y:S01]  /*0390*/  @!P6 LDG.E R92, [R92.64] ;  /* 0x000000065c5ce981 */ /* 0x000ea2000c1e1900 */
[----:B------:R-:W-:-:S02]  /*03a0*/  @!P5 LEA.HI.X.SX32 R7, R66, UR5, 0x1, P0 ;  /* 0x000000054207dc11 */ /* 0x000fc400080f0eff */
[C---:B------:R-:W-:Y:S02]  /*03b0*/  @!P5 LEA R32, P0, R4.reuse, c[0x0][0x160], 0x2 ;  /* 0x000058000420da11 */ /* 0x040fe400078010ff */
[----:B------:R-:W-:Y:S02]  /*03c0*/  @P5 LOP3.LUT R81, R81, 0x10, RZ, 0xfc, !PT ;  /* 0x0000001051515812 */ /* 0x000fe400078efcff */
[----:B------:R-:W-:Y:S02]  /*03d0*/  @!P5 LEA.HI.X R33, R4, c[0x0][0x164], R7, 0x2, P0 ;  /* 0x000059000421da11 */ /* 0x000fe400000f1407 */
[C---:B------:R-:W-:Y:S02]  /*03e0*/  @!P1 IADD3 R4, P0, R64.reuse, UR4, RZ ;  /* 0x0000000440049c10 */ /* 0x040fe4000ff1e0ff */
[----:B------:R-:W-:Y:S02]  /*03f0*/  LOP3.LUT R81, R81, 0xffffffdf, RZ, 0xc0, !PT ;  /* 0xffffffdf51517812 */ /* 0x000fe400078ec0ff */
[----:B------:R-:W-:-:S02]  /*0400*/  @!P1 LEA.HI.X.SX32 R11, R64, UR5, 0x1, P0 ;  /* 0x00000005400b9c11 */ /* 0x000fc400080f0eff */
[----:B------:R-:W-:Y:S02]  /*0410*/  @!P1 LEA R90, P0, R4, c[0x0][0x160], 0x2 ;  /* 0x00005800045a9a11 */ /* 0x000fe400078010ff */
[----:B------:R-:W-:Y:S02]  /*0420*/  IADD3 R58, R60, c[0x0][0x0], RZ ;  /* 0x000000003c3a7a10 */ /* 0x000fe40007ffe0ff */
[----:B------:R-:W-:Y:S02]  /*0430*/  @P1 LOP3.LUT R81, R81, 0x20, RZ, 0xfc, !PT ;  /* 0x0000002051511812 */ /* 0x000fe400078efcff */
[----:B------:R-:W-:Y:S02]  /*0440*/  @!P1 LEA.HI.X R91, R4, c[0x0][0x164], R11, 0x2, P0 ;  /* 0x00005900045b9a11 */ /* 0x000fe400000f140b */
[----:B------:R-:W-:Y:S02]  /*0450*/  ISETP.GE.AND P1, PT, R58, c[0x0][0x18c], PT ;  /* 0x000063003a007a0c */ /* 0x000fe40003f26270 */
[----:B------:R-:W-:-:S02]  /*0460*/  @!P3 IADD3 R4, P0, R60, UR4, RZ ;  /* 0x000000043c04bc10 */ /* 0x000fc4000ff1e0ff */
[----:B------:R-:W-:Y:S02]  /*0470*/  IADD3 R56, R58, c[0x0][0x0], RZ ;  /* 0x000000003a387a10 */ /* 0x000fe40007ffe0ff */
[----:B------:R-:W-:Y:S02]  /*0480*/  @!P3 LEA.HI.X.SX32 R11, R60, UR5, 0x1, P0 ;  /* 0x000000053c0bbc11 */ /* 0x000fe400080f0eff */
[C---:B------:R-:W-:Y:S02]  /*0490*/  @!P3 LEA R84, P0, R4.reuse, c[0x0][0x160], 0x2 ;  /* 0x000058000454ba11 */ /* 0x040fe400078010ff */
[----:B------:R-:W-:Y:S02]  /*04a0*/  LOP3.LUT R81, R81, 0xffffffbf, RZ, 0xc0, !PT ;  /* 0xffffffbf51517812 */ /* 0x000fe400078ec0ff */
[----:B------:R-:W-:Y:S02]  /*04b0*/  @!P3 LEA.HI.X R85, R4, c[0x0][0x164], R11, 0x2, P0 ;  /* 0x000059000455ba11 */ /* 0x000fe400000f140b */
[----:B------:R-:W-:-:S02]  /*04c0*/  @!P1 IADD3 R4, P0, R58, UR4, RZ ;  /* 0x000000043a049c10 */ /* 0x000fc4000ff1e0ff */
[----:B------:R-:W-:Y:S02]  /*04d0*/  ISETP.GE.AND P4, PT, R56, c[0x0][0x18c], PT ;  /* 0x0000630038007a0c */ /* 0x000fe40003f86270 */
[----:B------:R-:W-:Y:S01]  /*04e0*/  @P3 LOP3.LUT R81, R81, 0x40, RZ, 0xfc, !PT ;  /* 0x0000004051513812 */ /* 0x000fe200078efcff */
[----:B------:R-:W3:Y:S01]  /*04f0*/  @!P3 LDG.E R85, [R84.64] ;  /* 0x000000065455b981 */ /* 0x000ee2000c1e1900 */
[----:B------:R-:W-:Y:S02]  /*0500*/  @!P1 LEA.HI.X.SX32 R11, R58, UR5, 0x1, P0 ;  /* 0x000000053a0b9c11 */ /* 0x000fe400080f0eff */
[----:B------:R-:W-:Y:S02]  /*0510*/  LOP3.LUT R81, R81, 0xffffff7f, RZ, 0xc0, !PT ;  /* 0xffffff7f51517812 */ /* 0x000fe400078ec0ff */
[----:B------:R-:W-:Y:S02]  /*0520*/  @!P1 LEA R50, P0, R4, c[0x0][0x160], 0x2 ;  /* 0x0000580004329a11 */ /* 0x000fe400078010ff */
[----:B------:R-:W-:-:S02]  /*0530*/  IADD3 R40, R56, c[0x0][0x0], RZ ;  /* 0x0000000038287a10 */ /* 0x000fc40007ffe0ff */
[----:B------:R-:W-:Y:S02]  /*0540*/  @P1 LOP3.LUT R81, R81, 0x80, RZ, 0xfc, !PT ;  /* 0x0000008051511812 */ /* 0x000fe400078efcff */
[----:B------:R-:W-:Y:S02]  /*0550*/  @!P1 LEA.HI.X R51, R4, c[0x0][0x164], R11, 0x2, P0 ;  /* 0x0000590004339a11 */ /* 0x000fe400000f140b */
[----:B------:R-:W-:Y:S02]  /*0560*/  ISETP.GE.AND P1, PT, R40, c[0x0][0x18c], PT ;  /* 0x0000630028007a0c */ /* 0x000fe40003f26270 */
[----:B------:R-:W-:Y:S02]  /*0570*/  @!P4 IADD3 R4, P0, R56, UR4, RZ ;  /* 0x000000043804cc10 */ /* 0x000fe4000ff1e0ff */
[----:B------:R-:W-:Y:S02]  /*0580*/  IADD3 R39, R40, c[0x0][0x0], RZ ;  /* 0x0000000028277a10 */ /* 0x000fe40007ffe0ff */
[----:B------:R-:W-:-:S02]  /*0590*/  @!P4 LEA.HI.X.SX32 R11, R56, UR5, 0x1, P0 ;  /* 0x00000005380bcc11 */ /* 0x000fc400080f0eff */
[C---:B------:R-:W-:Y:S02]  /*05a0*/  @!P4 LEA R82, P0, R4.reuse, c[0x0][0x160], 0x2 ;  /* 0x000058000452ca11 */ /* 0x040fe400078010ff */
[----:B------:R-:W-:Y:S02]  /*05b0*/  LOP3.LUT R81, R81, 0xfffffeff, RZ, 0xc0, !PT ;  /* 0xfffffeff51517812 */ /* 0x000fe400078ec0ff */
[----:B------:R-:W-:Y:S02]  /*05c0*/  @!P4 LEA.HI.X R83, R4, c[0x0][0x164], R11, 0x2, P0 ;  /* 0x000059000453ca11 */ /* 0x000fe400000f140b */
[C---:B------:R-:W-:Y:S02]  /*05d0*/  @!P1 IADD3 R4, P0, R40.reuse, UR4, RZ ;  /* 0x0000000428049c10 */ /* 0x040fe4000ff1e0ff */
[----:B------:R-:W-:Y:S02]  /*05e0*/  @P4 LOP3.LUT R81, R81, 0x100, RZ, 0xfc, !PT ;  /* 0x0000010051514812 */ /* 0x000fe400078efcff */
[----:B------:R-:W-:Y:S01]  /*05f0*/  @!P1 LEA.HI.X.SX32 R11, R40, UR5, 0x1, P0 ;  /* 0x00000005280b9c11 */ /* 0x000fe200080f0eff */
[----:B------:R-:W4:Y:S01]  /*0600*/  @!P4 LDG.E R83, [R82.64] ;  /* 0x000000065253c981 */ /* 0x000f22000c1e1900 */
[----:B------:R-:W-:-:S02]  /*0610*/  @!P1 LEA R48, P0, R4, c[0x0][0x160], 0x2 ;  /* 0x0000580004309a11 */ /* 0x000fc400078010ff */
[----:B------:R-:W-:Y:S02]  /*0620*/  LOP3.LUT R81, R81, 0xfffffdff, RZ, 0xc0, !PT ;  /* 0xfffffdff51517812 */ /* 0x000fe400078ec0ff */
[----:B------:R-:W-:Y:S02]  /*0630*/  @!P1 LEA.HI.X R49, R4, c[0x0][0x164], R11, 0x2, P0 ;  /* 0x0000590004319a11 */ /* 0x000fe400000f140b */
[----:B------:R-:W-:Y:S02]  /*0640*/  ISETP.GE.AND P0, PT, R39, c[0x0][0x18c], PT ;  /* 0x0000630027007a0c */ /* 0x000fe40003f06270 */
[----:B------:R-:W-:Y:S02]  /*0650*/  @P1 LOP3.LUT R81, R81, 0x200, RZ, 0xfc, !PT ;  /* 0x0000020051511812 */ /* 0x000fe400078efcff */
[----:B------:R-:W-:Y:S02]  /*0660*/  IADD3 R38, R39, c[0x0][0x0], RZ ;  /* 0x0000000027267a10 */ /* 0x000fe40007ffe0ff */
[----:B------:R-:W-:-:S07]  /*0670*/  P2R R7, PR, RZ, 0x20 ;  /* 0x00000020ff077803 */ /* 0x000fce0000000000 */
[----:B------:R-:W-:-:S04]  /*0680*/  @!P0 IADD3 R4, P1, R39, UR4, RZ ;  /* 0x0000000427048c10 */ /* 0x000fc8000ff3e0ff */
[----:B------:R-:W-:Y:S02]  /*0690*/  @!P0 LEA.HI.X.SX32 R11, R39, UR5, 0x1, P1 ;  /* 0x00000005270b8c11 */ /* 0x000fe400088f0eff */
[----:B------:R-:W-:-:S04]  /*06a0*/  @!P0 LEA R78, P1, R4, c[0x0][0x160], 0x2 ;  /* 0x00005800044e8a11 */ /* 0x000fc800078210ff */
[----:B------:R-:W-:Y:S02]  /*06b0*/  @!P0 LEA.HI.X R79, R4, c[0x0][0x164], R11, 0x2, P1 ;  /* 0x00005900044f8a11 */ /* 0x000fe400008f140b */
[C---:B------:R-:W-:Y:S02]  /*06c0*/  ISETP.GE.AND P1, PT, R38.reuse, c[0x0][0x18c], PT ;  /* 0x0000630026007a0c */ /* 0x040fe40003f26270 */
[----:B------:R-:W-:Y:S02]  /*06d0*/  IADD3 R37, R38, c[0x0][0x0], RZ ;  /* 0x0000000026257a10 */ /* 0x000fe40007ffe0ff */
[----:B------:R-:W-:Y:S01]  /*06e0*/  ISETP.GE.AND P6, PT, R76, c[0x0][0x18c], PT ;  /* 0x000063004c007a0c */ /* 0x000fe20003fc6270 */
[----:B------:R0:W5:Y:S01]  /*06f0*/  @!P0 LDG.E R79, [R78.64] ;  /* 0x000000064e4f8981 */ /* 0x000162000c1e1900 */
[----:B------:R-:W-:-:S07]  /*0700*/  ISETP.GE.AND P5, PT, R37, c[0x0][0x18c], PT ;  /* 0x0000630025007a0c */ /* 0x000fce0003fa6270 */
[----:B------:R-:W-:-:S04]  /*0710*/  @!P1 IADD3 R4, P2, R38, UR4, RZ ;  /* 0x0000000426049c10 */ /* 0x000fc8000ff5e0ff */
[----:B------:R-:W-:Y:S01]  /*0720*/  @!P1 LEA.HI.X.SX32 R11, R38, UR5, 0x1, P2 ;  /* 0x00000005260b9c11 */ /* 0x000fe200090f0eff */
[----:B------:R1:W3:Y:S01]  /*0730*/  @!P6 LDG.E R45, [R44.64] ;  /* 0x000000062c2de981 */ /* 0x0002e2000c1e1900 */
[----:B------:R-:W-:-:S04]  /*0740*/  @!P1 LEA R88, P2, R4, c[0x0][0x160], 0x2 ;  /* 0x0000580004589a11 */ /* 0x000fc800078410ff */
[----:B------:R-:W-:Y:S02]  /*0750*/  @!P1 LEA.HI.X R89, R4, c[0x0][0x164], R11, 0x2, P2 ;  /* 0x0000590004599a11 */ /* 0x000fe400010f140b */
[----:B------:R-:W-:-:S04]  /*0760*/  @!P5 IADD3 R4, P2, R37, UR4, RZ ;  /* 0x000000042504dc10 */ /* 0x000fc8000ff5e0ff */
[----:B------:R-:W-:Y:S01]  /*0770*/  @!P5 LEA.HI.X.SX32 R11, R37, UR5, 0x1, P2 ;  /* 0x00000005250bdc11 */ /* 0x000fe200090f0eff */
[----:B------:R0:W3:Y:S01]  /*0780*/  @!P1 LDG.E R89, [R88.64] ;  /* 0x0000000658599981 */ /* 0x0000e2000c1e1900 */
[----:B------:R-:W-:Y:S02]  /*0790*/  ISETP.GE.AND P2, PT, R74, c[0x0][0x18c], PT ;  /* 0x000063004a007a0c */ /* 0x000fe40003f46270 */
[----:B------:R-:W-:-:S04]  /*07a0*/  LOP3.LUT R81, R81, 0xffffefff, RZ, 0xc0, !PT ;  /* 0xffffefff51517812 */ /* 0x000fc800078ec0ff */
[----:B------:R-:W-:-:S07]  /*07b0*/  @P5 LOP3.LUT R81, R81, 0x1000, RZ, 0xfc, !PT ;  /* 0x0000100051515812 */ /* 0x000fce00078efcff */
[----:B--2---:R-:W-:Y:S01]  /*07c0*/  @!P2 FADD.FTZ R77, R92, R87 ;  /* 0x000000575c4da221 */ /* 0x004fe20000010000 */
[----:B------:R-:W-:Y:S01]  /*07d0*/  @!P5 LEA R62, P2, R4, c[0x0][0x160], 0x2 ;  /* 0x00005800043eda11 */ /* 0x000fe200078410ff */
[----:B------:R-:W-:-:S03]  /*07e0*/  @!P6 IMAD.MOV.U32 R87, RZ, RZ, 0x4 ;  /* 0x00000004ff57e424 */ /* 0x000fc600078e00ff */
[----:B------:R-:W-:Y:S01]  /*07f0*/  @!P5 LEA.HI.X R63, R4, c[0x0][0x164], R11, 0x2, P2 ;  /* 0x00005900043fda11 */ /* 0x000fe200010f140b */
[----:B------:R-:W-:Y:S01]  /*0800*/  @!P6 IMAD.WIDE R86, R76, R87, c[0x0][0x170] ;  /* 0x00005c004c56e625 */ /* 0x000fe200078e0257 */
[----:B------:R-:W-:-:S05]  /*0810*/  ISETP.GE.AND P5, PT, R72, c[0x0][0x18c], PT ;  /* 0x0000630048007a0c */ /* 0x000fca0003fa6270 */
[----:B------:R-:W3:Y:S08]  /*0820*/  @!P6 LDG.E R86, [R86.64] ;  /* 0x000000065656e981 */ /* 0x000ef0000c1e1900 */
[----:B------:R-:W-:Y:S01]  /*0830*/  @!P5 IMAD.MOV.U32 R93, RZ, RZ, 0x4 ;  /* 0x00000004ff5dd424 */ /* 0x000fe200078e00ff */
[----:B------:R2:W2:Y:S03]  /*0840*/  @!P5 LDG.E R35, [R34.64] ;  /* 0x000000062223d981 */ /* 0x0004a6000c1e1900 */
[----:B------:R-:W-:-:S06]  /*0850*/  @!P5 IMAD.WIDE R92, R72, R93, c[0x0][0x170] ;  /* 0x00005c00485cd625 */ /* 0x000fcc00078e025d */
[----:B------:R-:W4:Y:S01]  /*0860*/  @!P5 LDG.E R92, [R92.64] ;  /* 0x000000065c5cd981 */ /* 0x000f22000c1e1900 */
[----:B------:R-:W-:-:S04]  /*0870*/  IADD3 R36, R37, c[0x0][0x0], RZ ;  /* 0x0000000025247a10 */ /* 0x000fc80007ffe0ff */
[----:B------:R-:W-:-:S13]  /*0880*/  ISETP.GE.AND P5, PT, R36, c[0x0][0x18c], PT ;  /* 0x0000630024007a0c */ /* 0x000fda0003fa6270 */
[----:B------:R-:W-:-:S04]  /*0890*/  @!P5 IADD3 R4, P2, R36, UR4, RZ ;  /* 0x000000042404dc10 */ /* 0x000fc8000ff5e0ff */
[----:B------:R-:W-:Y:S02]  /*08a0*/  @!P5 LEA.HI.X.SX32 R11, R36, UR5, 0x1, P2 ;  /* 0x00000005240bdc11 */ /* 0x000fe400090f0eff */
[----:B-1----:R-:W-:Y:S01]  /*08b0*/  @!P5 LEA R44, P2, R4, c[0x0][0x160], 0x2 ;  /* 0x00005800042cda11 */ /* 0x002fe200078410ff */
[----:B---3--:R-:W-:Y:S01]  /*08c0*/  @!P6 FADD.FTZ R75, R86, R45 ;  /* 0x0000002d564be221 */ /* 0x008fe20000010000 */
[----:B------:R-:W-:Y:S02]  /*08d0*/  ISETP.GE.AND P6, PT, R71, c[0x0][0x18c], PT ;  /* 0x0000630047007a0c */ /* 0x000fe40003fc6270 */
[----:B------:R-:W-:Y:S02]  /*08e0*/  @!P5 LEA.HI.X R45, R4, c[0x0][0x164], R11, 0x2, P2 ;  /* 0x00005900042dda11 */ /* 0x000fe400010f140b */
[----:B------:R-:W-:-:S09]  /*08f0*/  ISETP.GE.AND P2, PT, R72, c[0x0][0x18c], PT ;  /* 0x0000630048007a0c */ /* 0x000fd20003f46270 */
[----:B--2---:R-:W-:Y:S01]  /*0900*/  @!P6 IMAD.MOV.U32 R34, RZ, RZ, 0x4 ;  /* 0x00000004ff22e424 */ /* 0x004fe200078e00ff */
[----:B------:R-:W2:Y:S03]  /*0910*/  @!P6 LDG.E R53, [R52.64] ;  /* 0x000000063435e981 */ /* 0x000ea6000c1e1900 */
[----:B----4-:R-:W-:Y:S02]  /*0920*/  @!P2 FADD.FTZ R73, R92, R35 ;  /* 0x000000235c49a221 */ /* 0x010fe40000010000 */
[----:B------:R-:W-:-:S06]  /*0930*/  @!P6 IMAD.WIDE R34, R71, R34, c[0x0][0x170] ;  /* 0x00005c004722e625 */ /* 0x000fcc00078e0222 */
[----:B------:R1:W2:Y:S02]  /*0940*/  @!P6 LDG.E R34, [R34.64] ;  /* 0x000000062222e981 */ /* 0x0002a4000c1e1900 */
[----:B-1----:R-:W-:-:S04]  /*0950*/  IADD3 R35, R36, c[0x0][0x0], RZ ;  /* 0x0000000024237a10 */ /* 0x002fc80007ffe0ff */
[----:B------:R-:W-:Y:S02]  /*0960*/  ISETP.GE.AND P6, PT, R35, c[0x0][0x18c], PT ;  /* 0x0000630023007a0c */ /* 0x000fe40003fc6270 */
[----:B------:R-:W-:-:S04]  /*0970*/  LOP3.LUT R81, R81, 0xffffdfff, RZ, 0xc0, !PT ;  /* 0xffffdfff51517812 */ /* 0x000fc800078ec0ff */
[----:B------:R-:W-:Y:S02]  /*0980*/  @P5 LOP3.LUT R81, R81, 0x2000, RZ, 0xfc, !PT ;  /* 0x0000200051515812 */ /* 0x000fe400078efcff */
[----:B------:R-:W-:-:S05]  /*0990*/  ISETP.NE.AND P5, PT, R7, RZ, PT ;  /* 0x000000ff0700720c */ /* 0x000fca0003fa5270 */
[----:B------:R-:W-:-:S04]  /*09a0*/  @!P6 IADD3 R4, P2, R35, UR4, RZ ;  /* 0x000000042304ec10 */ /* 0x000fc8000ff5e0ff */
[----:B------:R-:W-:Y:S02]  /*09b0*/  @!P6 LEA.HI.X.SX32 R7, R35, UR5, 0x1, P2 ;  /* 0x000000052307ec11 */ /* 0x000fe400090f0eff */
[----:B------:R-:W-:Y:S02]  /*09c0*/  ISETP.GE.AND P2, PT, R71, c[0x0][0x18c], PT ;  /* 0x0000630047007a0c */ /* 0x000fe40003f46270 */
[----:B------:R-:W-:-:S04]  /*09d0*/  LOP3.LUT R81, R81, 0xffffbfff, RZ, 0xc0, !PT ;  /* 0xffffbfff51517812 */ /* 0x000fc800078ec0ff */
[----:B------:R-:W-:-:S07]  /*09e0*/  @P6 LOP3.LUT R81, R81, 0x4000, RZ, 0xfc, !PT ;  /* 0x0000400051516812 */ /* 0x000fce00078efcff */
[----:B--2---:R-:W-:Y:S01]  /*09f0*/  @!P2 FADD.FTZ R69, R34, R53 ;  /* 0x000000352245a221 */ /* 0x004fe20000010000 */
[----:B------:R-:W-:-:S04]  /*0a00*/  @!P6 LEA R86, P2, R4, c[0x0][0x160], 0x2 ;  /* 0x000058000456ea11 */ /* 0x000fc800078410ff */
[----:B------:R-:W-:Y:S02]  /*0a10*/  @!P6 LEA.HI.X R87, R4, c[0x0][0x164], R7, 0x2, P2 ;  /* 0x000059000457ea11 */ /* 0x000fe400010f1407 */
[----:B------:R-:W-:Y:S01]  /*0a20*/  ISETP.NE.AND P6, PT, R3, RZ, PT ;  /* 0x000000ff0300720c */ /* 0x000fe20003fc5270 */
[----:B------:R1:W2:-:S12]  /*0a30*/  @!P5 LDG.E R7, [R32.64] ;  /* 0x000000062007d981 */ /* 0x000298000c1e1900 */
[----:B------:R-:W-:Y:S01]  /*0a40*/  @!P6 IMAD.MOV.U32 R93, RZ, RZ, 0x4 ;  /* 0x00000004ff5de424 */ /* 0x000fe200078e00ff */
[----:B------:R-:W3:Y:S03]  /*0a50*/  @!P6 LDG.E R47, [R46.64] ;  /* 0x000000062e2fe981 */ /* 0x000ee6000c1e1900 */
[----:B------:R-:W-:-:S06]  /*0a60*/  @!P6 IMAD.WIDE R92, R68, R93, c[0x0][0x170] ;  /* 0x00005c00445ce625 */ /* 0x000fcc00078e025d */
[----:B------:R-:W3:Y:S01]  /*0a70*/  @!P6 LDG.E R92, [R92.64] ;  /* 0x000000065c5ce981 */ /* 0x000ee2000c1e1900 */
[----:B------:R-:W-:Y:S01]  /*0a80*/  IADD3 R34, R35, c[0x0][0x0], RZ ;  /* 0x0000000023227a10 */ /* 0x000fe20007ffe0ff */
[----:B------:R-:W-:-:S04]  /*0a90*/  @!P5 IMAD.MOV.U32 R3, RZ, RZ, 0x4 ;  /* 0x00000004ff03d424 */ /* 0x000fc800078e00ff */
[----:B-1----:R-:W-:Y:S01]  /*0aa0*/  @!P5 IMAD.WIDE R32, R66, R3, c[0x0][0x170] ;  /* 0x00005c004220d625 */ /* 0x002fe200078e0203 */
[----:B------:R-:W-:-:S04]  /*0ab0*/  LOP3.LUT R81, R81, 0xffff7fff, RZ, 0xc0, !PT ;  /* 0xffff7fff51517812 */ /* 0x000fc800078ec0ff */
[----:B------:R1:W2:Y:S01]  /*0ac0*/  @!P5 LDG.E R4, [R32.64] ;  /* 0x000000062004d981 */ /* 0x0002a2000c1e1900 */
[----:B---3--:R-:W-:Y:S01]  /*0ad0*/  @!P6 FADD.FTZ R67, R92, R47 ;  /* 0x0000002f5c43e221 */ /* 0x008fe20000010000 */
[----:B------:R-:W-:-:S13]  /*0ae0*/  ISETP.GE.AND P6, PT, R34, c[0x0][0x18c], PT ;  /* 0x0000630022007a0c */ /* 0x000fda0003fc6270 */
[----:B------:R-:W-:-:S04]  /*0af0*/  @!P6 IADD3 R3, P2, R34, UR4, RZ ;  /* 0x000000042203ec10 */ /* 0x000fc8000ff5e0ff */
[----:B------:R-:W-:Y:S02]  /*0b00*/  @!P6 LEA.HI.X.SX32 R8, R34, UR5, 0x1, P2 ;  /* 0x000000052208ec11 */ /* 0x000fe400090f0eff */
[----:B------:R-:W-:Y:S02]  /*0b10*/  @!P6 LEA R52, P2, R3, c[0x0][0x160], 0x2 ;  /* 0x000058000334ea11 */ /* 0x000fe400078410ff */
[----:B------:R-:W-:Y:S02]  /*0b20*/  @P6 LOP3.LUT R81, R81, 0x8000, RZ, 0xfc, !PT ;  /* 0x0000800051516812 */ /* 0x000fe400078efcff */
[----:B------:R-:W-:Y:S02]  /*0b30*/  @!P6 LEA.HI.X R53, R3, c[0x0][0x164], R8, 0x2, P2 ;  /* 0x000059000335ea11 */ /* 0x000fe400010f1408 */
[----:B------:R-:W-:Y:S02]  /*0b40*/  P2R R3, PR, RZ, 0x40 ;  /* 0x00000040ff037803 */ /* 0x000fe40000000000 */
[----:B------:R-:W-:-:S13]  /*0b50*/  ISETP.GE.AND P6, PT, R64, c[0x0][0x18c], PT ;  /* 0x0000630040007a0c */ /* 0x000fda0003fc6270 */
[----:B------:R-:W-:Y:S01]  /*0b60*/  @!P6 IMAD.MOV.U32 R93, RZ, RZ, 0x4 ;  /* 0x00000004ff5de424 */ /* 0x000fe200078e00ff */
[----:B------:R-:W3:Y:S03]  /*0b70*/  @!P6 LDG.E R91, [R90.64] ;  /* 0x000000065a5be981 */ /* 0x000ee6000c1e1900 */
[----:B------:R-:W-:-:S06]  /*0b80*/  @!P6 IMAD.WIDE R92, R64, R93, c[0x0][0x170] ;  /* 0x00005c00405ce625 */ /* 0x000fcc00078e025d */
[----:B------:R-:W3:Y:S02]  /*0b90*/  @!P6 LDG.E R92, [R92.64] ;  /* 0x000000065c5ce981 */ /* 0x000ee4000c1e1900 */
[----:B---3--:R-:W-:Y:S02]  /*0ba0*/  @!P6 FADD.FTZ R61, R92, R91 ;  /* 0x0000005b5c3de221 */ /* 0x008fe40000010000 */
[----:B------:R-:W-:-:S04]  /*0bb0*/  @!P3 IMAD.MOV.U32 R91, RZ, RZ, 0x4 ;  /* 0x00000004ff5bb424 */ /* 0x000fc800078e00ff */
[----:B------:R-:W-:-:S06]  /*0bc0*/  @!P3 IMAD.WIDE R90, R60, R91, c[0x0][0x170] ;  /* 0x00005c003c5ab625 */ /* 0x000fcc00078e025b */
[----:B------:R3:W4:Y:S01]  /*0bd0*/  @!P3 LDG.E R90, [R90.64] ;  /* 0x000000065a5ab981 */ /* 0x000722000c1e1900 */
[----:B------:R-:W-:-:S13]  /*0be0*/  ISETP.GE.AND P6, PT, R58, c[0x0][0x18c], PT ;  /* 0x000063003a007a0c */ /* 0x000fda0003fc6270 */
[----:B------:R-:W-:Y:S01]  /*0bf0*/  @!P6 IMAD.MOV.U32 R93, RZ, RZ, 0x4 ;  /* 0x00000004ff5de424 */ /* 0x000fe200078e00ff */
[----:B------:R-:W5:Y:S03]  /*0c00*/  @!P6 LDG.E R51, [R50.64] ;  /* 0x000000063233e981 */ /* 0x000f66000c1e1900 */
[----:B------:R-:W-:-:S06]  /*0c10*/  @!P6 IMAD.WIDE R92, R58, R93, c[0x0][0x170] ;  /* 0x00005c003a5ce625 */ /* 0x000fcc00078e025d */
[----:B------:R-:W5:Y:S01]  /*0c20*/  @!P6 LDG.E R92, [R92.64] ;  /* 0x000000065c5ce981 */ /* 0x000f62000c1e1900 */
[----:B---3--:R-:W-:Y:S01]  /*0c30*/  @!P4 IMAD.MOV.U32 R91, RZ, RZ, 0x4 ;  /* 0x00000004ff5bc424 */ /* 0x008fe200078e00ff */
[----:B-1----:R-:W-:Y:S01]  /*0c40*/  IADD3 R33, R34, c[0x0][0x0], RZ ;  /* 0x0000000022217a10 */ /* 0x002fe20007ffe0ff */
[----:B--2---:R-:W-:-:S03]  /*0c50*/  @!P5 FADD.FTZ R65, R4, R7 ;  /* 0x000000070441d221 */ /* 0x004fc60000010000 */
[C---:B------:R-:W-:Y:S02]  /*0c60*/  ISETP.GE.AND P5, PT, R33.reuse, c[0x0][0x18c], PT ;  /* 0x0000630021007a0c */ /* 0x040fe40003fa6270 */
[----:B------:R-:W-:-:S11]  /*0c70*/  IADD3 R32, R33, c[0x0][0x0], RZ ;  /* 0x0000000021207a10 */ /* 0x000fd60007ffe0ff */
[----:B------:R-:W-:-:S04]  /*0c80*/  @!P5 IADD3 R4, P2, R33, UR4, RZ ;  /* 0x000000042104dc10 */ /* 0x000fc8000ff5e0ff */
[----:B------:R-:W-:Y:S02]  /*0c90*/  @!P5 LEA.HI.X.SX32 R7, R33, UR5, 0x1, P2 ;  /* 0x000000052107dc11 */ /* 0x000fe400090f0eff */
[----:B------:R-:W-:Y:S01]  /*0ca0*/  @!P5 LEA R46, P2, R4, c[0x0][0x160], 0x2 ;  /* 0x00005800042eda11 */ /* 0x000fe200078410ff */
[----:B----4-:R-:W-:Y:S02]  /*0cb0*/  @!P3 FADD.FTZ R59, R90, R85 ;  /* 0x000000555a3bb221 */ /* 0x010fe40000010000 */
[----:B------:R-:W-:-:S06]  /*0cc0*/  @!P4 IMAD.WIDE R90, R56, R91, c[0x0][0x170] ;  /* 0x00005c00385ac625 */ /* 0x000fcc00078e025b */
[----:B------:R-:W2:Y:S01]  /*0cd0*/  @!P4 LDG.E R90, [R90.64] ;  /* 0x000000065a5ac981 */ /* 0x000ea2000c1e1900 */
[----:B------:R-:W-:Y:S02]  /*0ce0*/  @!P5 LEA.HI.X R47, R4, c[0x0][0x164], R7, 0x2, P2 ;  /* 0x00005900042fda11 */ /* 0x000fe400010f1407 */
[C---:B------:R-:W-:Y:S02]  /*0cf0*/  ISETP.GE.AND P2, PT, R32.reuse, c[0x0][0x18c], PT ;  /* 0x0000630020007a0c */ /* 0x040fe40003f46270 */
[C---:B------:R-:W-:Y:S02]  /*0d00*/  IADD3 R31, R32.reuse, c[0x0][0x0], RZ ;  /* 0x00000000201f7a10 */ /* 0x040fe40007ffe0ff */
[----:B------:R-:W-:Y:S01]  /*0d10*/  LOP3.LUT R81, R81, 0xfffeffff, RZ, 0xc0, !PT ;  /* 0xfffeffff51517812 */ /* 0x000fe200078ec0ff */
[----:B------:R-:W3:Y:S08]  /*0d20*/  @!P5 LDG.E R47, [R46.64] ;  /* 0x000000062e2fd981 */ /* 0x000ef0000c1e1900 */
[----:B------:R-:W-:-:S04]  /*0d30*/  @!P2 IADD3 R4, P3, R32, UR4, RZ ;  /* 0x000000042004ac10 */ /* 0x000fc8000ff7e0ff */
[----:B------:R-:W-:Y:S02]  /*0d40*/  @!P2 LEA.HI.X.SX32 R7, R32, UR5, 0x1, P3 ;  /* 0x000000052007ac11 */ /* 0x000fe400098f0eff */
[----:B------:R-:W-:-:S04]  /*0d50*/  @!P2 LEA R84, P3, R4, c[0x0][0x160], 0x2 ;  /* 0x000058000454aa11 */ /* 0x000fc800078610ff */
[----:B------:R-:W-:Y:S02]  /*0d60*/  @!P2 LEA.HI.X R85, R4, c[0x0][0x164], R7, 0x2, P3 ;  /* 0x000059000455aa11 */ /* 0x000fe400018f1407 */
[C---:B------:R-:W-:Y:S01]  /*0d70*/  ISETP.GE.AND P3, PT, R31.reuse, c[0x0][0x18c], PT ;  /* 0x000063001f007a0c */ /* 0x040fe20003f66270 */
[----:B-----5:R-:W-:Y:S01]  /*0d80*/  @!P6 FADD.FTZ R57, R92, R51 ;  /* 0x000000335c39e221 */ /* 0x020fe20000010000 */
[----:B------:R-:W-:Y:S02]  /*0d90*/  ISETP.GE.AND P6, PT, R40, c[0x0][0x18c], PT ;  /* 0x0000630028007a0c */ /* 0x000fe40003fc6270 */
[C---:B------:R-:W-:Y:S01]  /*0da0*/  IADD3 R28, R31.reuse, c[0x0][0x0], RZ ;  /* 0x000000001f1c7a10 */ /* 0x040fe20007ffe0ff */
[----:B------:R1:W4:Y:S08]  /*0db0*/  @!P2 LDG.E R85, [R84.64] ;  /* 0x000000065455a981 */ /* 0x000330000c1e1900 */
[----:B------:R-:W-:-:S02]  /*0dc0*/  @!P3 IADD3 R4, P4, R31, UR4, RZ ;  /* 0x000000041f04bc10 */ /* 0x000fc4000ff9e0ff */
[----:B------:R-:W5:Y:S02]  /*0dd0*/  @!P6 LDG.E R49, [R48.64] ;  /* 0x000000063031e981 */ /* 0x000f64000c1e1900 */
[----:B------:R-:W-:Y:S02]  /*0de0*/  @!P3 LEA.HI.X.SX32 R7, R31, UR5, 0x1, P4 ;  /* 0x000000051f07bc11 */ /* 0x000fe4000a0f0eff */
[----:B------:R-:W-:-:S13]  /*0df0*/  ISETP.GE.AND P4, PT, R56, c[0x0][0x18c], PT ;  /* 0x0000630038007a0c */ /* 0x000fda0003f86270 */
[----:B--2---:R-:W-:Y:S02]  /*0e00*/  @!P4 FADD.FTZ R30, R90, R83 ;  /* 0x000000535a1ec221 */ /* 0x004fe40000010000 */
[----:B------:R-:W-:-:S04]  /*0e10*/  @!P6 IMAD.MOV.U32 R83, RZ, RZ, 0x4 ;  /* 0x00000004ff53e424 */ /* 0x000fc800078e00ff */
[----:B------:R-:W-:-:S06]  /*0e20*/  @!P6 IMAD.WIDE R82, R40, R83, c[0x0][0x170] ;  /* 0x00005c002852e625 */ /* 0x000fcc00078e0253 */
[----:B------:R-:W5:Y:S01]  /*0e30*/  @!P6 LDG.E R82, [R82.64] ;  /* 0x000000065252e981 */ /* 0x000f62000c1e1900 */
[----:B------:R-:W-:-:S04]  /*0e40*/  @!P0 IMAD.MOV.U32 R90, RZ, RZ, 0x4 ;  /* 0x00000004ff5a8424 */ /* 0x000fc800078e00ff */
[----:B------:R-:W-:-:S06]  /*0e50*/  @!P0 IMAD.WIDE R90, R39, R90, c[0x0][0x170] ;  /* 0x00005c00275a8625 */ /* 0x000fcc00078e025a */
[----:B------:R-:W2:Y:S01]  /*0e60*/  @!P0 LDG.E R90, [R90.64] ;  /* 0x000000065a5a8981 */ /* 0x000ea2000c1e1900 */
[----:B------:R-:W-:-:S04]  /*0e70*/  @!P3 LEA R50, P4, R4, c[0x0][0x160], 0x2 ;  /* 0x000058000432ba11 */ /* 0x000fc800078810ff */
[----:B------:R-:W-:Y:S02]  /*0e80*/  @!P3 LEA.HI.X R51, R4, c[0x0][0x164], R7, 0x2, P4 ;  /* 0x000059000433ba11 */ /* 0x000fe400020f1407 */
[----:B------:R-:W-:Y:S01]  /*0e90*/  @P5 LOP3.LUT R81, R81, 0x10000, RZ, 0xfc, !PT ;  /* 0x0001000051515812 */ /* 0x000fe200078efcff */
[----:B-----5:R-:W-:Y:S01]  /*0ea0*/  @!P6 FADD.FTZ R29, R82, R49 ;  /* 0x00000031521de221 */ /* 0x020fe20000010000 */
[C---:B------:R-:W-:Y:S02]  /*0eb0*/  ISETP.GE.AND P6, PT, R28.reuse, c[0x0][0x18c], PT ;  /* 0x000063001c007a0c */ /* 0x040fe40003fc6270 */
[----:B0-----:R-:W-:Y:S02]  /*0ec0*/  P2R R78, PR, RZ, 0x2 ;  /* 0x00000002ff4e7803 */ /* 0x001fe40000000000 */
[C---:B------:R-:W-:Y:S01]  /*0ed0*/  IADD3 R26, R28.reuse, c[0x0][0x0], RZ ;  /* 0x000000001c1a7a10 */ /* 0x040fe20007ffe0ff */
[----:B-1----:R-:W-:Y:S01]  /*0ee0*/  @!P3 IMAD.MOV.U32 R84, RZ, RZ, 0x4 ;  /* 0x00000004ff54b424 */ /* 0x002fe200078e00ff */
[----:B------:R-:W5:Y:S07]  /*0ef0*/  @!P3 LDG.E R51, [R50.64] ;  /* 0x000000063233b981 */ /* 0x000f6e000c1e1900 */
[----:B------:R-:W-:-:S04]  /*0f00*/  @!P6 IADD3 R4, P4, R28, UR4, RZ ;  /* 0x000000041c04ec10 */ /* 0x000fc8000ff9e0ff */
[----:B------:R-:W-:Y:S02]  /*0f10*/  @!P6 LEA.HI.X.SX32 R7, R28, UR5, 0x1, P4 ;  /* 0x000000051c07ec11 */ /* 0x000fe4000a0f0eff */
[----:B------:R-:W-:-:S04]  /*0f20*/  @!P6 LEA R48, P4, R4, c[0x0][0x160], 0x2 ;  /* 0x000058000430ea11 */ /* 0x000fc800078810ff */
[----:B------:R-:W-:Y:S01]  /*0f30*/  @!P6 LEA.HI.X R49, R4, c[0x0][0x164], R7, 0x2, P4 ;  /* 0x000059000431ea11 */ /* 0x000fe200020f1407 */
[----:B------:R-:W-:Y:S02]  /*0f40*/  @!P1 IMAD.MOV.U32 R7, RZ, RZ, 0x4 ;  /* 0x00000004ff079424 */ /* 0x000fe400078e00ff */
[----:B--2---:R-:W-:Y:S02]  /*0f50*/  @!P0 FADD.FTZ R27, R90, R79 ;  /* 0x0000004f5a1b8221 */ /* 0x004fe40000010000 */
[----:B------:R-:W-:-:S06]  /*0f60*/  @!P1 IMAD.WIDE R90, R38, R7, c[0x0][0x170] ;  /* 0x00005c00265a9625 */ /* 0x000fcc00078e0207 */
[----:B------:R-:W2:Y:S01]  /*0f70*/  @!P1 LDG.E R90, [R90.64] ;  /* 0x000000065a5a9981 */ /* 0x000ea2000c1e1900 */
[----:B------:R-:W-:-:S04]  /*0f80*/  LOP3.LUT R81, R81, 0xfff7ffff, RZ, 0xc0, !PT ;  /* 0xfff7ffff51517812 */ /* 0x000fc800078ec0ff */
[----:B------:R-:W-:Y:S02]  /*0f90*/  @P6 LOP3.LUT R81, R81, 0x80000, RZ, 0xfc, !PT ;  /* 0x0008000051516812 */ /* 0x000fe400078efcff */
[----:B------:R-:W-:-:S13]  /*0fa0*/  ISETP.GE.AND P6, PT, R37, c[0x0][0x18c], PT ;  /* 0x0000630025007a0c */ /* 0x000fda0003fc6270 */
[----:B------:R-:W-:Y:S01]  /*0fb0*/  @!P6 IMAD.MOV.U32 R88, RZ, RZ, 0x4 ;  /* 0x00000004ff58e424 */ /* 0x000fe200078e00ff */
[----:B------:R-:W3:Y:S01]  /*0fc0*/  @!P6 LDG.E R63, [R62.64] ;  /* 0x000000063e3fe981 */ /* 0x000ee2000c1e1900 */
[----:B--2---:R-:W-:Y:S02]  /*0fd0*/  @!P1 FADD.FTZ R25, R90, R89 ;  /* 0x000000595a199221 */ /* 0x004fe40000010000 */
[----:B------:R-:W-:-:S06]  /*0fe0*/  @!P6 IMAD.WIDE R88, R37, R88, c[0x0][0x170] ;  /* 0x00005c002558e625 */ /* 0x000fcc00078e0258 */
[----:B------:R-:W3:Y:S01]  /*0ff0*/  @!P6 LDG.E R88, [R88.64] ;  /* 0x000000065858e981 */ /* 0x000ee2000c1e1900 */
[----:B------:R-:W-:-:S13]  /*1000*/  ISETP.GE.AND P1, PT, R36, c[0x0][0x18c], PT ;  /* 0x0000630024007a0c */ /* 0x000fda0003f26270 */
[----:B------:R-:W-:Y:S01]  /*1010*/  @!P1 IMAD.MOV.U32 R91, RZ, RZ, 0x4 ;  /* 0x00000004ff5b9424 */ /* 0x000fe200078e00ff */
[----:B------:R-:W2:Y:S03]  /*1020*/  @!P1 LDG.E R45, [R44.64] ;  /* 0x000000062c2d9981 */ /* 0x000ea6000c1e1900 */
[----:B------:R-:W-:-:S06]  /*1030*/  @!P1 IMAD.WIDE R90, R36, R91, c[0x0][0x170] ;  /* 0x00005c00245a9625 */ /* 0x000fcc00078e025b */
[----:B------:R-:W2:Y:S01]  /*1040*/  @!P1 LDG.E R90, [R90.64] ;  /* 0x000000065a5a9981 */ /* 0x000ea2000c1e1900 */
[----:B------:R-:W-:-:S13]  /*1050*/  ISETP.GE.AND P1, PT, R35, c[0x0][0x18c], PT ;  /* 0x0000630023007a0c */ /* 0x000fda0003f26270 */
[----:B------:R-:W2:Y:S01]  /*1060*/  @!P1 LDG.E R87, [R86.64] ;  /* 0x0000000656579981 */ /* 0x000ea2000c1e1900 */
[----:B------:R-:W-:Y:S02]  /*1070*/  P2R R79, PR, RZ, 0x1 ;  /* 0x00000001ff4f7803 */ /* 0x000fe40000000000 */
[C---:B------:R-:W-:Y:S02]  /*1080*/  ISETP.GE.AND P0, PT, R26.reuse, c[0x0][0x18c], PT ;  /* 0x000063001a007a0c */ /* 0x040fe40003f06270 */
[----:B------:R-:W-:Y:S01]  /*1090*/  IADD3 R23, R26, c[0x0][0x0], RZ ;  /* 0x000000001a177a10 */ /* 0x000fe20007ffe0ff */
[----:B---3--:R-:W-:Y:S02]  /*10a0*/  @!P6 FADD.FTZ R24, R88, R63 ;  /* 0x0000003f5818e221 */ /* 0x008fe40000010000 */
[----:B------:R-:W-:-:S04]  /*10b0*/  @!P1 IMAD.MOV.U32 R88, RZ, RZ, 0x4 ;  /* 0x00000004ff589424 */ /* 0x000fc800078e00ff */
[----:B------:R-:W-:-:S06]  /*10c0*/  @!P1 IMAD.WIDE R88, R35, R88, c[0x0][0x170] ;  /* 0x00005c0023589625 */ /* 0x000fcc00078e0258 */
[----:B------:R-:W3:Y:S01]  /*10d0*/  @!P1 LDG.E R88, [R88.64] ;  /* 0x0000000658589981 */ /* 0x000ee2000c1e1900 */
[----:B------:R-:W-:Y:S02]  /*10e0*/  ISETP.GE.AND P6, PT, R23, c[0x0][0x18c], PT ;  /* 0x0000630017007a0c */ /* 0x000fe40003fc6270 */
[----:B------:R-:W-:-:S04]  /*10f0*/  @!P0 IADD3 R4, P4, R26, UR4, RZ ;  /* 0x000000041a048c10 */ /* 0x000fc8000ff9e0ff */
[----:B------:R-:W-:Y:S02]  /*1100*/  @!P0 LEA.HI.X.SX32 R7, R26, UR5, 0x1, P4 ;  /* 0x000000051a078c11 */ /* 0x000fe4000a0f0eff */
[----:B------:R-:W-:-:S04]  /*1110*/  @!P0 LEA R82, P4, R4, c[0x0][0x160], 0x2 ;  /* 0x0000580004528a11 */ /* 0x000fc800078810ff */
[----:B------:R-:W-:Y:S02]  /*1120*/  @!P0 LEA.HI.X R83, R4, c[0x0][0x164], R7, 0x2, P4 ;  /* 0x0000590004538a11 */ /* 0x000fe400020f1407 */
[----:B------:R-:W-:-:S04]  /*1130*/  @!P6 IADD3 R4, P4, R23, UR4, RZ ;  /* 0x000000041704ec10 */ /* 0x000fc8000ff9e0ff */
[C---:B------:R-:W-:Y:S01]  /*1140*/  @!P6 LEA.HI.X.SX32 R7, R23.reuse, UR5, 0x1, P4 ;  /* 0x000000051707ec11 */ /* 0x040fe2000a0f0eff */
[----:B------:R0:W4:Y:S01]  /*1150*/  @!P0 LDG.E R83, [R82.64] ;  /* 0x0000000652538981 */ /* 0x000122000c1e1900 */
[C---:B------:R-:W-:Y:S02]  /*1160*/  @!P6 LEA R62, P4, R4.reuse, c[0x0][0x160], 0x2 ;  /* 0x00005800043eea11 */ /* 0x040fe400078810ff */
[----:B------:R-:W-:Y:S02]  /*1170*/  IADD3 R21, R23, c[0x0][0x0], RZ ;  /* 0x0000000017157a10 */ /* 0x000fe40007ffe0ff */
[----:B------:R-:W-:Y:S02]  /*1180*/  @!P6 LEA.HI.X R63, R4, c[0x0][0x164], R7, 0x2, P4 ;  /* 0x00005900043fea11 */ /* 0x000fe400020f1407 */
[----:B------:R-:W-:Y:S02]  /*1190*/  LOP3.LUT R81, R81, 0xffefffff, RZ, 0xc0, !PT ;  /* 0xffefffff51517812 */ /* 0x000fe400078ec0ff */
[----:B------:R-:W-:-:S02]  /*11a0*/  ISETP.GE.AND P4, PT, R36, c[0x0][0x18c], PT ;  /* 0x0000630024007a0c */ /* 0x000fc40003f86270 */
[----:B------:R-:W-:Y:S02]  /*11b0*/  ISETP.GE.AND P1, PT, R21, c[0x0][0x18c], PT ;  /* 0x0000630015007a0c */ /* 0x000fe40003f26270 */
[----:B------:R-:W-:-:S04]  /*11c0*/  @P0 LOP3.LUT R81, R81, 0x100000, RZ, 0xfc, !PT ;  /* 0x0010000051510812 */ /* 0x000fc800078efcff */
[----:B------:R-:W-:-:S04]  /*11d0*/  LOP3.LUT R81, R81, 0xffdfffff, RZ, 0xc0, !PT ;  /* 0xffdfffff51517812 */ /* 0x000fc800078ec0ff */
[----:B------:R-:W-:Y:S01]  /*11e0*/  @P6 LOP3.LUT R81, R81, 0x200000, RZ, 0xfc, !PT ;  /* 0x0020000051516812 */ /* 0x000fe200078efcff */
[----:B--2---:R-:W-:Y:S01]  /*11f0*/  @!P4 FADD.FTZ R22, R90, R45 ;  /* 0x0000002d5a16c221 */ /* 0x004fe20000010000 */
[----:B------:R-:W-:Y:S02]  /*1200*/  ISETP.NE.AND P6, PT, R3, RZ, PT ;  /* 0x000000ff0300720c */ /* 0x000fe40003fc5270 */
[----:B------:R-:W-:-:S04]  /*1210*/  @!P1 IADD3 R3, P4, R21, UR4, RZ ;  /* 0x0000000415039c10 */ /* 0x000fc8000ff9e0ff */
[----:B------:R-:W-:Y:S02]  /*1220*/  @!P1 LEA.HI.X.SX32 R4, R21, UR5, 0x1, P4 ;  /* 0x0000000515049c11 */ /* 0x000fe4000a0f0eff */
[----:B------:R-:W-:-:S05]  /*1230*/  ISETP.GE.AND P4, PT, R35, c[0x0][0x18c], PT ;  /* 0x0000630023007a0c */ /* 0x000fca0003f86270 */
[----:B------:R-:W2:Y:S08]  /*1240*/  @!P6 LDG.E R53, [R52.64] ;  /* 0x000000063435e981 */ /* 0x000eb0000c1e1900 */
[----:B---3--:R-:W-:Y:S02]  /*1250*/  @!P4 FADD.FTZ R20, R88, R87 ;  /* 0x000000575814c221 */ /* 0x008fe40000010000 */
[----:B------:R-:W-:-:S04]  /*1260*/  @!P6 IMAD.MOV.U32 R87, RZ, RZ, 0x4 ;  /* 0x00000004ff57e424 */ /* 0x000fc800078e00ff */
[----:B------:R-:W-:-:S06]  /*1270*/  @!P6 IMAD.WIDE R86, R34, R87, c[0x0][0x170] ;  /* 0x00005c002256e625 */ /* 0x000fcc00078e0257 */
[----:B------:R1:W2:Y:S02]  /*1280*/  @!P6 LDG.E R86, [R86.64] ;  /* 0x000000065656e981 */ /* 0x0002a4000c1e1900 */
[----:B-1----:R-:W-:Y:S02]  /*1290*/  @!P2 IMAD.MOV.U32 R87, RZ, RZ, 0x4 ;  /* 0x00000004ff57a424 */ /* 0x002fe400078e00ff */
[----:B--2---:R-:W-:Y:S02]  /*12a0*/  @!P6 FADD.FTZ R19, R86, R53 ;  /* 0x000000355613e221 */ /* 0x004fe40000010000 */
[----:B------:R-:W-:-:S06]  /*12b0*/  @!P2 IMAD.WIDE R86, R32, R87, c[0x0][0x170] ;  /* 0x00005c002056a625 */ /* 0x000fcc00078e0257 */
[----:B------:R-:W4:Y:S01]  /*12c0*/  @!P2 LDG.E R86, [R86.64] ;  /* 0x000000065656a981 */ /* 0x000f22000c1e1900 */
[----:B------:R-:W-:-:S04]  /*12d0*/  @!P5 IMAD.MOV.U32 R88, RZ, RZ, 0x4 ;  /* 0x00000004ff58d424 */ /* 0x000fc800078e00ff */
[----:B------:R-:W-:-:S06]  /*12e0*/  @!P5 IMAD.WIDE R88, R33, R88, c[0x0][0x170] ;  /* 0x00005c002158d625 */ /* 0x000fcc00078e0258 */
[----:B------:R-:W2:Y:S01]  /*12f0*/  @!P5 LDG.E R88, [R88.64] ;  /* 0x000000065858d981 */ /* 0x000ea2000c1e1900 */
[----:B------:R-:W-:Y:S01]  /*1300*/  P2R R80, PR, RZ, 0x4 ;  /* 0x00000004ff507803 */ /* 0x000fe20000000000 */
[----:B----4-:R-:W-:Y:S02]  /*1310*/  @!P2 FADD.FTZ R15, R86, R85 ;  /* 0x00000055560fa221 */ /* 0x010fe40000010000 */
[----:B------:R-:W-:-:S06]  /*1320*/  @!P3 IMAD.WIDE R84, R31, R84, c[0x0][0x170] ;  /* 0x00005c001f54b625 */ /* 0x000fcc00078e0254 */
[----:B------:R1:W5:Y:S01]  /*1330*/  @!P3 LDG.E R84, [R84.64] ;  /* 0x000000065454b981 */ /* 0x000362000c1e1900 */
[----:B------:R-:W-:-:S13]  /*1340*/  ISETP.GE.AND P2, PT, R28, c[0x0][0x18c], PT ;  /* 0x000063001c007a0c */ /* 0x000fda0003f46270 */
[----:B------:R-:W-:Y:S01]  /*1350*/  @!P2 IMAD.MOV.U32 R87, RZ, RZ, 0x4 ;  /* 0x00000004ff57a424 */ /* 0x000fe200078e00ff */
[----:B------:R-:W3:Y:S03]  /*1360*/  @!P2 LDG.E R49, [R48.64] ;  /* 0x000000063031a981 */ /* 0x000ee6000c1e1900 */
[----:B------:R-:W-:-:S06]  /*1370*/  @!P2 IMAD.WIDE R86, R28, R87, c[0x0][0x170] ;  /* 0x00005c001c56a625 */ /* 0x000fcc00078e0257 */
[----:B------:R-:W3:Y:S01]  /*1380*/  @!P2 LDG.E R86, [R86.64] ;  /* 0x000000065656a981 */ /* 0x000ee2000c1e1900 */
[----:B-1----:R-:W-:Y:S01]  /*1390*/  @!P0 IMAD.MOV.U32 R85, RZ, RZ, 0x4 ;  /* 0x00000004ff558424 */ /* 0x002fe200078e00ff */
[----:B------:R-:W-:Y:S02]  /*13a0*/  LOP3.LUT R81, R81, 0xffbfffff, RZ, 0xc0, !PT ;  /* 0xffbfffff51517812 */ /* 0x000fe400078ec0ff */
[----:B------:R-:W-:Y:S02]  /*13b0*/  @!P1 LEA R44, P4, R3, c[0x0][0x160], 0x2 ;  /* 0x00005800032c9a11 */ /* 0x000fe400078810ff */
[----:B------:R-:W-:Y:S02]  /*13c0*/  IADD3 R18, R21, c[0x0][0x0], RZ ;  /* 0x0000000015127a10 */ /* 0x000fe40007ffe0ff */
[----:B------:R-:W-:Y:S02]  /*13d0*/  @P1 LOP3.LUT R81, R81, 0x400000, RZ, 0xfc, !PT ;  /* 0x0040000051511812 */ /* 0x000fe400078efcff */
[----:B------:R-:W-:-:S02]  /*13e0*/  @!P1 LEA.HI.X R45, R3, c[0x0][0x164], R4, 0x2, P4 ;  /* 0x00005900032d9a11 */ /* 0x000fc400020f1404 */
[C---:B------:R-:W-:Y:S02]  /*13f0*/  ISETP.GE.AND P1, PT, R18.reuse, c[0x0][0x18c], PT ;  /* 0x0000630012007a0c */ /* 0x040fe40003f26270 */
[----:B------:R-:W-:-:S11]  /*1400*/  IADD3 R16, R18, c[0x0][0x0], RZ ;  /* 0x0000000012107a10 */ /* 0x000fd60007ffe0ff */
[----:B------:R-:W-:-:S04]  /*1410*/  @!P1 IADD3 R3, P4, R18, UR4, RZ ;  /* 0x0000000412039c10 */ /* 0x000fc8000ff9e0ff */
[----:B------:R-:W-:Y:S02]  /*1420*/  @!P1 LEA.HI.X.SX32 R4, R18, UR5, 0x1, P4 ;  /* 0x0000000512049c11 */ /* 0x000fe4000a0f0eff */
[----:B------:R-:W-:Y:S01]  /*1430*/  @!P1 LEA R52, P4, R3, c[0x0][0x160], 0x2 ;  /* 0x0000580003349a11 */ /* 0x000fe200078810ff */
[----:B-----5:R-:W-:Y:S02]  /*1440*/  @!P3 FADD.FTZ R14, R84, R51 ;  /* 0x00000033540eb221 */ /* 0x020fe40000010000 */
[----:B------:R-:W-:-:S06]  /*1450*/  @!P0 IMAD.WIDE R84, R26, R85, c[0x0][0x170] ;  /* 0x00005c001a548625 */ /* 0x000fcc00078e0255 */
[----:B------:R-:W4:Y:S01]  /*1460*/  @!P0 LDG.E R84, [R84.64] ;  /* 0x0000000654548981 */ /* 0x000f22000c1e1900 */
[----:B------:R-:W-:Y:S02]  /*1470*/  @!P1 LEA.HI.X R53, R3, c[0x0][0x164], R4, 0x2, P4 ;  /* 0x0000590003359a11 */ /* 0x000fe400020f1404 */
[----:B------:R-:W-:Y:S01]  /*1480*/  ISETP.GE.AND P4, PT, R16, c[0x0][0x18c], PT ;  /* 0x0000630010007a0c */ /* 0x000fe20003f86270 */
[----:B--2---:R-:W-:Y:S01]  /*1490*/  @!P5 FADD.FTZ R17, R88, R47 ;  /* 0x0000002f5811d221 */ /* 0x004fe20000010000 */
[C---:B------:R-:W-:Y:S02]  /*14a0*/  IADD3 R13, R16.reuse, c[0x0][0x0], RZ ;  /* 0x00000000100d7a10 */ /* 0x040fe40007ffe0ff */
[----:B------:R-:W2:Y:S09]  /*14b0*/  @!P1 LDG.E R53, [R52.64] ;  /* 0x0000000634359981 */ /* 0x000eb2000c1e1900 */
[----:B------:R-:W-:-:S04]  /*14c0*/  @!P4 IADD3 R3, P5, R16, UR4, RZ ;  /* 0x000000041003cc10 */ /* 0x000fc8000ffbe0ff */
[----:B------:R-:W-:Y:S02]  /*14d0*/  @!P4 LEA.HI.X.SX32 R4, R16, UR5, 0x1, P5 ;  /* 0x000000051004cc11 */ /* 0x000fe4000a8f0eff */
[----:B------:R-:W-:-:S04]  /*14e0*/  @!P4 LEA R46, P5, R3, c[0x0][0x160], 0x2 ;  /* 0x00005800032eca11 */ /* 0x000fc800078a10ff */
[----:B------:R-:W-:Y:S02]  /*14f0*/  @!P4 LEA.HI.X R47, R3, c[0x0][0x164], R4, 0x2, P5 ;  /* 0x00005900032fca11 */ /* 0x000fe400028f1404 */
[C---:B------:R-:W-:Y:S02]  /*1500*/  ISETP.GE.AND P5, PT, R13.reuse, c[0x0][0x18c], PT ;  /* 0x000063000d007a0c */ /* 0x040fe40003fa6270 */
[----:B------:R-:W-:Y:S01]  /*1510*/  IADD3 R11, R13, c[0x0][0x0], RZ ;  /* 0x000000000d0b7a10 */ /* 0x000fe20007ffe0ff */
[----:B---3--:R-:W-:Y:S01]  /*1520*/  @!P2 FADD.FTZ R12, R86, R49 ;  /* 0x00000031560ca221 */ /* 0x008fe20000010000 */
[----:B------:R1:W3:Y:S02]  /*1530*/  @!P4 LDG.E R47, [R46.64] ;  /* 0x000000062e2fc981 */ /* 0x0002e4000c1e1900 */
[----:B------:R-:W-:-:S07]  /*1540*/  ISETP.GE.AND P0, PT, R11, c[0x0][0x18c], PT ;  /* 0x000063000b007a0c */ /* 0x000fce0003f06270 */
[----:B------:R-:W-:-:S04]  /*1550*/  @!P5 IADD3 R3, P6, R13, UR4, RZ ;  /* 0x000000040d03dc10 */ /* 0x000fc8000ffde0ff */
[----:B------:R-:W-:Y:S02]  /*1560*/  @!P5 LEA.HI.X.SX32 R4, R13, UR5, 0x1, P6 ;  /* 0x000000050d04dc11 */ /* 0x000fe4000b0f0eff */
[----:B------:R-:W-:-:S04]  /*1570*/  @!P5 LEA R50, P6, R3, c[0x0][0x160], 0x2 ;  /* 0x000058000332da11 */ /* 0x000fc800078c10ff */
[----:B------:R-:W-:Y:S02]  /*1580*/  @!P5 LEA.HI.X R51, R3, c[0x0][0x164], R4, 0x2, P6 ;  /* 0x000059000333da11 */ /* 0x000fe400030f1404 */
[----:B------:R-:W-:Y:S02]  /*1590*/  @!P0 IADD3 R3, P6, R11, UR4, RZ ;  /* 0x000000040b038c10 */ /* 0x000fe4000ffde0ff */
[----:B------:R-:W-:Y:S02]  /*15a0*/  ISETP.GE.AND P2, PT, R23, c[0x0][0x18c], PT ;  /* 0x0000630017007a0c */ /* 0x000fe40003f46270 */
[----:B------:R-:W-:Y:S01]  /*15b0*/  @!P0 LEA.HI.X.SX32 R4, R11, UR5, 0x1, P6 ;  /* 0x000000050b048c11 */ /* 0x000fe2000b0f0eff */
[----:B------:R5:W2:Y:S01]  /*15c0*/  @!P5 LDG.E R51, [R50.64] ;  /* 0x000000063233d981 */ /* 0x000aa2000c1e1900 */
[----:B------:R-:W-:-:S09]  /*15d0*/  ISETP.GE.AND P6, PT, R26, c[0x0][0x18c], PT ;  /* 0x000063001a007a0c */ /* 0x000fd20003fc6270 */
[----:B0-----:R-:W-:Y:S01]  /*15e0*/  @!P2 IMAD.MOV.U32 R82, RZ, RZ, 0x4 ;  /* 0x00000004ff52a424 */ /* 0x001fe200078e00ff */
[----:B------:R-:W2:Y:S03]  /*15f0*/  @!P2 LDG.E R63, [R62.64] ;  /* 0x000000063e3fa981 */ /* 0x000ea6000c1e1900 */
[----:B----4-:R-:W-:Y:S02]  /*1600*/  @!P6 FADD.FTZ R10, R84, R83 ;  /* 0x00000053540ae221 */ /* 0x010fe40000010000 */
[----:B------:R-:W-:-:S06]  /*1610*/  @!P2 IMAD.WIDE R82, R23, R82, c[0x0][0x170] ;  /* 0x00005c001752a625 */ /* 0x000fcc00078e0252 */
[----:B------:R0:W2:Y:S01]  /*1620*/  @!P2 LDG.E R82, [R82.64] ;  /* 0x000000065252a981 */ /* 0x0000a2000c1e1900 */
[----:B------:R-:W-:-:S04]  /*1630*/  @!P0 LEA R48, P6, R3, c[0x0][0x160], 0x2 ;  /* 0x0000580003308a11 */ /* 0x000fc800078c10ff */
[----:B------:R-:W-:Y:S02]  /*1640*/  @!P0 LEA.HI.X R49, R3, c[0x0][0x164], R4, 0x2, P6 ;  /* 0x0000590003318a11 */ /* 0x000fe400030f1404 */
[----:B------:R-:W-:Y:S01]  /*1650*/  ISETP.GE.AND P6, PT, R21, c[0x0][0x18c], PT ;  /* 0x0000630015007a0c */ /* 0x000fe20003fc6270 */
[----:B0-----:R-:W-:Y:S01]  /*1660*/  @!P4 IMAD.MOV.U32 R83, RZ, RZ, 0x4 ;  /* 0x00000004ff53c424 */ /* 0x001fe200078e00ff */
[----:B------:R-:W-:Y:S02]  /*1670*/  IADD3 R8, R11, c[0x0][0x0], RZ ;  /* 0x000000000b087a10 */ /* 0x000fe40007ffe0ff */
[----:B------:R-:W4:Y:S09]  /*1680*/  @!P0 LDG.E R49, [R48.64] ;  /* 0x0000000630318981 */ /* 0x000f32000c1e1900 */
[----:B------:R-:W-:Y:S01]  /*1690*/  @!P6 IMAD.MOV.U32 R84, RZ, RZ, 0x4 ;  /* 0x00000004ff54e424 */ /* 0x000fe200078e00ff */
[----:B------:R-:W3:Y:S03]  /*16a0*/  @!P6 LDG.E R45, [R44.64] ;  /* 0x000000062c2de981 */ /* 0x000ee6000c1e1900 */
[----:B------:R-:W-:-:S06]  /*16b0*/  @!P6 IMAD.WIDE R84, R21, R84, c[0x0][0x170] ;  /* 0x00005c001554e625 */ /* 0x000fcc00078e0254 */
[----:B------:R-:W3:Y:S01]  /*16c0*/  @!P6 LDG.E R84, [R84.64] ;  /* 0x000000065454e981 */ /* 0x000ee2000c1e1900 */
[----:B--2---:R-:W-:Y:S02]  /*16d0*/  @!P2 FADD.FTZ R9, R82, R63 ;  /* 0x0000003f5209a221 */ /* 0x004fe40000010000 */
[----:B------:R-:W-:-:S04]  /*16e0*/  @!P1 IMAD.MOV.U32 R63, RZ, RZ, 0x4 ;  /* 0x00000004ff3f9424 */ /* 0x000fc800078e00ff */
[----:B------:R-:W-:-:S06]  /*16f0*/  @!P1 IMAD.WIDE R62, R18, R63, c[0x0][0x170] ;  /* 0x00005c00123e9625 */ /* 0x000fcc00078e023f */
[----:B------:R-:W2:Y:S01]  /*1700*/  @!P1 LDG.E R62, [R62.64] ;  /* 0x000000063e3e9981 */ /* 0x000ea2000c1e1900 */
[----:B------:R-:W-:-:S06]  /*1710*/  @!P4 IMAD.WIDE R82, R16, R83, c[0x0][0x170] ;  /* 0x00005c001052c625 */ /* 0x000fcc00078e0253 */
[----:B------:R-:W4:Y:S01]  /*1720*/  @!P4 LDG.E R82, [R82.64] ;  /* 0x000000065252c981 */ /* 0x000f22000c1e1900 */
[----:B------:R-:W-:Y:S02]  /*1730*/  ISETP.GE.AND P2, PT, R8, c[0x0][0x18c], PT ;  /* 0x0000630008007a0c */ /* 0x000fe40003f46270 */
[----:B------:R-:W-:-:S11]  /*1740*/  SHF.R.S32.HI R7, RZ, 0x1f, R8 ;  /* 0x0000001fff077819 */ /* 0x000fd60000011408 */
[----:B------:R-:W-:-:S04]  /*1750*/  @!P2 IADD3 R3, P6, R8, UR4, RZ ;  /* 0x000000040803ac10 */ /* 0x000fc8000ffde0ff */
[----:B------:R-:W-:Y:S02]  /*1760*/  @!P2 IADD3.X R4, R7, UR5, RZ, P6, !PT ;  /* 0x000000050704ac10 */ /* 0x000fe4000b7fe4ff */
[----:B------:R-:W-:Y:S02]  /*1770*/  ISETP.GE.AND P6, PT, R21, c[0x0][0x18c], PT ;  /* 0x0000630015007a0c */ /* 0x000fe40003fc6270 */
[----:B------:R-:W-:-:S11]  /*1780*/  LOP3.LUT R81, R81, 0xff7fffff, RZ, 0xc0, !PT ;  /* 0xff7fffff51517812 */ /* 0x000fd600078ec0ff */
[----:B---3--:R-:W-:Y:S01]  /*1790*/  @!P6 FADD.FTZ R6, R84, R45 ;  /* 0x0000002d5406e221 */ /* 0x008fe20000010000 */
[----:B------:R-:W-:-:S04]  /*17a0*/  @!P2 LEA R44, P6, R3, c[0x0][0x160], 0x2 ;  /* 0x00005800032caa11 */ /* 0x000fc800078c10ff */
[----:B------:R-:W-:Y:S02]  /*17b0*/  @!P2 LEA.HI.X R45, R3, c[0x0][0x164], R4, 0x2, P6 ;  /* 0x00005900032daa11 */ /* 0x000fe400030f1404 */
[----:B------:R-:W-:Y:S02]  /*17c0*/  IADD3 R4, R8, c[0x0][0x0], RZ ;  /* 0x0000000008047a10 */ /* 0x000fe40007ffe0ff */
[----:B------:R-:W-:Y:S02]  /*17d0*/  @P1 LOP3.LUT R81, R81, 0x800000, RZ, 0xfc, !PT ;  /* 0x0080000051511812 */ /* 0x000fe400078efcff */
[----:B------:R-:W-:Y:S01]  /*17e0*/  SHF.R.S32.HI R3, RZ, 0x1f, R4 ;  /* 0x0000001fff037819 */ /* 0x000fe20000011404 */
[----:B------:R-:W3:Y:S01]  /*17f0*/  @!P2 LDG.E R45, [R44.64] ;  /* 0x000000062c2da981 */ /* 0x000ee2000c1e1900 */
[----:B--2---:R-:W-:Y:S01]  /*1800*/  @!P1 FADD.FTZ R5, R62, R53 ;  /* 0x000000353e059221 */ /* 0x004fe20000010000 */
[----:B------:R-:W-:-:S13]  /*1810*/  ISETP.GE.AND P1, PT, R4, c[0x0][0x18c], PT ;  /* 0x0000630004007a0c */ /* 0x000fda0003f26270 */
[----:B------:R-:W-:-:S04]  /*1820*/  @!P1 IADD3 R52, P6, R4, UR4, RZ ;  /* 0x0000000404349c10 */ /* 0x000fc8000ffde0ff */
[----:B------:R-:W-:Y:S02]  /*1830*/  @!P1 IADD3.X R53, R3, UR5, RZ, P6, !PT ;  /* 0x0000000503359c10 */ /* 0x000fe4000b7fe4ff */
[----:B-1----:R-:W-:Y:S01]  /*1840*/  @!P1 LEA R46, P6, R52, c[0x0][0x160], 0x2 ;  /* 0x00005800342e9a11 */ /* 0x002fe200078c10ff */
[----:B----4-:R-:W-:-:S03]  /*1850*/  @!P4 FADD.FTZ R2, R82, R47 ;  /* 0x0000002f5202c221 */ /* 0x010fc60000010000 */
[----:B------:R-:W-:Y:S01]  /*1860*/  @!P1 LEA.HI.X R47, R52, c[0x0][0x164], R53, 0x2, P6 ;  /* 0x00005900342f9a11 */ /* 0x000fe200030f1435 */
[----:B------:R-:W-:-:S04]  /*1870*/  @!P5 IMAD.MOV.U32 R52, RZ, RZ, 0x4 ;  /* 0x00000004ff34d424 */ /* 0x000fc800078e00ff */
[----:B------:R-:W-:Y:S01]  /*1880*/  @!P5 IMAD.WIDE R52, R13, R52, c[0x0][0x170] ;  /* 0x00005c000d34d625 */ /* 0x000fe200078e0234 */
[----:B------:R-:W-:Y:S01]  /*1890*/  LOP3.LUT R81, R81, 0xfeffffff, RZ, 0xc0, !PT ;  /* 0xfeffffff51517812 */ /* 0x000fe200078ec0ff */
[----:B------:R-:W2:Y:S04]  /*18a0*/  @!P1 LDG.E R47, [R46.64] ;  /* 0x000000062e2f9981 */ /* 0x000ea8000c1e1900 */
[----:B------:R0:W4:Y:S01]  /*18b0*/  @!P5 LDG.E R52, [R52.64] ;  /* 0x000000063434d981 */ /* 0x000122000c1e1900 */
[----:B------:R-:W-:-:S04]  /*18c0*/  @!P0 IMAD.MOV.U32 R82, RZ, RZ, 0x4 ;  /* 0x00000004ff528424 */ /* 0x000fc800078e00ff */
[----:B------:R-:W-:-:S06]  /*18d0*/  @!P0 IMAD.WIDE R82, R11, R82, c[0x0][0x170] ;  /* 0x00005c000b528625 */ /* 0x000fcc00078e0252 */
[----:B------:R-:W2:Y:S01]  /*18e0*/  @!P0 LDG.E R82, [R82.64] ;  /* 0x0000000652528981 */ /* 0x000ea2000c1e1900 */
[----:B------:R-:W-:Y:S02]  /*18f0*/  IADD3 R62, R4, c[0x0][0x0], RZ ;  /* 0x00000000043e7a10 */ /* 0x000fe40007ffe0ff */
[----:B------:R-:W-:Y:S02]  /*1900*/  @P0 LOP3.LUT R81, R81, 0x1000000, RZ, 0xfc, !PT ;  /* 0x0100000051510812 */ /* 0x000fe400078efcff */
[----:B------:R-:W-:Y:S02]  /*1910*/  ISETP.GE.AND P0, PT, R62, c[0x0][0x18c], PT ;  /* 0x000063003e007a0c */ /* 0x000fe40003f06270 */
[----:B------:R-:W-:-:S11]  /*1920*/  SHF.R.S32.HI R63, RZ, 0x1f, R62 ;  /* 0x0000001fff3f7819 */ /* 0x000fd6000001143e */
[----:B-----5:R-:W-:Y:S01]  /*1930*/  @!P0 IADD3 R50, P6, R62, UR4, RZ ;  /* 0x000000043e328c10 */ /* 0x020fe2000ffde0ff */
[----:B0-----:R-:W-:Y:S02]  /*1940*/  @!P1 IMAD.MOV.U32 R53, RZ, RZ, 0x4 ;  /* 0x00000004ff359424 */ /* 0x001fe400078e00ff */
[----:B----4-:R-:W-:Y:S01]  /*1950*/  @!P5 FADD.FTZ R0, R52, R51 ;  /* 0x000000333400d221 */ /* 0x010fe20000010000 */
[----:B------:R-:W-:Y:S02]  /*1960*/  @!P0 IADD3.X R51, R63, UR5, RZ, P6, !PT ;  /* 0x000000053f338c10 */ /* 0x000fe4000b7fe4ff */
[----:B------:R-:W-:-:S13]  /*1970*/  ISETP.GE.AND P6, PT, R11, c[0x0][0x18c], PT ;  /* 0x000063000b007a0c */ /* 0x000fda0003fc6270 */
[----:B--2---:R-:W-:Y:S01]  /*1980*/  @!P6 FADD.FTZ R41, R82, R49 ;  /* 0x000000315229e221 */ /* 0x004fe20000010000 */
[----:B------:R-:W-:-:S04]  /*1990*/  @!P0 LEA R48, P6, R50, c[0x0][0x160], 0x2 ;  /* 0x0000580032308a11 */ /* 0x000fc800078c10ff */
[----:B------:R-:W-:Y:S01]  /*19a0*/  @!P0 LEA.HI.X R49, R50, c[0x0][0x164], R51, 0x2, P6 ;  /* 0x0000590032318a11 */ /* 0x000fe200030f1433 */
[----:B------:R-:W-:-:S04]  /*19b0*/  @!P2 IMAD.MOV.U32 R51, RZ, RZ, 0x4 ;  /* 0x00000004ff33a424 */ /* 0x000fc800078e00ff */
[----:B------:R-:W-:Y:S01]  /*19c0*/  @!P2 IMAD.WIDE R50, R8, R51, c[0x0][0x170] ;  /* 0x00005c000832a625 */ /* 0x000fe200078e0233 */
[----:B------:R-:W-:Y:S01]  /*19d0*/  LOP3.LUT R81, R81, 0xfffbffff, RZ, 0xc0, !PT ;  /* 0xfffbffff51517812 */ /* 0x000fe200078ec0ff */
[----:B------:R-:W2:Y:S04]  /*19e0*/  @!P0 LDG.E R49, [R48.64] ;  /* 0x0000000630318981 */ /* 0x000ea8000c1e1900 */
[----:B------:R-:W3:Y:S01]  /*19f0*/  @!P2 LDG.E R50, [R50.64] ;  /* 0x000000063232a981 */ /* 0x000ee2000c1e1900 */
[----:B------:R-:W-:-:S06]  /*1a00*/  @!P1 IMAD.WIDE R52, R4, R53, c[0x0][0x170] ;  /* 0x00005c0004349625 */ /* 0x000fcc00078e0235 */
[----:B------:R-:W4:Y:S01]  /*1a10*/  @!P1 LDG.E R52, [R52.64] ;  /* 0x0000000634349981 */ /* 0x000f22000c1e1900 */
[----:B------:R-:W-:Y:S02]  /*1a20*/  IADD3 R70, R62, c[0x0][0x0], RZ ;  /* 0x000000003e467a10 */ /* 0x000fe40007ffe0ff */
[----:B------:R-:W-:Y:S01]  /*1a30*/  @P2 LOP3.LUT R81, R81, 0x40000, RZ, 0xfc, !PT ;  /* 0x0004000051512812 */ /* 0x000fe200078efcff */
[----:B---3--:R-:W-:Y:S01]  /*1a40*/  @!P2 FADD.FTZ R42, R50, R45 ;  /* 0x0000002d322aa221 */ /* 0x008fe20000010000 */
[----:B------:R-:W-:-:S13]  /*1a50*/  ISETP.GE.AND P2, PT, R70, c[0x0][0x18c], PT ;  /* 0x0000630046007a0c */ /* 0x000fda0003f46270 */
[----:B------:R-:W-:-:S04]  /*1a60*/  @!P2 IADD3 R45, P6, R70, UR4, RZ ;  /* 0x00000004462dac10 */ /* 0x000fc8000ffde0ff */
[----:B------:R-:W-:Y:S02]  /*1a70*/  @!P2 LEA.HI.X.SX32 R82, R70, UR5, 0x1, P6 ;  /* 0x000000054652ac11 */ /* 0x000fe4000b0f0eff */
[----:B------:R-:W-:-:S04]  /*1a80*/  @!P2 LEA R44, P6, R45, c[0x0][0x160], 0x2 ;  /* 0x000058002d2caa11 */ /* 0x000fc800078c10ff */
[----:B------:R-:W-:Y:S02]  /*1a90*/  @!P2 LEA.HI.X R45, R45, c[0x0][0x164], R82, 0x2, P6 ;  /* 0x000059002d2daa11 */ /* 0x000fe400030f1452 */
[----:B------:R-:W-:Y:S01]  /*1aa0*/  ISETP.GE.AND P6, PT, R70, c[0x0][0x18c], PT ;  /* 0x0000630046007a0c */ /* 0x000fe20003fc6270 */
[----:B----4-:R-:W-:Y:S02]  /*1ab0*/  @!P1 FADD.FTZ R43, R52, R47 ;  /* 0x0000002f342b9221 */ /* 0x010fe40000010000 */
[----:B------:R-:W-:-:S04]  /*1ac0*/  @!P0 IMAD.MOV.U32 R47, RZ, RZ, 0x4 ;  /* 0x00000004ff2f8424 */ /* 0x000fc800078e00ff */
[----:B------:R-:W-:-:S06]  /*1ad0*/  @!P0 IMAD.WIDE R46, R62, R47, c[0x0][0x170] ;  /* 0x00005c003e2e8625 */ /* 0x000fcc00078e022f */
[----:B------:R-:W-:Y:S01]  /*1ae0*/  @!P6 IMAD.MOV.U32 R51, RZ, RZ, 0x4 ;  /* 0x00000004ff33e424 */ /* 0x000fe200078e00ff */
[----:B------:R-:W2:Y:S03]  /*1af0*/  @!P0 LDG.E R46, [R46.64] ;  /* 0x000000062e2e8981 */ /* 0x000ea6000c1e1900 */
[----:B------:R-:W-:Y:S01]  /*1b00*/  @!P6 IMAD.WIDE R50, R70, R51, c[0x0][0x170] ;  /* 0x00005c004632e625 */ /* 0x000fe200078e0233 */
[----:B------:R0:W3:Y:S05]  /*1b10*/  @!P6 LDG.E R45, [R44.64] ;  /* 0x000000062c2de981 */ /* 0x0000ea000c1e1900 */
[----:B------:R-:W3:Y:S01]  /*1b20*/  @!P6 LDG.E R50, [R50.64] ;  /* 0x000000063232e981 */ /* 0x000ee2000c1e1900 */
[----:B------:R-:W-:-:S04]  /*1b30*/  LOP3.LUT R81, R81, 0xfffdffff, RZ, 0xc0, !PT ;  /* 0xfffdffff51517812 */ /* 0x000fc800078ec0ff */
[----:B------:R-:W-:-:S04]  /*1b40*/  @P1 LOP3.LUT R81, R81, 0x20000, RZ, 0xfc, !PT ;  /* 0x0002000051511812 */ /* 0x000fc800078efcff */
[----:B------:R-:W-:-:S04]  /*1b50*/  LOP3.LUT R81, R81, 0xfffff7ff, RZ, 0xc0, !PT ;  /* 0xfffff7ff51517812 */ /* 0x000fc800078ec0ff */
[----:B------:R-:W-:-:S04]  /*1b60*/  @P0 LOP3.LUT R81, R81, 0x800, RZ, 0xfc, !PT ;  /* 0x0000080051510812 */ /* 0x000fc800078efcff */
[----:B------:R-:W-:-:S04]  /*1b70*/  LOP3.LUT R81, R81, 0xfffffbff, RZ, 0xc0, !PT ;  /* 0xfffffbff51517812 */ /* 0x000fc800078ec0ff */
[----:B------:R-:W-:Y:S02]  /*1b80*/  @P2 LOP3.LUT R81, R81, 0x400, RZ, 0xfc, !PT ;  /* 0x0000040051512812 */ /* 0x000fe400078efcff */
[----:B------:R-:W-:Y:S02]  /*1b90*/  ISETP.GE.AND P2, PT, R74, c[0x0][0x18c], PT ;  /* 0x000063004a007a0c */ /* 0x000fe40003f46270 */
[----:B------:R-:W-:Y:S01]  /*1ba0*/  ISETP.GE.AND P1, PT, R76, c[0x0][0x18c], PT ;  /* 0x000063004c007a0c */ /* 0x000fe20003f26270 */
[----:B------:R-:W-:Y:S01]  /*1bb0*/  IMAD.MOV.U32 R52, RZ, RZ, RZ ;  /* 0x000000ffff347224 */ /* 0x000fe200078e00ff */
[----:B0-----:R-:W-:-:S09]  /*1bc0*/  P2R R44, PR, RZ, 0x40 ;  /* 0x00000040ff2c7803 */ /* 0x001fd20000000000 */
[----:B------:R-:W-:Y:S01]  /*1bd0*/  @!P2 FADD.FTZ R52, RZ, R77 ;  /* 0x0000004dff34a221 */ /* 0x000fe20000010000 */
[----:B------:R-:W-:-:S03]  /*1be0*/  ISETP.GE.AND P2, PT, R68, c[0x0][0x18c], PT ;  /* 0x0000630044007a0c */ /* 0x000fc60003f46270 */
[----:B------:R-:W-:Y:S01]  /*1bf0*/  @!P1 FADD.FTZ R52, R52, R75 ;  /* 0x0000004b34349221 */ /* 0x000fe20000010000 */
[----:B------:R-:W-:Y:S01]  /*1c00*/  ISETP.GE.AND P1, PT, R66, c[0x0][0x18c], PT ;  /* 0x0000630042007a0c */ /* 0x000fe20003f26270 */
[----:B--2---:R-:W-:Y:S01]  /*1c10*/  @!P0 FADD.FTZ R54, R46, R49 ;  /* 0x000000312e368221 */ /* 0x004fe20000010000 */
[----:B------:R-:W-:Y:S01]  /*1c20*/  ISETP.GE.AND P0, PT, R72, c[0x0][0x18c], PT ;  /* 0x0000630048007a0c */ /* 0x000fe20003f06270 */
[----:B---3--:R-:W-:Y:S01]  /*1c30*/  @!P6 FADD.FTZ R55, R50, R45 ;  /* 0x0000002d3237e221 */ /* 0x008fe20000010000 */
[----:B------:R-:W-:-:S11]  /*1c40*/  ISETP.GE.AND P6, PT, R71, c[0x0][0x18c], PT ;  /* 0x0000630047007a0c */ /* 0x000fd60003fc6270 */
[----:B------:R-:W-:Y:S01]  /*1c50*/  @!P0 FADD.FTZ R52, R52, R73 ;  /* 0x0000004934348221 */ /* 0x000fe20000010000 */
[----:B------:R-:W-:-:S03]  /*1c60*/  ISETP.GE.AND P0, PT, R64, c[0x0][0x18c], PT ;  /* 0x0000630040007a0c */ /* 0x000fc60003f06270 */
[----:B------:R-:W-:-:S04]  /*1c70*/  @!P6 FADD.FTZ R52, R52, R69 ;  /* 0x000000453434e221 */ /* 0x000fc80000010000 */
[----:B------:R-:W-:-:S04]  /*1c80*/  @!P2 FADD.FTZ R52, R52, R67 ;  /* 0x000000433434a221 */ /* 0x000fc80000010000 */
[----:B------:R-:W-:Y:S01]  /*1c90*/  @!P1 FADD.FTZ R52, R52, R65 ;  /* 0x0000004134349221 */ /* 0x000fe20000010000 */
[----:B------:R-:W-:-:S03]  /*1ca0*/  ISETP.GE.AND P1, PT, R60, c[0x0][0x18c], PT ;  /* 0x000063003c007a0c */ /* 0x000fc60003f26270 */
[----:B------:R-:W-:Y:S01]  /*1cb0*/  @!P0 FADD.FTZ R52, R52, R61 ;  /* 0x0000003d34348221 */ /* 0x000fe20000010000 */
[----:B------:R-:W-:Y:S02]  /*1cc0*/  ISETP.GE.AND P0, PT, R58, c[0x0][0x18c], PT ;  /* 0x000063003a007a0c */ /* 0x000fe40003f06270 */
[----:B------:R-:W-:Y:S02]  /*1cd0*/  ISETP.GE.AND P6, PT, R56, c[0x0][0x18c], PT ;  /* 0x0000630038007a0c */ /* 0x000fe40003fc6270 */
[----:B------:R-:W-:-:S05]  /*1ce0*/  ISETP.GE.AND P2, PT, R40, c[0x0][0x18c], PT ;  /* 0x0000630028007a0c */ /* 0x000fca0003f46270 */
[----:B------:R-:W-:-:S04]  /*1cf0*/  @!P1 FADD.FTZ R52, R52, R59 ;  /* 0x0000003b34349221 */ /* 0x000fc80000010000 */
[----:B------:R-:W-:Y:S01]  /*1d00*/  @!P0 FADD.FTZ R52, R52, R57 ;  /* 0x0000003934348221 */ /* 0x000fe20000010000 */
[----:B------:R-:W-:Y:S02]  /*1d10*/  ISETP.NE.AND P0, PT, R79, RZ, PT ;  /* 0x000000ff4f00720c */ /* 0x000fe40003f05270 */
[----:B------:R-:W-:Y:S01]  /*1d20*/  ISETP.NE.AND P1, PT, R78, RZ, PT ;  /* 0x000000ff4e00720c */ /* 0x000fe20003f25270 */
[----:B------:R-:W-:-:S04]  /*1d30*/  @!P6 FADD.FTZ R52, R52, R30 ;  /* 0x0000001e3434e221 */ /* 0x000fc80000010000 */
[----:B------:R-:W-:Y:S01]  /*1d40*/  @!P2 FADD.FTZ R52, R52, R29 ;  /* 0x0000001d3434a221 */ /* 0x000fe20000010000 */
[----:B------:R-:W-:-:S05]  /*1d50*/  ISETP.GE.AND P2, PT, R37, c[0x0][0x18c], PT ;  /* 0x0000630025007a0c */ /* 0x000fca0003f46270 */
[----:B------:R-:W-:-:S04]  /*1d60*/  @!P0 FADD.FTZ R52, R52, R27 ;  /* 0x0000001b34348221 */ /* 0x000fc80000010000 */
[----:B------:R-:W-:-:S04]  /*1d70*/  @!P1 FADD.FTZ R52, R52, R25 ;  /* 0x0000001934349221 */ /* 0x000fc80000010000 */
[----:B------:R-:W-:Y:S01]  /*1d80*/  @!P2 FADD.FTZ R52, R52, R24 ;  /* 0x000000183434a221 */ /* 0x000fe20000010000 */
[----:B------:R-:W-:Y:S02]  /*1d90*/  ISETP.GE.AND P2, PT, R36, c[0x0][0x18c], PT ;  /* 0x0000630024007a0c */ /* 0x000fe40003f46270 */
[----:B------:R-:W-:Y:S02]  /*1da0*/  P2R R53, PR, RZ, 0x2 ;  /* 0x00000002ff357803 */ /* 0x000fe40000000000 */
[----:B------:R-:W-:Y:S02]  /*1db0*/  ISETP.GE.AND P1, PT, R35, c[0x0][0x18c], PT ;  /* 0x0000630023007a0c */ /* 0x000fe40003f26270 */
[----:B------:R-:W-:Y:S02]  /*1dc0*/  P2R R51, PR, RZ, 0x1 ;  /* 0x00000001ff337803 */ /* 0x000fe40000000000 */
[----:B------:R-:W-:Y:S02]  /*1dd0*/  ISETP.GE.AND P0, PT, R34, c[0x0][0x18c], PT ;  /* 0x0000630022007a0c */ /* 0x000fe40003f06270 */
[----:B------:R-:W-:-:S03]  /*1de0*/  ISETP.GE.AND P6, PT, R33, c[0x0][0x18c], PT ;  /* 0x0000630021007a0c */ /* 0x000fc60003fc6270 */
[----:B------:R-:W-:Y:S01]  /*1df0*/  @!P2 FADD.FTZ R52, R52, R22 ;  /* 0x000000163434a221 */ /* 0x000fe20000010000 */
[----:B------:R-:W-:-:S03]  /*1e00*/  ISETP.NE.AND P2, PT, R80, RZ, PT ;  /* 0x000000ff5000720c */ /* 0x000fc60003f45270 */
[----:B------:R-:W-:-:S04]  /*1e10*/  @!P1 FADD.FTZ R52, R52, R20 ;  /* 0x0000001434349221 */ /* 0x000fc80000010000 */
[----:B------:R-:W-:-:S04]  /*1e20*/  @!P0 FADD.FTZ R52, R52, R19 ;  /* 0x0000001334348221 */ /* 0x000fc80000010000 */
[----:B------:R-:W-:Y:S01]  /*1e30*/  @!P6 FADD.FTZ R52, R52, R17 ;  /* 0x000000113434e221 */ /* 0x000fe20000010000 */
[----:B------:R-:W-:Y:S02]  /*1e40*/  ISETP.GE.AND P6, PT, R28, c[0x0][0x18c], PT ;  /* 0x000063001c007a0c */ /* 0x000fe40003fc6270 */
[----:B------:R-:W-:Y:S01]  /*1e50*/  P2R R78, PR, RZ, 0x4 ;  /* 0x00000004ff4e7803 */ /* 0x000fe20000000000 */
[----:B------:R-:W-:Y:S01]  /*1e60*/  @!P2 FADD.FTZ R52, R52, R15 ;  /* 0x0000000f3434a221 */ /* 0x000fe20000010000 */
[----:B------:R-:W-:Y:S02]  /*1e70*/  ISETP.GE.AND P2, PT, R26, c[0x0][0x18c], PT ;  /* 0x000063001a007a0c */ /* 0x000fe40003f46270 */
[----:B------:R-:W-:Y:S01]  /*1e80*/  ISETP.GE.AND P1, PT, R23, c[0x0][0x18c], PT ;  /* 0x0000630017007a0c */ /* 0x000fe20003f26270 */
[----:B------:R-:W-:Y:S01]  /*1e90*/  @!P3 FADD.FTZ R52, R52, R14 ;  /* 0x0000000e3434b221 */ /* 0x000fe20000010000 */
[----:B------:R-:W-:-:S05]  /*1ea0*/  ISETP.GE.AND P0, PT, R21, c[0x0][0x18c], PT ;  /* 0x0000630015007a0c */ /* 0x000fca0003f06270 */
[----:B------:R-:W-:Y:S01]  /*1eb0*/  @!P6 FADD.FTZ R52, R52, R12 ;  /* 0x0000000c3434e221 */ /* 0x000fe20000010000 */
[----:B------:R-:W-:-:S03]  /*1ec0*/  ISETP.GE.AND P6, PT, R18, c[0x0][0x18c], PT ;  /* 0x0000630012007a0c */ /* 0x000fc60003fc6270 */
[----:B------:R-:W-:-:S04]  /*1ed0*/  @!P2 FADD.FTZ R52, R52, R10 ;  /* 0x0000000a3434a221 */ /* 0x000fc80000010000 */
[----:B------:R-:W-:-:S04]  /*1ee0*/  @!P1 FADD.FTZ R52, R52, R9 ;  /* 0x0000000934349221 */ /* 0x000fc80000010000 */
[----:B------:R-:W-:-:S04]  /*1ef0*/  @!P0 FADD.FTZ R52, R52, R6 ;  /* 0x0000000634348221 */ /* 0x000fc80000010000 */
[----:B------:R-:W-:Y:S01]  /*1f00*/  @!P6 FADD.FTZ R52, R52, R5 ;  /* 0x000000053434e221 */ /* 0x000fe20000010000 */
[----:B------:R-:W-:Y:S02]  /*1f10*/  ISETP.GE.AND P6, PT, R11, c[0x0][0x18c], PT ;  /* 0x000063000b007a0c */ /* 0x000fe40003fc6270 */
[----:B------:R-:W-:Y:S01]  /*1f20*/  ISETP.GE.AND P2, PT, R8, c[0x0][0x18c], PT ;  /* 0x0000630008007a0c */ /* 0x000fe20003f46270 */
[----:B------:R-:W-:Y:S01]  /*1f30*/  @!P4 FADD.FTZ R52, R52, R2 ;  /* 0x000000023434c221 */ /* 0x000fe20000010000 */
[----:B------:R-:W-:-:S03]  /*1f40*/  ISETP.GE.AND P1, PT, R4, c[0x0][0x18c], PT ;  /* 0x0000630004007a0c */ /* 0x000fc60003f26270 */
[----:B------:R-:W-:Y:S01]  /*1f50*/  @!P5 FADD.FTZ R52, R52, R0 ;  /* 0x000000003434d221 */ /* 0x000fe20000010000 */
[----:B------:R-:W-:-:S05]  /*1f60*/  ISETP.GE.AND P0, PT, R62, c[0x0][0x18c], PT ;  /* 0x000063003e007a0c */ /* 0x000fca0003f06270 */
[----:B------:R-:W-:Y:S01]  /*1f70*/  @!P6 FADD.FTZ R52, R52, R41 ;  /* 0x000000293434e221 */ /* 0x000fe20000010000 */
[----:B------:R-:W-:-:S03]  /*1f80*/  ISETP.NE.AND P6, PT, R44, RZ, PT ;  /* 0x000000ff2c00720c */ /* 0x000fc60003fc5270 */
[----:B------:R-:W-:-:S04]  /*1f90*/  @!P2 FADD.FTZ R52, R52, R42 ;  /* 0x0000002a3434a221 */ /* 0x000fc80000010000 */
[----:B------:R-:W-:-:S04]  /*1fa0*/  @!P1 FADD.FTZ R52, R52, R43 ;  /* 0x0000002b34349221 */ /* 0x000fc80000010000 */
[----:B------:R-:W-:-:S04]  /*1fb0*/  @!P0 FADD.FTZ R52, R52, R54 ;  /* 0x0000003634348221 */ /* 0x000fc80000010000 */
[----:B------:R-:W-:-:S05]  /*1fc0*/  @!P6 FADD.FTZ R52, R52, R55 ;  /* 0x000000373434e221 */ /* 0x000fca0000010000 */
[----:B------:R-:W0:Y:S02]  /*1fd0*/  SHFL.BFLY PT, R45, R52, 0x10, 0x1f ;  /* 0x0e001f00342d7f89 */ /* 0x000e2400000e0000 */
[----:B0-----:R-:W-:-:S05]  /*1fe0*/  FADD.FTZ R45, R45, R52 ;  /* 0x000000342d2d7221 */ /* 0x001fca0000010000 */
[----:B------:R-:W0:Y:S02]  /*1ff0*/  SHFL.BFLY PT, R44, R45, 0x8, 0x1f ;  /* 0x0d001f002d2c7f89 */ /* 0x000e2400000e0000 */
[----:B0-----:R-:W-:-:S05]  /*2000*/  FADD.FTZ R44, R45, R44 ;  /* 0x0000002c2d2c7221 */ /* 0x001fca0000010000 */
[----:B------:R-:W0:Y:S02]  /*2010*/  SHFL.BFLY PT, R47, R44, 0x4, 0x1f ;  /* 0x0c801f002c2f7f89 */ /* 0x000e2400000e0000 */
[----:B0-----:R-:W-:-:S05]  /*2020*/  FADD.FTZ R47, R44, R47 ;  /* 0x0000002f2c2f7221 */ /* 0x001fca0000010000 */
[----:B------:R-:W0:Y:S01]  /*2030*/  SHFL.BFLY PT, R46, R47, 0x2, 0x1f ;  /* 0x0c401f002f2e7f89 */ /* 0x000e2200000e0000 */
[----:B------:R-:W-:Y:S01]  /*2040*/  LOP3.LUT P1, RZ, R74, 0x1f, RZ, 0xc0, !PT ;  /* 0x0000001f4aff7812 */ /* 0x000fe2000782c0ff */
[----:B------:R-:W1:Y:S01]  /*2050*/  I2F.U32 R50, c[0x0][0x0] ;  /* 0x0000000000327b06 */ /* 0x000e620000201000 */
[----:B0-----:R-:W-:-:S05]  /*2060*/  FADD.FTZ R46, R47, R46 ;  /* 0x0000002e2f2e7221 */ /* 0x001fca0000010000 */
[----:B------:R-:W0:Y:S02]  /*2070*/  SHFL.BFLY PT, R49, R46, 0x1, 0x1f ;  /* 0x0c201f002e317f89 */ /* 0x000e2400000e0000 */
[----:B------:R-:W2:Y:S04]  /*2080*/  I2F.U32 R48, R74 ;  /* 0x0000004a00307306 */ /* 0x000ea80000201000 */
[----:B------:R-:W-:-:S04]  /*2090*/  @!P1 SHF.R.U32.HI R45, RZ, 0x3, R74 ;  /* 0x00000003ff2d9819 */ /* 0x000fc8000001164a */
[----:B------:R-:W-:Y:S01]  /*20a0*/  @!P1 LOP3.LUT R45, R45, 0x1ffffffc, RZ, 0xc0, !PT ;  /* 0x1ffffffc2d2d9812 */ /* 0x000fe200078ec0ff */
[----:B0-----:R-:W-:Y:S02]  /*20b0*/  FADD.FTZ R80, R46, R49 ;  /* 0x000000312e507221 */ /* 0x001fe40000010000 */
[----:B-1----:R-:W-:-:S03]  /*20c0*/  FMUL.FTZ R49, R50, 0.03125 ;  /* 0x3d00000032317820 */ /* 0x002fc60000410000 */
[----:B------:R-:W-:Y:S04]  /*20d0*/  @!P1 STS [R45+0x8], R80 ;  /* 0x000008502d009388 */ /* 0x000fe80000000800 */
[----:B------:R-:W-:Y:S01]  /*20e0*/  BAR.SYNC.DEFER_BLOCKING 0x0 ;  /* 0x0000000000007b1d */ /* 0x000fe20000010000 */
[----:B--2---:R-:W-:-:S13]  /*20f0*/  FSETP.GT.FTZ.AND P6, PT, R49, R48, PT ;  /* 0x000000303100720b */ /* 0x004fda0003fd4000 */
[----:B------:R-:W-:-:S05]  /*2100*/  @P6 IMAD.SHL.U32 R44, R74, 0x4, RZ ;  /* 0x000000044a2c6824 */ /* 0x000fca00078e00ff */
[----:B------:R-:W-:Y:S01]  /*2110*/  @P6 LOP3.LUT R46, R44, 0x7c, RZ, 0xc0, !PT ;  /* 0x0000007c2c2e6812 */ /* 0x000fe200078ec0ff */
[----:B------:R-:W-:-:S06]  /*2120*/  IMAD.MOV.U32 R44, RZ, RZ, RZ ;  /* 0x000000ffff2c7224 */ /* 0x000fcc00078e00ff */
[----:B------:R-:W0:Y:S04]  /*2130*/  @P6 LDS R44, [R46+0x8] ;  /* 0x000008002e2c6984 */ /* 0x000e280000000800 */
[----:B0-----:R-:W0:Y:S02]  /*2140*/  SHFL.BFLY PT, R47, R44, 0x10, 0x1f ;  /* 0x0e001f002c2f7f89 */ /* 0x001e2400000e0000 */
[----:B0-----:R-:W-:-:S05]  /*2150*/  FADD.FTZ R47, R47, R44 ;  /* 0x0000002c2f2f7221 */ /* 0x001fca0000010000 */
[----:B------:R-:W0:Y:S02]  /*2160*/  SHFL.BFLY PT, R48, R47, 0x8, 0x1f ;  /* 0x0d001f002f307f89 */ /* 0x000e2400000e0000 */
[----:B0-----:R-:W-:-:S05]  /*2170*/  FADD.FTZ R48, R47, R48 ;  /* 0x000000302f307221 */ /* 0x001fca0000010000 */
[----:B------:R-:W0:Y:S01]  /*2180*/  SHFL.BFLY PT, R45, R48, 0x4, 0x1f ;  /* 0x0c801f00302d7f89 */ /* 0x000e2200000e0000 */
[----:B------:R-:W-:Y:S01]  /*2190*/  ISETP.NE.AND P0, PT, R74, RZ, PT ;  /* 0x000000ff4a00720c */ /* 0x000fe20003f05270 */
[----:B0-----:R-:W-:-:S05]  /*21a0*/  FADD.FTZ R45, R48, R45 ;  /* 0x0000002d302d7221 */ /* 0x001fca0000010000 */
[----:B------:R-:W0:Y:S07]  /*21b0*/  SHFL.BFLY PT, R50, R45, 0x2, 0x1f ;  /* 0x0c401f002d327f89 */ /* 0x000e2e00000e0000 */
[----:B------:R-:W1:Y:S01]  /*21c0*/  @!P0 I2F R52, c[0x0][0x18c] ;  /* 0x0000630000348b06 */ /* 0x000e620000201400 */
[----:B0-----:R-:W-:-:S05]  /*21d0*/  FADD.FTZ R50, R45, R50 ;  /* 0x000000322d327221 */ /* 0x001fca0000010000 */
[----:B------:R-:W0:Y:S02]  /*21e0*/  SHFL.BFLY PT, R49, R50, 0x1, 0x1f ;  /* 0x0c201f0032317f89 */ /* 0x000e2400000e0000 */
[----:B-1----:R-:W1:Y:S01]  /*21f0*/  @!P0 MUFU.RCP R46, R52 ;  /* 0x00000034002e8308 */ /* 0x002e620000001000 */
[----:B0-----:R-:W-:-:S04]  /*2200*/  FADD.FTZ R49, R50, R49 ;  /* 0x0000003132317221 */ /* 0x001fc80000010000 */
[----:B-1----:R-:W-:-:S05]  /*2210*/  @!P0 FMUL.FTZ R46, R49, R46 ;  /* 0x0000002e312e8220 */ /* 0x002fca0000410000 */
[----:B------:R-:W-:Y:S04]  /*2220*/  @!P0 STS [RZ], R46 ;  /* 0x0000002eff008388 */ /* 0x000fe80000000800 */
[----:B------:R-:W-:Y:S06]  /*2230*/  BAR.SYNC.DEFER_BLOCKING 0x0 ;  /* 0x0000000000007b1d */ /* 0x000fec0000010000 */
[----:B------:R-:W0:Y:S01]  /*2240*/  LDS R44, [RZ] ;  /* 0x00000000ff2c7984 */ /* 0x000e220000000800 */
[----:B------:R-:W-:Y:S01]  /*2250*/  ISETP.GE.AND P2, PT, R74, c[0x0][0x18c], PT ;  /* 0x000063004a007a0c */ /* 0x000fe20003f46270 */
[----:B0-----:R-:W-:-:S04]  /*2260*/  FADD.FTZ R45, R77, -R44 ;  /* 0x8000002c4d2d7221 */ /* 0x001fc80000010000 */
[----:B------:R-:W-:-:S05]  /*2270*/  FFMA.FTZ R45, R45, R45, RZ ;  /* 0x0000002d2d2d7223 */ /* 0x000fca00000100ff */
[----:B------:R-:W-:Y:S02]  /*2280*/  FSEL R45, R45, RZ, !P2 ;  /* 0x000000ff2d2d7208 */ /* 0x000fe40005000000 */
[----:B------:R-:W-:Y:S01]  /*2290*/  ISETP.GE.AND P2, PT, R76, c[0x0][0x18c], PT ;  /* 0x000063004c007a0c */ /* 0x000fe20003f46270 */
[----:B------:R-:W-:-:S12]  /*22a0*/  FADD.FTZ R48, R75, -R44 ;  /* 0x8000002c4b307221 */ /* 0x000fd80000010000 */
[----:B------:R-:W-:Y:S01]  /*22b0*/  @!P2 FFMA.FTZ R45, R48, R48, R45 ;  /* 0x00000030302da223 */ /* 0x000fe2000001002d */
[----:B------:R-:W-:Y:S01]  /*22c0*/  ISETP.GE.AND P2, PT, R72, c[0x0][0x18c], PT ;  /* 0x0000630048007a0c */ /* 0x000fe20003f46270 */
[--C-:B------:R-:W-:Y:S02]  /*22d0*/  FADD.FTZ R48, R73, -R44.reuse ;  /* 0x8000002c49307221 */ /* 0x100fe40000010000 */
[----:B------:R-:W-:-:S10]  /*22e0*/  FADD.FTZ R46, R69, -R44 ;  /* 0x8000002c452e7221 */ /* 0x000fd40000010000 */
[----:B------:R-:W-:Y:S01]  /*22f0*/  @!P2 FFMA.FTZ R45, R48, R48, R45 ;  /* 0x00000030302da223 */ /* 0x000fe2000001002d */
[----:B------:R-:W-:-:S13]  /*2300*/  ISETP.GE.AND P2, PT, R71, c[0x0][0x18c], PT ;  /* 0x0000630047007a0c */ /* 0x000fda0003f46270 */
[----:B------:R-:W-:Y:S01]  /*2310*/  @!P2 FFMA.FTZ R45, R46, R46, R45 ;  /* 0x0000002e2e2da223 */ /* 0x000fe2000001002d */
[----:B------:R-:W-:Y:S01]  /*2320*/  ISETP.GE.AND P2, PT, R68, c[0x0][0x18c], PT ;  /* 0x0000630044007a0c */ /* 0x000fe20003f46270 */
[----:B------:R-:W-:-:S12]  /*2330*/  FADD.FTZ R46, R67, -R44 ;  /* 0x8000002c432e7221 */ /* 0x000fd80000010000 */
        /* <DEDUP_REMOVED lines=81> */
[----:B------:R-:W-:-:S05]  /*2850*/  @!P2 FFMA.FTZ R45, R44, R44, R45 ;  /* 0x0000002c2c2da223 */ /* 0x000fca000001002d */
[----:B------:R-:W0:Y:S02]  /*2860*/  SHFL.BFLY PT, R44, R45, 0x10, 0x1f ;  /* 0x0e001f002d2c7f89 */ /* 0x000e2400000e0000 */
[----:B0-----:R-:W-:-:S05]  /*2870*/  FADD.FTZ R44, R45, R44 ;  /* 0x0000002c2d2c7221 */ /* 0x001fca0000010000 */
[----:B------:R-:W0:Y:S02]  /*2880*/  SHFL.BFLY PT, R47, R44, 0x8, 0x1f ;  /* 0x0d001f002c2f7f89 */ /* 0x000e2400000e0000 */
[----:B0-----:R-:W-:-:S05]  /*2890*/  FADD.FTZ R47, R44, R47 ;  /* 0x0000002f2c2f7221 */ /* 0x001fca0000010000 */
[----:B------:R-:W0:Y:S02]  /*28a0*/  SHFL.BFLY PT, R46, R47, 0x4, 0x1f ;  /* 0x0c801f002f2e7f89 */ /* 0x000e2400000e0000 */
[----:B0-----:R-:W-:-:S05]  /*28b0*/  FADD.FTZ R46, R47, R46 ;  /* 0x0000002e2f2e7221 */ /* 0x001fca0000010000 */
[----:B------:R-:W0:Y:S02]  /*28c0*/  SHFL.BFLY PT, R49, R46, 0x2, 0x1f ;  /* 0x0c401f002e317f89 */ /* 0x000e2400000e0000 */
[----:B0-----:R-:W-:-:S05]  /*28d0*/  FADD.FTZ R49, R46, R49 ;  /* 0x000000312e317221 */ /* 0x001fca0000010000 */
[----:B------:R-:W0:Y:S01]  /*28e0*/  SHFL.BFLY PT, R48, R49, 0x1, 0x1f ;  /* 0x0c201f0031307f89 */ /* 0x000e2200000e0000 */
[----:B------:R-:W-:-:S04]  /*28f0*/  @!P1 SHF.R.U32.HI R50, RZ, 0x3, R74 ;  /* 0x00000003ff329819 */ /* 0x000fc8000001164a */
[----:B------:R-:W-:Y:S01]  /*2900*/  @!P1 LOP3.LUT R79, R50, 0x1ffffffc, RZ, 0xc0, !PT ;  /* 0x1ffffffc324f9812 */ /* 0x000fe200078ec0ff */
[----:B------:R-:W-:Y:S02]  /*2910*/  @P6 IMAD.SHL.U32 R44, R74, 0x4, RZ ;  /* 0x000000044a2c6824 */ /* 0x000fe400078e00ff */
[----:B0-----:R-:W-:-:S05]  /*2920*/  FADD.FTZ R48, R49, R48 ;  /* 0x0000003031307221 */ /* 0x001fca0000010000 */
[----:B------:R-:W-:Y:S01]  /*2930*/  @!P1 STS [R79+0x8], R48 ;  /* 0x000008304f009388 */ /* 0x000fe20000000800 */
[----:B------:R-:W-:Y:S01]  /*2940*/  @P6 LOP3.LUT R50, R44, 0x7c, RZ, 0xc0, !PT ;  /* 0x0000007c2c326812 */ /* 0x000fe200078ec0ff */
[----:B------:R-:W-:Y:S02]  /*2950*/  IMAD.MOV.U32 R44, RZ, RZ, RZ ;  /* 0x000000ffff2c7224 */ /* 0x000fe400078e00ff */
[----:B------:R-:W-:Y:S06]  /*2960*/  BAR.SYNC.DEFER_BLOCKING 0x0 ;  /* 0x0000000000007b1d */ /* 0x000fec0000010000 */
[----:B------:R-:W0:Y:S04]  /*2970*/  @P6 LDS R44, [R50+0x8] ;  /* 0x00000800322c6984 */ /* 0x000e280000000800 */
[----:B0-----:R-:W0:Y:S02]  /*2980*/  SHFL.BFLY PT, R45, R44, 0x10, 0x1f ;  /* 0x0e001f002c2d7f89 */ /* 0x001e2400000e0000 */
[----:B0-----:R-:W-:-:S05]  /*2990*/  FADD.FTZ R45, R45, R44 ;  /* 0x0000002c2d2d7221 */ /* 0x001fca0000010000 */
[----:B------:R-:W0:Y:S02]  /*29a0*/  SHFL.BFLY PT, R46, R45, 0x8, 0x1f ;  /* 0x0d001f002d2e7f89 */ /* 0x000e2400000e0000 */
[----:B0-----:R-:W-:-:S05]  /*29b0*/  FADD.FTZ R46, R45, R46 ;  /* 0x0000002e2d2e7221 */ /* 0x001fca0000010000 */
[----:B------:R-:W0:Y:S02]  /*29c0*/  SHFL.BFLY PT, R47, R46, 0x4, 0x1f ;  /* 0x0c801f002e2f7f89 */ /* 0x000e2400000e0000 */
[----:B0-----:R-:W-:-:S05]  /*29d0*/  FADD.FTZ R47, R46, R47 ;  /* 0x0000002f2e2f7221 */ /* 0x001fca0000010000 */
[----:B------:R-:W0:Y:S01]  /*29e0*/  SHFL.BFLY PT, R48, R47, 0x2, 0x1f ;  /* 0x0c401f002f307f89 */ /* 0x000e2200000e0000 */
[----:B------:R-:W-:Y:S02]  /*29f0*/  ISETP.NE.AND P1, PT, R53, RZ, PT ;  /* 0x000000ff3500720c */ /* 0x000fe40003f25270 */
[----:B------:R-:W1:Y:S01]  /*2a00*/  @!P0 MUFU.RCP R53, R52 ;  /* 0x0000003400358308 */ /* 0x000e620000001000 */
[----:B0-----:R-:W-:-:S05]  /*2a10*/  FADD.FTZ R48, R47, R48 ;  /* 0x000000302f307221 */ /* 0x001fca0000010000 */
[----:B------:R-:W0:Y:S01]  /*2a20*/  SHFL.BFLY PT, R49, R48, 0x1, 0x1f ;  /* 0x0c201f0030317f89 */ /* 0x000e2200000e0000 */
[----:B------:R-:W-:Y:S01]  /*2a30*/  ISETP.GE.AND P6, PT, R74, c[0x0][0x18c], PT ;  /* 0x000063004a007a0c */ /* 0x000fe20003fc6270 */
[----:B0-----:R-:W-:-:S04]  /*2a40*/  FADD.FTZ R44, R48, R49 ;  /* 0x00000031302c7221 */ /* 0x001fc80000010000 */
[----:B-1----:R-:W-:-:S06]  /*2a50*/  @!P0 FFMA.FTZ R44, R44, R53, c[0x0][0x188] ;  /* 0x000062002c2c8623 */ /* 0x002fcc0000010035 */
[----:B------:R-:W0:Y:S01]  /*2a60*/  @!P0 MUFU.RSQ R44, R44 ;  /* 0x0000002c002c8308 */ /* 0x000e220000001400 */
[----:B------:R-:W-:Y:S01]  /*2a70*/  BSSY B0, `(.L_x_0) ;  /* 0x000001a000007945 */ /* 0x000fe20003800000 */
[----:B------:R-:W-:Y:S01]  /*2a80*/  ISETP.NE.AND P2, PT, R78, RZ, PT ;  /* 0x000000ff4e00720c */ /* 0x000fe20003f45270 */
[----:B0-----:R0:W-:Y:S04]  /*2a90*/  @!P0 STS [0x4], R44 ;  /* 0x0000042cff008388 */ /* 0x0011e80000000800 */
[----:B------:R-:W-:Y:S01]  /*2aa0*/  BAR.SYNC.DEFER_BLOCKING 0x0 ;  /* 0x0000000000007b1d */ /* 0x000fe20000010000 */
[----:B------:R-:W-:-:S05]  /*2ab0*/  ISETP.NE.AND P0, PT, R51, RZ, PT ;  /* 0x000000ff3300720c */ /* 0x000fca0003f05270 */
[----:B------:R-:W-:Y:S05]  /*2ac0*/  @P6 BRA `(.L_x_1) ;  /* 0x0000014000006947 */ /* 0x000fea0003800000 */
[C---:B0-----:R-:W-:Y:S01]  /*2ad0*/  IADD3 R46, P6, R74.reuse, UR4, RZ ;  /* 0x000000044a2e7c10 */ /* 0x041fe2000ffde0ff */
[----:B------:R-:W-:Y:S01]  /*2ae0*/  IMAD.MOV.U32 R51, RZ, RZ, 0x4 ;  /* 0x00000004ff337424 */ /* 0x000fe200078e00ff */
[----:B------:R-:W0:Y:S02]  /*2af0*/  LDS.64 R44, [RZ] ;  /* 0x00000000ff2c7984 */ /* 0x000e240000000a00 */
[C---:B------:R-:W-:Y:S01]  /*2b00*/  LEA.HI.X.SX32 R47, R74.reuse, UR5, 0x1, P6 ;  /* 0x000000054a2f7c11 */ /* 0x040fe2000b0f0eff */
[----:B------:R-:W-:-:S03]  /*2b10*/  IMAD.WIDE R52, R74, R51, c[0x0][0x178] ;  /* 0x00005e004a347625 */ /* 0x000fc600078e0233 */
[C---:B------:R-:W-:Y:S01]  /*2b20*/  SHF.L.U64.HI R47, R46.reuse, 0x2, R47 ;  /* 0x000000022e2f7819 */ /* 0x040fe2000001022f */
[----:B------:R-:W-:Y:S02]  /*2b30*/  IMAD.SHL.U32 R46, R46, 0x4, RZ ;  /* 0x000000042e2e7824 */ /* 0x000fe400078e00ff */
[----:B------:R-:W-:Y:S01]  /*2b40*/  IMAD.WIDE R50, R74, R51, c[0x0][0x180] ;  /* 0x000060004a327625 */ /* 0x000fe200078e0233 */
[----:B------:R-:W2:Y:S02]  /*2b50*/  LDG.E R53, [R52.64] ;  /* 0x0000000634357981 */ /* 0x000ea4000c1e1900 */
[----:B------:R-:W-:-:S03]  /*2b60*/  IADD3 R48, P6, R46, c[0x0][0x168], RZ ;  /* 0x00005a002e307a10 */ /* 0x000fc60007fde0ff */
[----:B------:R-:W2:Y:S01]  /*2b70*/  LDG.E R50, [R50.64] ;  /* 0x0000000632327981 */ /* 0x000ea2000c1e1900 */
[----:B------:R-:W-:Y:S02]  /*2b80*/  IADD3.X R49, R47, c[0x0][0x16c], RZ, P6, !PT ;  /* 0x00005b002f317a10 */ /* 0x000fe400037fe4ff */
[----:B------:R-:W-:-:S04]  /*2b90*/  IADD3 R46, P6, R46, c[0x0][0x160], RZ ;  /* 0x000058002e2e7a10 */ /* 0x000fc80007fde0ff */
[----:B------:R-:W3:Y:S01]  /*2ba0*/  LDG.E R49, [R48.64] ;  /* 0x0000000630317981 */ /* 0x000ee2000c1e1900 */
[----:B------:R-:W-:Y:S01]  /*2bb0*/  IADD3.X R47, R47, c[0x0][0x164], RZ, P6, !PT ;  /* 0x000059002f2f7a10 */ /* 0x000fe200037fe4ff */
[----:B0-----:R-:W-:-:S04]  /*2bc0*/  FADD.FTZ R44, R77, -R44 ;  /* 0x8000002c4d2c7221 */ /* 0x001fc80000010000 */
[----:B------:R-:W-:-:S04]  /*2bd0*/  FMUL.FTZ R44, R44, R45 ;  /* 0x0000002d2c2c7220 */ /* 0x000fc80000410000 */
[----:B--2---:R-:W-:-:S04]  /*2be0*/  FFMA.FTZ R44, R44, R53, R50 ;  /* 0x000000352c2c7223 */ /* 0x004fc80000010032 */
[----:B---3--:R-:W-:-:S05]  /*2bf0*/  FADD.FTZ R45, R44, R49 ;  /* 0x000000312c2d7221 */ /* 0x008fca0000010000 */
[----:B------:R0:W-:Y:S02]  /*2c00*/  STG.E [R46.64], R45 ;  /* 0x0000002d2e007986 */ /* 0x0001e4000c101906 */
.L_x_1:
[----:B0-----:R-:W-:Y:S05]  /*2c10*/  BSYNC B0 ;  /* 0x0000000000007941 */ /* 0x001fea0003800000 */
.L_x_0:
[----:B------:R-:W-:Y:S01]  /*2c20*/  ISETP.GE.AND P6, PT, R76, c[0x0][0x18c], PT ;  /* 0x000063004c007a0c */ /* 0x000fe20003fc6270 */
[----:B------:R-:W-:-:S12]  /*2c30*/  BSSY B0, `(.L_x_2) ;  /* 0x0000016000007945 */ /* 0x000fd80003800000 */
[----:B------:R-:W-:Y:S05]  /*2c40*/  @P6 BRA `(.L_x_3) ;  /* 0x0000014000006947 */ /* 0x000fea0003800000 */
[----:B------:R-:W-:Y:S01]  /*2c50*/  IADD3 R44, P6, R76, UR4, RZ ;  /* 0x000000044c2c7c10 */ /* 0x000fe2000ffde0ff */
[----:B------:R-:W-:-:S03]  /*2c60*/  IMAD.MOV.U32 R77, RZ, RZ, 0x4 ;  /* 0x00000004ff4d7424 */ /* 0x000fc600078e00ff */
[----:B------:R-:W-:Y:S01]  /*2c70*/  LEA.HI.X.SX32 R45, R76, UR5, 0x1, P6 ;  /* 0x000000054c2d7c11 */ /* 0x000fe2000b0f0eff */
[----:B------:R-:W-:Y:S02]  /*2c80*/  IMAD.SHL.U32 R46, R44, 0x4, RZ ;  /* 0x000000042c2e7824 */ /* 0x000fe400078e00ff */
[-C--:B------:R-:W-:Y:S01]  /*2c90*/  IMAD.WIDE R50, R76, R77.reuse, c[0x0][0x178] ;  /* 0x00005e004c327625 */ /* 0x080fe200078e024d */
[----:B------:R-:W-:Y:S02]  /*2ca0*/  SHF.L.U64.HI R44, R44, 0x2, R45 ;  /* 0x000000022c2c7819 */ /* 0x000fe4000001022d */
[----:B------:R-:W-:Y:S01]  /*2cb0*/  IADD3 R48, P6, R46, c[0x0][0x168], RZ ;  /* 0x00005a002e307a10 */ /* 0x000fe20007fde0ff */
[----:B------:R-:W-:Y:S02]  /*2cc0*/  IMAD.WIDE R76, R76, R77, c[0x0][0x180] ;  /* 0x000060004c4c7625 */ /* 0x000fe400078e024d */
[----:B------:R-:W2:Y:S01]  /*2cd0*/  LDG.E R51, [R50.64] ;  /* 0x0000000632337981 */ /* 0x000ea2000c1e1900 */
[----:B------:R-:W-:-:S02]  /*2ce0*/  IADD3.X R49, R44, c[0x0][0x16c], RZ, P6, !PT ;  /* 0x00005b002c317a10 */ /* 0x000fc400037fe4ff */
[----:B------:R-:W-:Y:S01]  /*2cf0*/  IADD3 R46, P6, R46, c[0x0][0x160], RZ ;  /* 0x000058002e2e7a10 */ /* 0x000fe20007fde0ff */
[----:B------:R-:W2:Y:S03]  /*2d00*/  LDG.E R76, [R76.64] ;  /* 0x000000064c4c7981 */ /* 0x000ea6000c1e1900 */
[----:B------:R-:W-:Y:S01]  /*2d10*/  IADD3.X R47, R44, c[0x0][0x164], RZ, P6, !PT ;  /* 0x000059002c2f7a10 */ /* 0x000fe200037fe4ff */
[----:B------:R-:W3:Y:S04]  /*2d20*/  LDG.E R49, [R48.64] ;  /* 0x0000000630317981 */ /* 0x000ee8000c1e1900 */
[----:B------:R-:W0:Y:S02]  /*2d30*/  LDS.64 R44, [RZ] ;  /* 0x00000000ff2c7984 */ /* 0x000e240000000a00 */
[----:B0-----:R-:W-:-:S04]  /*2d40*/  FADD.FTZ R44, R75, -R44 ;  /* 0x8000002c4b2c7221 */ /* 0x001fc80000010000 */
[----:B------:R-:W-:-:S04]  /*2d50*/  FMUL.FTZ R44, R44, R45 ;  /* 0x0000002d2c2c7220 */ /* 0x000fc80000410000 */
[----:B--2---:R-:W-:-:S04]  /*2d60*/  FFMA.FTZ R44, R44, R51, R76 ;  /* 0x000000332c2c7223 */ /* 0x004fc8000001004c */
[----:B---3--:R-:W-:-:S05]  /*2d70*/  FADD.FTZ R45, R44, R49 ;  /* 0x000000312c2d7221 */ /* 0x008fca0000010000 */
[----:B------:R0:W-:Y:S02]  /*2d80*/  STG.E [R46.64], R45 ;  /* 0x0000002d2e007986 */ /* 0x0001e4000c101906 */
.L_x_3:
[----:B------:R-:W-:Y:S05]  /*2d90*/  BSYNC B0 ;  /* 0x0000000000007941 */ /* 0x000fea0003800000 */
.L_x_2:
[----:B------:R-:W-:Y:S01]  /*2da0*/  ISETP.GE.AND P6, PT, R72, c[0x0][0x18c], PT ;  /* 0x0000630048007a0c */ /* 0x000fe20003fc6270 */
[----:B------:R-:W-:-:S12]  /*2db0*/  BSSY B0, `(.L_x_4) ;  /* 0x0000016000007945 */ /* 0x000fd80003800000 */
[----:B------:R-:W-:Y:S05]  /*2dc0*/  @P6 BRA `(.L_x_5) ;  /* 0x0000014000006947 */ /* 0x000fea0003800000 */
[----:B------:R-:W-:Y:S01]  /*2dd0*/  IADD3 R44, P6, R72, UR4, RZ ;  /* 0x00000004482c7c10 */ /* 0x000fe2000ffde0ff */
[----:B------:R-:W-:-:S03]  /*2de0*/  IMAD.MOV.U32 R53, RZ, RZ, 0x4 ;  /* 0x00000004ff357424 */ /* 0x000fc600078e00ff */
[----:B0-----:R-:W-:Y:S01]  /*2df0*/  LEA.HI.X.SX32 R45, R72, UR5, 0x1, P6 ;  /* 0x00000005482d7c11 */ /* 0x001fe2000b0f0eff */
        /* <DEDUP_REMOVED lines=17> */
.L_x_5:
[----:B------:R-:W-:Y:S05]  /*2f10*/  BSYNC B0 ;  /* 0x0000000000007941 */ /* 0x000fea0003800000 */
.L_x_4:
[----:B------:R-:W-:Y:S01]  /*2f20*/  ISETP.GE.AND P6, PT, R71, c[0x0][0x18c], PT ;  /* 0x0000630047007a0c */ /* 0x000fe20003fc6270 */
[----:B------:R-:W-:-:S12]  /*2f30*/  BSSY B0, `(.L_x_6) ;  /* 0x0000016000007945 */ /* 0x000fd80003800000 */
[----:B------:R-:W-:Y:S05]  /*2f40*/  @P6 BRA `(.L_x_7) ;  /* 0x0000014000006947 */ /* 0x000fea0003800000 */
[----:B------:R-:W-:Y:S01]  /*2f50*/  IADD3 R44, P6, R71, UR4, RZ ;  /* 0x00000004472c7c10 */ /* 0x000fe2000ffde0ff */
[----:B------:R-:W-:-:S03]  /*2f60*/  IMAD.MOV.U32 R52, RZ, RZ, 0x4 ;  /* 0x00000004ff347424 */ /* 0x000fc600078e00ff */
[C---:B0-----:R-:W-:Y:S01]  /*2f70*/  LEA.HI.X.SX32 R45, R71.reuse, UR5, 0x1, P6 ;  /* 0x00000005472d7c11 */ /* 0x041fe2000b0f0eff */
[C---:B------:R-:W-:Y:S02]  /*2f80*/  IMAD.SHL.U32 R46, R44.reuse, 0x4, RZ ;  /* 0x000000042c2e7824 */ /* 0x040fe400078e00ff */
[CC--:B------:R-:W-:Y:S01]  /*2f90*/  IMAD.WIDE R50, R71.reuse, R52.reuse, c[0x0][0x178] ;  /* 0x00005e0047327625 */ /* 0x0c0fe200078e0234 */
        /* <DEDUP_REMOVED lines=15> */
.L_x_7:
[----:B------:R-:W-:Y:S05]  /*3090*/  BSYNC B0 ;  /* 0x0000000000007941 */ /* 0x000fea0003800000 */
.L_x_6:
        /* <DEDUP_REMOVED lines=23> */
.L_x_9:
[----:B------:R-:W-:Y:S05]  /*3210*/  BSYNC B0 ;  /* 0x0000000000007941 */ /* 0x000fea0003800000 */
.L_x_8:
        /* <DEDUP_REMOVED lines=23> */
.L_x_11:
[----:B------:R-:W-:Y:S05]  /*3390*/  BSYNC B0 ;  /* 0x0000000000007941 */ /* 0x000fea0003800000 */
.L_x_10:
        /* <DEDUP_REMOVED lines=23> */
.L_x_13:
[----:B------:R-:W-:Y:S05]  /*3510*/  BSYNC B0 ;  /* 0x0000000000007941 */ /* 0x000fea0003800000 */
.L_x_12:
        /* <DEDUP_REMOVED lines=23> */
.L_x_15:
[----:B------:R-:W-:Y:S05]  /*3690*/  BSYNC B0 ;  /* 0x0000000000007941 */ /* 0x000fea0003800000 */
.L_x_14:
        /* <DEDUP_REMOVED lines=23> */
.L_x_17:
[----:B------:R-:W-:Y:S05]  /*3810*/  BSYNC B0 ;  /* 0x0000000000007941 */ /* 0x000fea0003800000 */
.L_x_16:
        /* <DEDUP_REMOVED lines=23> */
.L_x_19:
[----:B------:R-:W-:Y:S05]  /*3990*/  BSYNC B0 ;  /* 0x0000000000007941 */ /* 0x000fea0003800000 */
.L_x_18:
        /* <DEDUP_REMOVED lines=10> */
[----:B------:R-:W-:Y:S01]  /*3a40*/  IMAD.WIDE R52, R40, R53, c[0x0][0x180] ;  /* 0x0000600028347625 */ /* 0x000fe200078e0235 */
[----:B------:R-:W0:Y:S02]  /*3a50*/  LDS.64 R44, [RZ] ;  /* 0x00000000ff2c7984 */ /* 0x000e240000000a00 */
[----:B------:R-:W-:-:S02]  /*3a60*/  IADD3.X R49, R30, c[0x0][0x16c], RZ, P6, !PT ;  /* 0x00005b001e317a10 */ /* 0x000fc400037fe4ff */
[----:B------:R-:W2:Y:S01]  /*3a70*/  LDG.E R51, [R50.64] ;  /* 0x0000000632337981 */ /* 0x000ea2000c1e1900 */
[----:B------:R-:W-:-:S03]  /*3a80*/  IADD3 R46, P6, R46, c[0x0][0x160], RZ ;  /* 0x000058002e2e7a10 */ /* 0x000fc60007fde0ff */
[----:B------:R-:W2:Y:S01]  /*3a90*/  LDG.E R52, [R52.64] ;  /* 0x0000000634347981 */ /* 0x000ea2000c1e1900 */
[----:B------:R-:W-:-:S03]  /*3aa0*/  IADD3.X R47, R30, c[0x0][0x164], RZ, P6, !PT ;  /* 0x000059001e2f7a10 */ /* 0x000fc600037fe4ff */
[----:B------:R-:W3:Y:S01]  /*3ab0*/  LDG.E R49, [R48.64] ;  /* 0x0000000630317981 */ /* 0x000ee2000c1e1900 */
[----:B0-----:R-:W-:-:S04]  /*3ac0*/  FADD.FTZ R44, R29, -R44 ;  /* 0x8000002c1d2c7221 */ /* 0x001fc80000010000 */
[----:B------:R-:W-:-:S04]  /*3ad0*/  FMUL.FTZ R44, R44, R45 ;  /* 0x0000002d2c2c7220 */ /* 0x000fc80000410000 */
[----:B--2---:R-:W-:-:S04]  /*3ae0*/  FFMA.FTZ R44, R44, R51, R52 ;  /* 0x000000332c2c7223 */ /* 0x004fc80000010034 */
[----:B---3--:R-:W-:-:S05]  /*3af0*/  FADD.FTZ R29, R44, R49 ;  /* 0x000000312c1d7221 */ /* 0x008fca0000010000 */
[----:B------:R0:W-:Y:S02]  /*3b00*/  STG.E [R46.64], R29 ;  /* 0x0000001d2e007986 */ /* 0x0001e4000c101906 */
.L_x_21:
[----:B------:R-:W-:Y:S05]  /*3b10*/  BSYNC B0 ;  /* 0x0000000000007941 */ /* 0x000fea0003800000 */
.L_x_20:
[----:B------:R-:W-:Y:S01]  /*3b20*/  BSSY B0, `(.L_x_22) ;  /* 0x0000016000007945 */ /* 0x000fe20003800000 */
[----:B------:R-:W-:Y:S05]  /*3b30*/  @P0 BRA `(.L_x_23) ;  /* 0x0000014000000947 */ /* 0x000fea0003800000 */
[C---:B0-----:R-:W-:Y:S01]  /*3b40*/  IADD3 R29, P0, R39.reuse, UR4, RZ ;  /* 0x00000004271d7c10 */ /* 0x041fe2000ff1e0ff */
[----:B------:R-:W-:Y:S01]  /*3b50*/  IMAD.MOV.U32 R50, RZ, RZ, 0x4 ;  /* 0x00000004ff327424 */ /* 0x000fe200078e00ff */
[----:B------:R-:W0:Y:S02]  /*3b60*/  LDS.64 R52, [RZ] ;  /* 0x00000000ff347984 */ /* 0x000e240000000a00 */
[----:B------:R-:W-:Y:S01]  /*3b70*/  LEA.HI.X.SX32 R30, R39, UR5, 0x1, P0 ;  /* 0x00000005271e7c11 */ /* 0x000fe200080f0eff */
[----:B------:R-:W-:Y:S02]  /*3b80*/  IMAD.SHL.U32 R44, R29, 0x4, RZ ;  /* 0x000000041d2c7824 */ /* 0x000fe400078e00ff */
[-C--:B------:R-:W-:Y:S01]  /*3b90*/  IMAD.WIDE R48, R39, R50.reuse, c[0x0][0x178] ;  /* 0x00005e0027307625 */ /* 0x080fe200078e0232 */
[----:B------:R-:W-:Y:S02]  /*3ba0*/  SHF.L.U64.HI R29, R29, 0x2, R30 ;  /* 0x000000021d1d7819 */ /* 0x000fe4000001021e */
[----:B------:R-:W-:Y:S01]  /*3bb0*/  IADD3 R46, P0, R44, c[0x0][0x168], RZ ;  /* 0x00005a002c2e7a10 */ /* 0x000fe20007f1e0ff */
[----:B------:R-:W-:-:S02]  /*3bc0*/  IMAD.WIDE R50, R39, R50, c[0x0][0x180] ;  /* 0x0000600027327625 */ /* 0x000fc400078e0232 */
[----:B------:R-:W2:Y:S01]  /*3bd0*/  LDG.E R49, [R48.64] ;  /* 0x0000000630317981 */ /* 0x000ea2000c1e1900 */
[C---:B------:R-:W-:Y:S02]  /*3be0*/  IADD3.X R47, R29.reuse, c[0x0][0x16c], RZ, P0, !PT ;  /* 0x00005b001d2f7a10 */ /* 0x040fe400007fe4ff */
[----:B------:R-:W-:Y:S01]  /*3bf0*/  IADD3 R44, P0, R44, c[0x0][0x160], RZ ;  /* 0x000058002c2c7a10 */ /* 0x000fe20007f1e0ff */
[----:B------:R-:W2:Y:S03]  /*3c00*/  LDG.E R50, [R50.64] ;  /* 0x0000000632327981 */ /* 0x000ea6000c1e1900 */
[----:B------:R-:W-:Y:S01]  /*3c10*/  IADD3.X R45, R29, c[0x0][0x164], RZ, P0, !PT ;  /* 0x000059001d2d7a10 */ /* 0x000fe200007fe4ff */
[----:B------:R-:W3:Y:S01]  /*3c20*/  LDG.E R47, [R46.64] ;  /* 0x000000062e2f7981 */ /* 0x000ee2000c1e1900 */
[----:B0-----:R-:W-:-:S04]  /*3c30*/  FADD.FTZ R52, R27, -R52 ;  /* 0x800000341b347221 */ /* 0x001fc80000010000 */
[----:B------:R-:W-:-:S04]  /*3c40*/  FMUL.FTZ R52, R52, R53 ;  /* 0x0000003534347220 */ /* 0x000fc80000410000 */
[----:B--2---:R-:W-:-:S04]  /*3c50*/  FFMA.FTZ R52, R52, R49, R50 ;  /* 0x0000003134347223 */ /* 0x004fc80000010032 */
[----:B---3--:R-:W-:-:S05]  /*3c60*/  FADD.FTZ R27, R52, R47 ;  /* 0x0000002f341b7221 */ /* 0x008fca0000010000 */
[----:B------:R0:W-:Y:S02]  /*3c70*/  STG.E [R44.64], R27 ;  /* 0x0000001b2c007986 */ /* 0x0001e4000c101906 */
.L_x_23:
[----:B------:R-:W-:Y:S05]  /*3c80*/  BSYNC B0 ;  /* 0x0000000000007941 */ /* 0x000fea0003800000 */
.L_x_22:
[----:B------:R-:W-:Y:S01]  /*3c90*/  BSSY B0, `(.L_x_24) ;  /* 0x0000016000007945 */ /* 0x000fe20003800000 */
[----:B------:R-:W-:Y:S05]  /*3ca0*/  @P1 BRA `(.L_x_25) ;  /* 0x0000014000001947 */ /* 0x000fea0003800000 */
[C---:B0-----:R-:W-:Y:S01]  /*3cb0*/  IADD3 R27, P0, R38.reuse, UR4, RZ ;  /* 0x00000004261b7c10 */ /* 0x041fe2000ff1e0ff */
[----:B------:R-:W-:Y:S01]  /*3cc0*/  IMAD.MOV.U32 R39, RZ, RZ, 0x4 ;  /* 0x00000004ff277424 */ /* 0x000fe200078e00ff */
[----:B------:R-:W0:Y:S02]  /*3cd0*/  LDS.64 R50, [RZ] ;  /* 0x00000000ff327984 */ /* 0x000e240000000a00 */
[C---:B------:R-:W-:Y:S01]  /*3ce0*/  LEA.HI.X.SX32 R30, R38.reuse, UR5, 0x1, P0 ;  /* 0x00000005261e7c11 */ /* 0x040fe200080f0eff */
[C---:B------:R-:W-:Y:S02]  /*3cf0*/  IMAD.SHL.U32 R44, R27.reuse, 0x4, RZ ;  /* 0x000000041b2c7824 */ /* 0x040fe400078e00ff */
        /* <DEDUP_REMOVED lines=15> */
.L_x_25:
[----:B------:R-:W-:Y:S05]  /*3df0*/  BSYNC B0 ;  /* 0x0000000000007941 */ /* 0x000fea0003800000 */
.L_x_24:
[----:B------:R-:W-:Y:S01]  /*3e00*/  ISETP.GE.AND P0, PT, R37, c[0x0][0x18c], PT ;  /* 0x0000630025007a0c */ /* 0x000fe20003f06270 */
[----:B------:R-:W-:-:S12]  /*3e10*/  BSSY B0, `(.L_x_26) ;  /* 0x0000016000007945 */ /* 0x000fd80003800000 */
        /* <DEDUP_REMOVED lines=21> */
.L_x_27:
[----:B------:R-:W-:Y:S05]  /*3f70*/  BSYNC B0 ;  /* 0x0000000000007941 */ /* 0x000fea0003800000 */
.L_x_26:
[----:B------:R-:W-:Y:S01]  /*3f80*/  ISETP.GE.AND P0, PT, R36, c[0x0][0x18c], PT ;  /* 0x0000630024007a0c */ /* 0x000fe20003f06270 */
[----:B------:R-:W-:-:S12]  /*3f90*/  BSSY B0, `(.L_x_28) ;  /* 0x0000016000007945 */ /* 0x000fd80003800000 */
        /* <DEDUP_REMOVED lines=21> */
.L_x_29:
[----:B------:R-:W-:Y:S05]  /*40f0*/  BSYNC B0 ;  /* 0x0000000000007941 */ /* 0x000fea0003800000 */
.L_x_28:
[----:B------:R-:W-:Y:S01]  /*4100*/  ISETP.GE.AND P0, PT, R35, c[0x0][0x18c], PT ;  /* 0x0000630023007a0c */ /* 0x000fe20003f06270 */
[----:B------:R-:W-:-:S12]  /*4110*/  BSSY B0, `(.L_x_30) ;  /* 0x0000016000007945 */ /* 0x000fd80003800000 */
[----:B------:R-:W-:Y:S05]  /*4120*/  @P0 BRA `(.L_x_31) ;  /* 0x0000014000000947 */ /* 0x000fea0003800000 */
[C---:B------:R-:W-:Y:S01]  /*4130*/  IADD3 R22, P0, R35.reuse, UR4, RZ ;  /* 0x0000000423167c10 */ /* 0x040fe2000ff1e0ff */
[----:B0-----:R-:W-:Y:S01]  /*4140*/  IMAD.MOV.U32 R38, RZ, RZ, 0x4 ;  /* 0x00000004ff267424 */ /* 0x001fe200078e00ff */
[----:B------:R-:W0:Y:S02]  /*4150*/  LDS.64 R46, [RZ] ;  /* 0x00000000ff2e7984 */ /* 0x000e240000000a00 */
[C---:B------:R-:W-:Y:S01]  /*4160*/  LEA.HI.X.SX32 R25, R35.reuse, UR5, 0x1, P0 ;  /* 0x0000000523197c11 */ /* 0x040fe200080f0eff */
[C---:B------:R-:W-:Y:S02]  /*4170*/  IMAD.SHL.U32 R24, R22.reuse, 0x4, RZ ;  /* 0x0000000416187824 */ /* 0x040fe400078e00ff */
[CC--:B------:R-:W-:Y:S01]  /*4180*/  IMAD.WIDE R36, R35.reuse, R38.reuse, c[0x0][0x178] ;  /* 0x00005e0023247625 */ /* 0x0c0fe200078e0226 */
[----:B------:R-:W-:Y:S02]  /*4190*/  SHF.L.U64.HI R22, R22, 0x2, R25 ;  /* 0x0000000216167819 */ /* 0x000fe40000010219 */
[----:B------:R-:W-:Y:S01]  /*41a0*/  IADD3 R44, P0, R24, c[0x0][0x168], RZ ;  /* 0x00005a00182c7a10 */ /* 0x000fe20007f1e0ff */
[----:B------:R-:W-:-:S02]  /*41b0*/  IMAD.WIDE R38, R35, R38, c[0x0][0x180] ;  /* 0x0000600023267625 */ /* 0x000fc400078e0226 */
[----:B------:R-:W2:Y:S01]  /*41c0*/  LDG.E R37, [R36.64] ;  /* 0x0000000624257981 */ /* 0x000ea2000c1e1900 */
[----:B------:R-:W-:Y:S02]  /*41d0*/  IADD3.X R45, R22, c[0x0][0x16c], RZ, P0, !PT ;  /* 0x00005b00162d7a10 */ /* 0x000fe400007fe4ff */
        /* <DEDUP_REMOVED lines=9> */
.L_x_31:
[----:B------:R-:W-:Y:S05]  /*4270*/  BSYNC B0 ;  /* 0x0000000000007941 */ /* 0x000fea0003800000 */
.L_x_30:
[----:B------:R-:W-:Y:S01]  /*4280*/  ISETP.GE.AND P0, PT, R34, c[0x0][0x18c], PT ;  /* 0x0000630022007a0c */ /* 0x000fe20003f06270 */
[----:B------:R-:W-:-:S12]  /*4290*/  BSSY B0, `(.L_x_32) ;  /* 0x0000016000007945 */ /* 0x000fd80003800000 */
[----:B------:R-:W-:Y:S05]  /*42a0*/  @P0 BRA `(.L_x_33) ;  /* 0x0000014000000947 */ /* 0x000fea0003800000 */
[C---:B------:R-:W-:Y:S01]  /*42b0*/  IADD3 R20, P0, R34.reuse, UR4, RZ ;  /* 0x0000000422147c10 */ /* 0x040fe2000ff1e0ff */
[----:B------:R-:W-:Y:S01]  /*42c0*/  IMAD.MOV.U32 R35, RZ, RZ, 0x4 ;  /* 0x00000004ff237424 */ /* 0x000fe200078e00ff */
[----:B0-----:R-:W0:Y:S02]  /*42d0*/  LDS.64 R44, [RZ] ;  /* 0x00000000ff2c7984 */ /* 0x001e240000000a00 */
[----:B------:R-:W-:Y:S01]  /*42e0*/  LEA.HI.X.SX32 R25, R34, UR5, 0x1, P0 ;  /* 0x0000000522197c11 */ /* 0x000fe200080f0eff */
[----:B------:R-:W-:Y:S02]  /*42f0*/  IMAD.SHL.U32 R24, R20, 0x4, RZ ;  /* 0x0000000414187824 */ /* 0x000fe400078e00ff */
[-C--:B------:R-:W-:Y:S01]  /*4300*/  IMAD.WIDE R36, R34, R35.reuse, c[0x0][0x178] ;  /* 0x00005e0022247625 */ /* 0x080fe200078e0223 */
        /* <DEDUP_REMOVED lines=14> */
.L_x_33:
[----:B------:R-:W-:Y:S05]  /*43f0*/  BSYNC B0 ;  /* 0x0000000000007941 */ /* 0x000fea0003800000 */
.L_x_32:
        /* <DEDUP_REMOVED lines=23> */
.L_x_35:
[----:B------:R-:W-:Y:S05]  /*4570*/  BSYNC B0 ;  /* 0x0000000000007941 */ /* 0x000fea0003800000 */
.L_x_34:
        /* <DEDUP_REMOVED lines=22> */
.L_x_37:
[----:B------:R-:W-:Y:S05]  /*46e0*/  BSYNC B0 ;  /* 0x0000000000007941 */ /* 0x000fea0003800000 */
.L_x_36:
        /* <DEDUP_REMOVED lines=22> */
.L_x_39:
[----:B------:R-:W-:Y:S05]  /*4850*/  BSYNC B0 ;  /* 0x0000000000007941 */ /* 0x000fea0003800000 */
.L_x_38:
[----:B------:R-:W-:Y:S01]  /*4860*/  ISETP.GE.AND P0, PT, R28, c[0x0][0x18c], PT ;  /* 0x000063001c007a0c */ /* 0x000fe20003f06270 */
[----:B------:R-:W-:-:S12]  /*4870*/  BSSY B0, `(.L_x_40) ;  /* 0x0000016000007945 */ /* 0x000fd80003800000 */
[----:B------:R-:W-:Y:S05]  /*4880*/  @P0 BRA `(.L_x_41) ;  /* 0x0000014000000947 */ /* 0x000fea0003800000 */
[C---:B------:R-:W-:Y:S01]  /*4890*/  IADD3 R14, P0, R28.reuse, UR4, RZ ;  /* 0x000000041c0e7c10 */ /* 0x040fe2000ff1e0ff */
[----:B0-----:R-:W-:Y:S01]  /*48a0*/  IMAD.MOV.U32 R29, RZ, RZ, 0x4 ;  /* 0x00000004ff1d7424 */ /* 0x001fe200078e00ff */
[----:B------:R-:W0:Y:S02]  /*48b0*/  LDS.64 R32, [RZ] ;  /* 0x00000000ff207984 */ /* 0x000e240000000a00 */
[----:B------:R-:W-:Y:S01]  /*48c0*/  LEA.HI.X.SX32 R15, R28, UR5, 0x1, P0 ;  /* 0x000000051c0f7c11 */ /* 0x000fe200080f0eff */
[----:B------:R-:W-:-:S03]  /*48d0*/  IMAD.SHL.U32 R30, R14, 0x4, RZ ;  /* 0x000000040e1e7824 */ /* 0x000fc600078e00ff */
[----:B------:R-:W-:Y:S02]  /*48e0*/  SHF.L.U64.HI R14, R14, 0x2, R15 ;  /* 0x000000020e0e7819 */ /* 0x000fe4000001020f */
[----:B------:R-:W-:-:S04]  /*48f0*/  IADD3 R24, P0, R30, c[0x0][0x168], RZ ;  /* 0x00005a001e187a10 */ /* 0x000fc80007f1e0ff */
[----:B------:R-:W-:Y:S02]  /*4900*/  IADD3.X R25, R14, c[0x0][0x16c], RZ, P0, !PT ;  /* 0x00005b000e197a10 */ /* 0x000fe400007fe4ff */
[----:B------:R-:W-:-:S04]  /*4910*/  IADD3 R30, P0, R30, c[0x0][0x160], RZ ;  /* 0x000058001e1e7a10 */ /* 0x000fc80007f1e0ff */
[----:B------:R-:W-:Y:S01]  /*4920*/  IADD3.X R31, R14, c[0x0][0x164], RZ, P0, !PT ;  /* 0x000059000e1f7a10 */ /* 0x000fe200007fe4ff */
[CC--:B------:R-:W-:Y:S01]  /*4930*/  IMAD.WIDE R14, R28.reuse, R29.reuse, c[0x0][0x178] ;  /* 0x00005e001c0e7625 */ /* 0x0c0fe200078e021d */
[----:B------:R-:W2:Y:S03]  /*4940*/  LDG.E R25, [R24.64] ;  /* 0x0000000618197981 */ /* 0x000ea6000c1e1900 */
[----:B------:R-:W-:Y:S02]  /*4950*/  IMAD.WIDE R28, R28, R29, c[0x0][0x180] ;  /* 0x000060001c1c7625 */ /* 0x000fe400078e021d */
[----:B------:R-:W3:Y:S04]  /*4960*/  LDG.E R15, [R14.64] ;  /* 0x000000060e0f7981 */ /* 0x000ee8000c1e1900 */
[----:B------:R-:W3:Y:S01]  /*4970*/  LDG.E R28, [R28.64] ;  /* 0x000000061c1c7981 */ /* 0x000ee2000c1e1900 */
[----:B0-----:R-:W-:-:S04]  /*4980*/  FADD.FTZ R12, R12, -R32 ;  /* 0x800000200c0c7221 */ /* 0x001fc80000010000 */
[----:B------:R-:W-:-:S04]  /*4990*/  FMUL.FTZ R12, R12, R33 ;  /* 0x000000210c0c7220 */ /* 0x000fc80000410000 */
[----:B---3--:R-:W-:-:S04]  /*49a0*/  FFMA.FTZ R12, R12, R15, R28 ;  /* 0x0000000f0c0c7223 */ /* 0x008fc8000001001c */
[----:B--2---:R-:W-:-:S05]  /*49b0*/  FADD.FTZ R17, R12, R25 ;  /* 0x000000190c117221 */ /* 0x004fca0000010000 */
[----:B------:R0:W-:Y:S02]  /*49c0*/  STG.E [R30.64], R17 ;  /* 0x000000111e007986 */ /* 0x0001e4000c101906 */
.L_x_41:
[----:B------:R-:W-:Y:S05]  /*49d0*/  BSYNC B0 ;  /* 0x0000000000007941 */ /* 0x000fea0003800000 */
.L_x_40:
        /* <DEDUP_REMOVED lines=8> */
[----:B------:R-:W-:Y:S01]  /*4a60*/  SHF.L.U64.HI R12, R12, 0x2, R15 ;  /* 0x000000020c0c7819 */ /* 0x000fe2000001020f */
[----:B------:R-:W-:Y:S01]  /*4a70*/  IMAD.WIDE R14, R26, R27, c[0x0][0x178] ;  /* 0x00005e001a0e7625 */ /* 0x000fe200078e021b */
[----:B------:R-:W-:-:S03]  /*4a80*/  IADD3 R24, P0, R28, c[0x0][0x168], RZ ;  /* 0x00005a001c187a10 */ /* 0x000fc60007f1e0ff */
[----:B------:R-:W-:Y:S01]  /*4a90*/  IMAD.WIDE R26, R26, R27, c[0x0][0x180] ;  /* 0x000060001a1a7625 */ /* 0x000fe200078e021b */
[----:B------:R-:W-:Y:S01]  /*4aa0*/  IADD3.X R25, R12, c[0x0][0x16c], RZ, P0, !PT ;  /* 0x00005b000c197a10 */ /* 0x000fe200007fe4ff */
        /* <DEDUP_REMOVED lines=10> */
.L_x_43:
[----:B------:R-:W-:Y:S05]  /*4b50*/  BSYNC B0 ;  /* 0x0000000000007941 */ /* 0x000fea0003800000 */
.L_x_42:
[----:B------:R-:W-:Y:S01]  /*4b60*/  ISETP.GE.AND P0, PT, R23, c[0x0][0x18c], PT ;  /* 0x0000630017007a0c */ /* 0x000fe20003f06270 */
[----:B------:R-:W-:-:S12]  /*4b70*/  BSSY B0, `(.L_x_44) ;  /* 0x0000016000007945 */ /* 0x000fd80003800000 */
[----:B------:R-:W-:Y:S05]  /*4b80*/  @P0 BRA `(.L_x_45) ;  /* 0x0000014000000947 */ /* 0x000fea0003800000 */
[C---:B------:R-:W-:Y:S01]  /*4b90*/  IADD3 R10, P0, R23.reuse, UR4, RZ ;  /* 0x00000004170a7c10 */ /* 0x040fe2000ff1e0ff */
[----:B------:R-:W-:Y:S01]  /*4ba0*/  IMAD.MOV.U32 R22, RZ, RZ, 0x4 ;  /* 0x00000004ff167424 */ /* 0x000fe200078e00ff */
[----:B0-----:R-:W0:Y:S02]  /*4bb0*/  LDS.64 R28, [RZ] ;  /* 0x00000000ff1c7984 */ /* 0x001e240000000a00 */
        /* <DEDUP_REMOVED lines=17> */
.L_x_45:
[----:B------:R-:W-:Y:S05]  /*4cd0*/  BSYNC B0 ;  /* 0x0000000000007941 */ /* 0x000fea0003800000 */
.L_x_44:
        /* <DEDUP_REMOVED lines=23> */
.L_x_47:
[----:B------:R-:W-:Y:S05]  /*4e50*/  BSYNC B0 ;  /* 0x0000000000007941 */ /* 0x000fea0003800000 */
.L_x_46:
[----:B------:R-:W-:Y:S01]  /*4e60*/  ISETP.GE.AND P0, PT, R18, c[0x0][0x18c], PT ;  /* 0x0000630012007a0c */ /* 0x000fe20003f06270 */
[----:B------:R-:W-:-:S12]  /*4e70*/  BSSY B0, `(.L_x_48) ;  /* 0x0000016000007945 */ /* 0x000fd80003800000 */
[----:B------:R-:W-:Y:S05]  /*4e80*/  @P0 BRA `(.L_x_49) ;  /* 0x0000014000000947 */ /* 0x000fea0003800000 */
[C---:B------:R-:W-:Y:S01]  /*4e90*/  IADD3 R6, P0, R18.reuse, UR4, RZ ;  /* 0x0000000412067c10 */ /* 0x040fe2000ff1e0ff */
[----:B0-----:R-:W-:Y:S01]  /*4ea0*/  IMAD.MOV.U32 R19, RZ, RZ, 0x4 ;  /* 0x00000004ff137424 */ /* 0x001fe200078e00ff */
        /* <DEDUP_REMOVED lines=18> */
.L_x_49:
[----:B------:R-:W-:Y:S05]  /*4fd0*/  BSYNC B0 ;  /* 0x0000000000007941 */ /* 0x000fea0003800000 */
.L_x_48:
        /* <DEDUP_REMOVED lines=12> */
[----:B------:R-:W-:-:S03]  /*50a0*/  IADD3.X R19, R5, c[0x0][0x16c], RZ, P0, !PT ;  /* 0x00005b0005137a10 */ /* 0x000fc600007fe4ff */
[----:B------:R-:W2:Y:S04]  /*50b0*/  LDG.E R16, [R16.64] ;  /* 0x0000000610107981 */ /* 0x000ea8000c1e1900 */
[----:B------:R-:W3:Y:S01]  /*50c0*/  LDG.E R19, [R18.64] ;  /* 0x0000000612137981 */ /* 0x000ee2000c1e1900 */
[----:B------:R-:W-:-:S04]  /*50d0*/  IADD3 R20, P0, R20, c[0x0][0x160], RZ ;  /* 0x0000580014147a10 */ /* 0x000fc80007f1e0ff */
[----:B------:R-:W-:Y:S01]  /*50e0*/  IADD3.X R21, R5, c[0x0][0x164], RZ, P0, !PT ;  /* 0x0000590005157a10 */ /* 0x000fe200007fe4ff */
[----:B0-----:R-:W-:-:S04]  /*50f0*/  FADD.FTZ R2, R2, -R22 ;  /* 0x8000001602027221 */ /* 0x001fc80000010000 */
[----:B------:R-:W-:-:S04]  /*5100*/  FMUL.FTZ R2, R2, R23 ;  /* 0x0000001702027220 */ /* 0x000fc80000410000 */
[----:B--2---:R-:W-:-:S04]  /*5110*/  FFMA.FTZ R2, R2, R15, R16 ;  /* 0x0000000f02027223 */ /* 0x004fc80000010010 */
[----:B---3--:R-:W-:-:S05]  /*5120*/  FADD.FTZ R5, R2, R19 ;  /* 0x0000001302057221 */ /* 0x008fca0000010000 */
[----:B------:R0:W-:Y:S02]  /*5130*/  STG.E [R20.64], R5 ;  /* 0x0000000514007986 */ /* 0x0001e4000c101906 */
.L_x_51:
[----:B------:R-:W-:Y:S05]  /*5140*/  BSYNC B0 ;  /* 0x0000000000007941 */ /* 0x000fea0003800000 */
.L_x_50:
[----:B------:R-:W-:Y:S01]  /*5150*/  BSSY B0, `(.L_x_52) ;  /* 0x0000016000007945 */ /* 0x000fe20003800000 */
[----:B------:R-:W-:Y:S05]  /*5160*/  @P5 BRA `(.L_x_53) ;  /* 0x0000014000005947 */ /* 0x000fea0003800000 */
[C---:B------:R-:W-:Y:S01]  /*5170*/  IADD3 R2, P0, R13.reuse, UR4, RZ ;  /* 0x000000040d027c10 */ /* 0x040fe2000ff1e0ff */
[----:B------:R-:W-:Y:S01]  /*5180*/  IMAD.MOV.U32 R12, RZ, RZ, 0x4 ;  /* 0x00000004ff0c7424 */ /* 0x000fe200078e00ff */
[----:B0-----:R-:W0:Y:S02]  /*5190*/  LDS.64 R20, [RZ] ;  /* 0x00000000ff147984 */ /* 0x001e240000000a00 */
[C---:B------:R-:W-:Y:S01]  /*51a0*/  LEA.HI.X.SX32 R5, R13.reuse, UR5, 0x1, P0 ;  /* 0x000000050d057c11 */ /* 0x040fe200080f0eff */
[C---:B------:R-:W-:Y:S02]  /*51b0*/  IMAD.SHL.U32 R18, R2.reuse, 0x4, RZ ;  /* 0x0000000402127824 */ /* 0x040fe400078e00ff */
[CC--:B------:R-:W-:Y:S01]  /*51c0*/  IMAD.WIDE R14, R13.reuse, R12.reuse, c[0x0][0x178] ;  /* 0x00005e000d0e7625 */ /* 0x0c0fe200078e020c */
        /* <DEDUP_REMOVED lines=14> */
.L_x_53:
[----:B------:R-:W-:Y:S05]  /*52b0*/  BSYNC B0 ;  /* 0x0000000000007941 */ /* 0x000fea0003800000 */
.L_x_52:
[----:B------:R-:W-:Y:S01]  /*52c0*/  ISETP.GE.AND P0, PT, R11, c[0x0][0x18c], PT ;  /* 0x000063000b007a0c */ /* 0x000fe20003f06270 */
[----:B------:R-:W-:-:S12]  /*52d0*/  BSSY B0, `(.L_x_54) ;  /* 0x0000016000007945 */ /* 0x000fd80003800000 */
        /* <DEDUP_REMOVED lines=21> */
.L_x_55:
[----:B------:R-:W-:Y:S05]  /*5430*/  BSYNC B0 ;  /* 0x0000000000007941 */ /* 0x000fea0003800000 */
.L_x_54:
[----:B------:R-:W-:Y:S01]  /*5440*/  ISETP.GE.AND P0, PT, R8, c[0x0][0x18c], PT ;  /* 0x0000630008007a0c */ /* 0x000fe20003f06270 */
[----:B------:R-:W-:-:S12]  /*5450*/  BSSY B0, `(.L_x_56) ;  /* 0x0000016000007945 */ /* 0x000fd80003800000 */
[----:B------:R-:W-:Y:S05]  /*5460*/  @P0 BRA `(.L_x_57) ;  /* 0x0000014000000947 */ /* 0x000fea0003800000 */
[----:B------:R-:W-:Y:S01]  /*5470*/  IADD3 R0, P0, R8, UR4, RZ ;  /* 0x0000000408007c10 */ /* 0x000fe2000ff1e0ff */
[----:B0-----:R-:W-:Y:S01]  /*5480*/  IMAD.MOV.U32 R9, RZ, RZ, 0x4 ;  /* 0x00000004ff097424 */ /* 0x001fe200078e00ff */
[----:B------:R-:W0:Y:S02]  /*5490*/  LDS.64 R14, [RZ] ;  /* 0x00000000ff0e7984 */ /* 0x000e240000000a00 */
[----:B------:R-:W-:Y:S01]  /*54a0*/  IADD3.X R5, R7, UR5, RZ, P0, !PT ;  /* 0x0000000507057c10 */ /* 0x000fe200087fe4ff */
[----:B------:R-:W-:Y:S02]  /*54b0*/  IMAD.SHL.U32 R12, R0, 0x4, RZ ;  /* 0x00000004000c7824 */ /* 0x000fe400078e00ff */
        /* <DEDUP_REMOVED lines=15> */
.L_x_57:
[----:B------:R-:W-:Y:S05]  /*55b0*/  BSYNC B0 ;  /* 0x0000000000007941 */ /* 0x000fea0003800000 */
.L_x_56:
        /* <DEDUP_REMOVED lines=23> */
.L_x_59:
[----:B------:R-:W-:Y:S05]  /*5730*/  BSYNC B0 ;  /* 0x0000000000007941 */ /* 0x000fea0003800000 */
.L_x_58:
        /* <DEDUP_REMOVED lines=23> */
.L_x_61:
[----:B------:R-:W-:Y:S05]  /*58b0*/  BSYNC B0 ;  /* 0x0000000000007941 */ /* 0x000fea0003800000 */
.L_x_60:
[----:B------:R-:W-:-:S13]  /*58c0*/  ISETP.GE.AND P0, PT, R70, c[0x0][0x18c], PT ;  /* 0x0000630046007a0c */ /* 0x000fda0003f06270 */
[----:B------:R-:W-:Y:S05]  /*58d0*/  @P0 EXIT ;  /* 0x000000000000094d */ /* 0x000fea0003800000 */
        /* <DEDUP_REMOVED lines=19> */
[----:B------:R-:W-:Y:S01]  /*5a10*/  STG.E [R6.64], R55 ;  /* 0x0000003706007986 */ /* 0x000fe2000c101906 */
[----:B------:R-:W-:Y:S05]  /*5a20*/  EXIT ;  /* 0x000000000000794d */ /* 0x000fea0003800000 */
.L_x_62:
[----:B------:R-:W-:-:S00]  /*5a30*/  BRA `(.L_x_62) ;  /* 0xfffffff000007947 */ /* 0x000fc0000383ffff */
[----:B------:R-:W-:-:S00]  /*5a40*/  NOP ;  /* 0x0000000000007918 */ /* 0x000fc00000000000 */
        /* <DEDUP_REMOVED lines=11> */
.L_x_2504:


//--------------------- .text._ZN17fastertransformer26add_bias_layernorm_add_resI6__halfLi32EEEvPT_PKS2_S5_S5_S5_fi --------------------------
	.section	.text._ZN17fastertransformer26add_bias_layernorm_add_resI6__halfLi32EEEvPT_PKS2_S5_S5_S5_fi,"ax",@progbits
	.sectioninfo	@"SHI_REGISTERS=92"
	.align	128
        .global         _ZN17fastertransformer26add_bias_layernorm_add_resI6__halfLi32EEEvPT_PKS2_S5_S5_S5_fi
        .type           _ZN17fastertransformer26add_bias_layernorm_add_resI6__halfLi32EEEvPT_PKS2_S5_S5_S5_fi,@function
        .size           _ZN17fastertransformer26add_bias_layernorm_add_resI6__halfLi32EEEvPT_PKS2_S5_S5_S5_fi,(.L_x_2505 - _ZN17fastertransformer26add_bias_layernorm_add_resI6__halfLi32EEEvPT_PKS2_S5_S5_S5_fi)
        .other          _ZN17fastertransformer26add_bias_layernorm_add_resI6__halfLi32EEEvPT_PKS2_S5_S5_S5_fi,@"STO_CUDA_ENTRY STV_DEFAULT"
_ZN17fastertransformer26add_bias_layernorm_add_resI6__halfLi32EEEvPT_PKS2_S5_S5_S5_fi:
.text._ZN17fastertransformer26add_bias_layernorm_add_resI6__halfLi32EEEvPT_PKS2_S5_S5_S5_fi:
[----:B------:R-:W-:Y:S02]  /*0000*/  IMAD.MOV.U32 R1, RZ, RZ, c[0x0][0x28] ;  /* 0x00000a00ff017624 */ /* 0x000fe400078e00ff */
[----:B------:R-:W0:Y:S01]  /*0010*/  S2R R70, SR_TID.X ;  /* 0x0000000000467919 */ /* 0x000e220000002100 */
[----:B------:R-:W1:Y:S01]  /*0020*/  S2UR UR4, SR_CTAID.X ;  /* 0x00000000000479c3 */ /* 0x000e620000002500 */
[----:B------:R-:W-:Y:S02]  /*0030*/  ULDC UR5, c[0x0][0x18c] ;  /* 0x0000630000057ab9 */ /* 0x000fe40000000800 */
[----:B------:R-:W-:Y:S01]  /*0040*/  ULDC.64 UR6, c[0x0][0x118] ;  /* 0x0000460000067ab9 */ /* 0x000fe20000000a00 */
[C---:B0-----:R-:W-:Y:S01]  /*0050*/  ISETP.GE.AND P4, PT, R70.reuse, c[0x0][0x18c], PT ;  /* 0x0000630046007a0c */ /* 0x041fe20003f86270 */
[----:B-1----:R-:W-:Y:S01]  /*0060*/  UIMAD UR4, UR4, UR5, URZ ;  /* 0x00000005040472a4 */ /* 0x002fe2000f8e023f */
[----:B------:R-:W-:-:S03]  /*0070*/  IADD3 R64, R70, c[0x0][0x0], RZ ;  /* 0x0000000046407a10 */ /* 0x000fc60007ffe0ff */
[----:B------:R-:W-:Y:S01]  /*0080*/  USHF.R.S32.HI UR5, URZ, 0x1f, UR4 ;  /* 0x0000001f3f057899 */ /* 0x000fe20008011404 */
[C---:B------:R-:W-:Y:S02]  /*0090*/  ISETP.GE.AND P2, PT, R64.reuse, c[0x0][0x18c], PT ;  /* 0x0000630040007a0c */ /* 0x040fe40003f46270 */
[----:B------:R-:W-:Y:S02]  /*00a0*/  IADD3 R62, R64, c[0x0][0x0], RZ ;  /* 0x00000000403e7a10 */ /* 0x000fe40007ffe0ff */
[----:B------:R-:W-:Y:S02]  /*00b0*/  P2R R0, PR, RZ, 0x4 ;  /* 0x00000004ff007803 */ /* 0x000fe40000000000 */
[----:B------:R-:W-:Y:S01]  /*00c0*/  ISETP.GE.AND P3, PT, R62, c[0x0][0x18c], PT ;  /* 0x000063003e007a0c */ /* 0x000fe20003f66270 */
[----:B------:R-:W-:Y:S01]  /*00d0*/  @!P4 IMAD.MOV.U32 R5, RZ, RZ, 0x2 ;  /* 0x00000002ff05c424 */ /* 0x000fe200078e00ff */
[----:B------:R-:W-:Y:S02]  /*00e0*/  @!P4 IADD3 R2, P0, R70, UR4, RZ ;  /* 0x000000044602cc10 */ /* 0x000fe4000ff1e0ff */
[----:B------:R-:W-:-:S02]  /*00f0*/  IADD3 R60, R62, c[0x0][0x0], RZ ;  /* 0x000000003e3c7a10 */ /* 0x000fc40007ffe0ff */
[----:B------:R-:W-:Y:S02]  /*0100*/  @!P4 LEA.HI.X.SX32 R3, R70, UR5, 0x1, P0 ;  /* 0x000000054603cc11 */ /* 0x000fe400080f0eff */
[----:B------:R-:W-:Y:S02]  /*0110*/  @!P4 LEA R12, P0, R2, c[0x0][0x160], 0x1 ;  /* 0x00005800020cca11 */ /* 0x000fe400078008ff */
[----:B------:R-:W-:Y:S02]  /*0120*/  P2R R0, PR, RZ, 0x8 ;  /* 0x00000008ff007803 */ /* 0x000fe40000000000 */
[----:B------:R-:W-:Y:S02]  /*0130*/  @!P2 IADD3 R0, P1, R64, UR4, RZ ;  /* 0x000000044000ac10 */ /* 0x000fe4000ff3e0ff */
[----:B------:R-:W-:Y:S02]  /*0140*/  ISETP.GE.AND P5, PT, R60, c[0x0][0x18c], PT ;  /* 0x000063003c007a0c */ /* 0x000fe40003fa6270 */
[----:B------:R-:W-:-:S02]  /*0150*/  @!P4 LEA.HI.X R13, R2, c[0x0][0x164], R3, 0x1, P0 ;  /* 0x00005900020dca11 */ /* 0x000fc400000f0c03 */
[----:B------:R-:W-:Y:S02]  /*0160*/  @!P2 LEA.HI.X.SX32 R3, R64, UR5, 0x1, P1 ;  /* 0x000000054003ac11 */ /* 0x000fe400088f0eff */
[----:B------:R-:W-:Y:S02]  /*0170*/  @!P2 LEA R84, P0, R0, c[0x0][0x160], 0x1 ;  /* 0x000058000054aa11 */ /* 0x000fe400078008ff */
[----:B------:R-:W-:Y:S02]  /*0180*/  IADD3 R58, R60, c[0x0][0x0], RZ ;  /* 0x000000003c3a7a10 */ /* 0x000fe40007ffe0ff */
[----:B------:R-:W-:Y:S02]  /*0190*/  P2R R2, PR, RZ, 0x20 ;  /* 0x00000020ff027803 */ /* 0x000fe40000000000 */
[----:B------:R-:W-:Y:S02]  /*01a0*/  @!P3 IADD3 R2, P1, R62, UR4, RZ ;  /* 0x000000043e02bc10 */ /* 0x000fe4000ff3e0ff */
[----:B------:R-:W-:-:S02]  /*01b0*/  @!P2 LEA.HI.X R85, R0, c[0x0][0x164], R3, 0x1, P0 ;  /* 0x000059000055aa11 */ /* 0x000fc400000f0c03 */
[----:B------:R-:W-:Y:S02]  /*01c0*/  ISETP.GE.AND P2, PT, R58, c[0x0][0x18c], PT ;  /* 0x000063003a007a0c */ /* 0x000fe40003f46270 */
[----:B------:R-:W-:Y:S02]  /*01d0*/  @!P3 LEA.HI.X.SX32 R3, R62, UR5, 0x1, P1 ;  /* 0x000000053e03bc11 */ /* 0x000fe400088f0eff */
[----:B------:R-:W-:Y:S02]  /*01e0*/  @!P3 LEA R78, P0, R2, c[0x0][0x160], 0x1 ;  /* 0x00005800024eba11 */ /* 0x000fe400078008ff */
[----:B------:R-:W-:Y:S02]  /*01f0*/  @!P5 IADD3 R0, P1, R60, UR4, RZ ;  /* 0x000000043c00dc10 */ /* 0x000fe4000ff3e0ff */
[----:B------:R-:W-:Y:S02]  /*0200*/  IADD3 R56, R58, c[0x0][0x0], RZ ;  /* 0x000000003a387a10 */ /* 0x000fe40007ffe0ff */
[----:B------:R-:W-:-:S02]  /*0210*/  @!P3 LEA.HI.X R79, R2, c[0x0][0x164], R3, 0x1, P0 ;  /* 0x00005900024fba11 */ /* 0x000fc400000f0c03 */
[----:B------:R-:W-:Y:S02]  /*0220*/  @!P5 LEA.HI.X.SX32 R3, R60, UR5, 0x1, P1 ;  /* 0x000000053c03dc11 */ /* 0x000fe400088f0eff */
[----:B------:R-:W-:Y:S02]  /*0230*/  @!P5 LEA R14, P0, R0, c[0x0][0x160], 0x1 ;  /* 0x00005800000eda11 */ /* 0x000fe400078008ff */
[----:B------:R-:W-:Y:S02]  /*0240*/  ISETP.GE.AND P6, PT, R56, c[0x0][0x18c], PT ;  /* 0x0000630038007a0c */ /* 0x000fe40003fc6270 */
[----:B------:R-:W-:Y:S02]  /*0250*/  @!P5 LEA.HI.X R15, R0, c[0x0][0x164], R3, 0x1, P0 ;  /* 0x00005900000fda11 */ /* 0x000fe400000f0c03 */
[----:B------:R-:W-:Y:S02]  /*0260*/  @!P2 IADD3 R0, P0, R58, UR4, RZ ;  /* 0x000000043a00ac10 */ /* 0x000fe4000ff1e0ff */
[----:B------:R-:W-:-:S02]  /*0270*/  IADD3 R54, R56, c[0x0][0x0], RZ ;  /* 0x0000000038367a10 */ /* 0x000fc40007ffe0ff */
        /* <DEDUP_REMOVED lines=8> */
[----:B------:R-:W-:Y:S02]  /*0300*/  IADD3 R50, R52, c[0x0][0x0], RZ ;  /* 0x0000000034327a10 */ /* 0x000fe40007ffe0ff */
[----:B------:R-:W-:Y:S02]  /*0310*/  @!P6 LEA.HI.X R67, R0, c[0x0][0x164], R3, 0x1, P0 ;  /* 0x000059000043ea11 */ /* 0x000fe400000f0c03 */
[----:B------:R-:W-:Y:S02]  /*0320*/  P2R R0, PR, RZ, 0x2 ;  /* 0x00000002ff007803 */ /* 0x000fe40000000000 */
[----:B------:R-:W-:-:S02]  /*0330*/  @!P1 IADD3 R0, P0, R54, UR4, RZ ;  /* 0x0000000436009c10 */ /* 0x000fc4000ff1e0ff */
[----:B------:R-:W-:Y:S02]  /*0340*/  IADD3 R48, R50, c[0x0][0x0], RZ ;  /* 0x0000000032307a10 */ /* 0x000fe40007ffe0ff */
[----:B------:R-:W-:Y:S02]  /*0350*/  @!P1 LEA.HI.X.SX32 R3, R54, UR5, 0x1, P0 ;  /* 0x0000000536039c11 */ /* 0x000fe400080f0eff */
[C---:B------:R-:W-:Y:S02]  /*0360*/  @!P1 LEA R74, P0, R0.reuse, c[0x0][0x160], 0x1 ;  /* 0x00005800004a9a11 */ /* 0x040fe400078008ff */
[----:B------:R-:W-:Y:S02]  /*0370*/  P2R R4, PR, RZ, 0x4 ;  /* 0x00000004ff047803 */ /* 0x000fe40000000000 */
[----:B------:R-:W-:Y:S02]  /*0380*/  @!P1 LEA.HI.X R75, R0, c[0x0][0x164], R3, 0x1, P0 ;  /* 0x00005900004b9a11 */ /* 0x000fe400000f0c03 */
[----:B------:R-:W-:-:S02]  /*0390*/  ISETP.GE.AND P1, PT, R52, c[0x0][0x18c], PT ;  /* 0x0000630034007a0c */ /* 0x000fc40003f26270 */
[C---:B------:R-:W-:Y:S02]  /*03a0*/  ISETP.GE.AND P2, PT, R48.reuse, c[0x0][0x18c], PT ;  /* 0x0000630030007a0c */ /* 0x040fe40003f46270 */
[----:B------:R-:W-:Y:S02]  /*03b0*/  P2R R0, PR, RZ, 0x2 ;  /* 0x00000002ff007803 */ /* 0x000fe40000000000 */
[----:B------:R-:W-:Y:S01]  /*03c0*/  IADD3 R46, R48, c[0x0][0x0], RZ ;  /* 0x00000000302e7a10 */ /* 0x000fe20007ffe0ff */
[----:B------:R-:W-:Y:S01]  /*03d0*/  @!P4 IMAD.WIDE R72, R70, R5, c[0x0][0x170] ;  /* 0x00005c004648c625 */ /* 0x000fe200078e0205 */
[----:B------:R-:W-:Y:S02]  /*03e0*/  P2R R2, PR, RZ, 0x40 ;  /* 0x00000040ff027803 */ /* 0x000fe40000000000 */
[----:B------:R-:W-:Y:S02]  /*03f0*/  IADD3 R44, R46, c[0x0][0x0], RZ ;  /* 0x000000002e2c7a10 */ /* 0x000fe40007ffe0ff */
[----:B------:R-:W-:-:S02]  /*0400*/  P2R R6, PR, RZ, 0x40 ;  /* 0x00000040ff067803 */ /* 0x000fc40000000000 */
[----:B------:R-:W-:Y:S02]  /*0410*/  @!P1 IADD3 R0, P0, R52, UR4, RZ ;  /* 0x0000000434009c10 */ /* 0x000fe4000ff1e0ff */
[----:B------:R-:W-:Y:S02]  /*0420*/  ISETP.GE.AND P3, PT, R44, c[0x0][0x18c], PT ;  /* 0x000063002c007a0c */ /* 0x000fe40003f66270 */
[----:B------:R-:W-:Y:S02]  /*0430*/  @!P1 LEA.HI.X.SX32 R3, R52, UR5, 0x1, P0 ;  /* 0x0000000534039c11 */ /* 0x000fe400080f0eff */
[----:B------:R-:W-:Y:S02]  /*0440*/  @!P1 LEA R8, P0, R0, c[0x0][0x160], 0x1 ;  /* 0x0000580000089a11 */ /* 0x000fe400078008ff */
[----:B------:R-:W-:Y:S02]  /*0450*/  IADD3 R42, R44, c[0x0][0x0], RZ ;  /* 0x000000002c2a7a10 */ /* 0x000fe40007ffe0ff */
[----:B------:R-:W-:-:S02]  /*0460*/  @!P1 LEA.HI.X R9, R0, c[0x0][0x164], R3, 0x1, P0 ;  /* 0x0000590000099a11 */ /* 0x000fc400000f0c03 */
[----:B------:R-:W-:-:S04]  /*0470*/  ISETP.GE.AND P1, PT, R50, c[0x0][0x18c], PT ;  /* 0x0000630032007a0c */ /* 0x000fc80003f26270 */
[----:B------:R-:W-:-:S09]  /*0480*/  P2R R0, PR, RZ, 0x2 ;  /* 0x00000002ff007803 */ /* 0x000fd20000000000 */
[----:B------:R-:W-:-:S04]  /*0490*/  @!P1 IADD3 R0, P0, R50, UR4, RZ ;  /* 0x0000000432009c10 */ /* 0x000fc8000ff1e0ff */
[----:B------:R-:W-:Y:S02]  /*04a0*/  @!P1 LEA.HI.X.SX32 R3, R50, UR5, 0x1, P0 ;  /* 0x0000000532039c11 */ /* 0x000fe400080f0eff */
[----:B------:R-:W-:-:S04]  /*04b0*/  @!P1 LEA R16, P0, R0, c[0x0][0x160], 0x1 ;  /* 0x0000580000109a11 */ /* 0x000fc800078008ff */
[----:B------:R-:W-:Y:S02]  /*04c0*/  @!P1 LEA.HI.X R17, R0, c[0x0][0x164], R3, 0x1, P0 ;  /* 0x0000590000119a11 */ /* 0x000fe400000f0c03 */
[----:B------:R-:W-:Y:S02]  /*04d0*/  P2R R0, PR, RZ, 0x4 ;  /* 0x00000004ff007803 */ /* 0x000fe40000000000 */
[----:B------:R-:W-:-:S04]  /*04e0*/  @!P2 IADD3 R0, P0, R48, UR4, RZ ;  /* 0x000000043000ac10 */ /* 0x000fc8000ff1e0ff */
[----:B------:R-:W-:Y:S02]  /*04f0*/  @!P2 LEA.HI.X.SX32 R3, R48, UR5, 0x1, P0 ;  /* 0x000000053003ac11 */ /* 0x000fe400080f0eff */
[----:B------:R-:W-:-:S04]  /*0500*/  @!P2 LEA R68, P0, R0, c[0x0][0x160], 0x1 ;  /* 0x000058000044aa11 */ /* 0x000fc800078008ff */
[----:B------:R-:W-:Y:S02]  /*0510*/  @!P2 LEA.HI.X R69, R0, c[0x0][0x164], R3, 0x1, P0 ;  /* 0x000059000045aa11 */ /* 0x000fe400000f0c03 */
[----:B------:R-:W-:-:S04]  /*0520*/  ISETP.GE.AND P2, PT, R46, c[0x0][0x18c], PT ;  /* 0x000063002e007a0c */ /* 0x000fc80003f46270 */
[----:B------:R-:W-:-:S09]  /*0530*/  P2R R0, PR, RZ, 0x4 ;  /* 0x00000004ff007803 */ /* 0x000fd20000000000 */
[----:B------:R-:W-:-:S04]  /*0540*/  @!P2 IADD3 R0, P0, R46, UR4, RZ ;  /* 0x000000042e00ac10 */ /* 0x000fc8000ff1e0ff */
[----:B------:R-:W-:Y:S02]  /*0550*/  @!P2 LEA.HI.X.SX32 R3, R46, UR5, 0x1, P0 ;  /* 0x000000052e03ac11 */ /* 0x000fe400080f0eff */
[----:B------:R-:W-:-:S04]  /*0560*/  @!P2 LEA R10, P0, R0, c[0x0][0x160], 0x1 ;  /* 0x00005800000aaa11 */ /* 0x000fc800078008ff */
[----:B------:R-:W-:Y:S02]  /*0570*/  @!P2 LEA.HI.X R11, R0, c[0x0][0x164], R3, 0x1, P0 ;  /* 0x00005900000baa11 */ /* 0x000fe400000f0c03 */
[----:B------:R-:W-:Y:S02]  /*0580*/  P2R R0, PR, RZ, 0x8 ;  /* 0x00000008ff007803 */ /* 0x000fe40000000000 */
[----:B------:R-:W-:Y:S01]  /*0590*/  @!P3 IADD3 R0, P0, R44, UR4, RZ ;  /* 0x000000042c00bc10 */ /* 0x000fe2000ff1e0ff */
[----:B------:R-:W-:Y:S01]  /*05a0*/  @!P5 IMAD.MOV.U32 R7, RZ, RZ, 0x2 ;  /* 0x00000002ff07d424 */ /* 0x000fe200078e00ff */
[----:B------:R-:W-:Y:S01]  /*05b0*/  IADD3 R40, R42, c[0x0][0x0], RZ ;  /* 0x000000002a287a10 */ /* 0x000fe20007ffe0ff */
[----:B------:R-:W2:Y:S01]  /*05c0*/  @!P2 LDG.E.U16 R10, [R10.64] ;  /* 0x000000060a0aa981 */ /* 0x000ea2000c1e1500 */
        /* <DEDUP_REMOVED lines=9> */
[----:B------:R0:W3:Y:S04]  /*0660*/  @!P4 LDG.E.U16 R3, [R12.64] ;  /* 0x000000060c03c981 */ /* 0x0000e8000c1e1500 */
[----:B------:R-:W3:Y:S01]  /*0670*/  @!P4 LDG.E.U16 R0, [R72.64] ;  /* 0x000000064800c981 */ /* 0x000ee2000c1e1500 */
[----:B------:R-:W-:-:S04]  /*0680*/  ISETP.GE.AND P3, PT, R40, c[0x0][0x18c], PT ;  /* 0x0000630028007a0c */ /* 0x000fc80003f66270 */
[----:B------:R-:W-:Y:S02]  /*0690*/  P2R R2, PR, RZ, 0x8 ;  /* 0x00000008ff027803 */ /* 0x000fe40000000000 */
[----:B0-----:R-:W-:-:S07]  /*06a0*/  P2R R12, PR, RZ, 0x8 ;  /* 0x00000008ff0c7803 */ /* 0x001fce0000000000 */
[----:B------:R-:W-:-:S04]  /*06b0*/  @!P3 IADD3 R5, P0, R40, UR4, RZ ;  /* 0x000000042805bc10 */ /* 0x000fc8000ff1e0ff */
[----:B------:R-:W-:Y:S02]  /*06c0*/  @!P3 LEA.HI.X.SX32 R2, R40, UR5, 0x1, P0 ;  /* 0x000000052802bc11 */ /* 0x000fe400080f0eff */
[----:B------:R-:W-:-:S04]  /*06d0*/  @!P3 LEA R80, P0, R5, c[0x0][0x160], 0x1 ;  /* 0x000058000550ba11 */ /* 0x000fc800078008ff */
[----:B------:R-:W-:Y:S02]  /*06e0*/  @!P3 LEA.HI.X R81, R5, c[0x0][0x164], R2, 0x1, P0 ;  /* 0x000059000551ba11 */ /* 0x000fe400000f0c02 */
[----:B------:R-:W-:-:S13]  /*06f0*/  ISETP.GE.AND P3, PT, R64, c[0x0][0x18c], PT ;  /* 0x0000630040007a0c */ /* 0x000fda0003f66270 */
[----:B------:R0:W4:Y:S01]  /*0700*/  @!P3 LDG.E.U16 R5, [R84.64] ;  /* 0x000000065405b981 */ /* 0x000122000c1e1500 */
[----:B---3--:R-:W-:Y:S01]  /*0710*/  @!P4 HADD2 R65, R3.H0_H0, R0.H0_H0 ;  /* 0x200000000341c230 */ /* 0x008fe20000000800 */
[----:B------:R-:W-:-:S04]  /*0720*/  @!P3 IMAD.MOV.U32 R3, RZ, RZ, 0x2 ;  /* 0x00000002ff03b424 */ /* 0x000fc800078e00ff */
[----:B------:R-:W-:-:S05]  /*0730*/  @!P3 IMAD.WIDE R88, R64, R3, c[0x0][0x170] ;  /* 0x00005c004058b625 */ /* 0x000fca00078e0203 */
[----:B------:R-:W4:Y:S01]  /*0740*/  @!P3 LDG.E.U16 R2, [R88.64] ;  /* 0x000000065802b981 */ /* 0x000f22000c1e1500 */
[----:B------:R-:W-:Y:S02]  /*0750*/  IADD3 R38, R40, c[0x0][0x0], RZ ;  /* 0x0000000028267a10 */ /* 0x000fe40007ffe0ff */
[----:B------:R-:W-:Y:S02]  /*0760*/  ISETP.GE.AND P6, PT, R62, c[0x0][0x18c], PT ;  /* 0x000063003e007a0c */ /* 0x000fe40003fc6270 */
[----:B------:R-:W-:-:S04]  /*0770*/  ISETP.GE.AND P4, PT, R38, c[0x0][0x18c], PT ;  /* 0x0000630026007a0c */ /* 0x000fc80003f86270 */
[----:B------:R-:W-:-:S09]  /*0780*/  P2R R0, PR, RZ, 0x10 ;  /* 0x00000010ff007803 */ /* 0x000fd20000000000 */
[----:B------:R-:W-:-:S04]  /*0790*/  @!P4 IADD3 R3, P0, R38, UR4, RZ ;  /* 0x000000042603cc10 */ /* 0x000fc8000ff1e0ff */
[----:B------:R-:W-:Y:S02]  /*07a0*/  @!P4 LEA.HI.X.SX32 R0, R38, UR5, 0x1, P0 ;  /* 0x000000052600cc11 */ /* 0x000fe400080f0eff */
[----:B------:R-:W-:-:S04]  /*07b0*/  @!P4 LEA R72, P0, R3, c[0x0][0x160], 0x1 ;  /* 0x000058000348ca11 */ /* 0x000fc800078008ff */
[----:B------:R-:W-:Y:S02]  /*07c0*/  @!P4 LEA.HI.X R73, R3, c[0x0][0x164], R0, 0x1, P0 ;  /* 0x000059000349ca11 */ /* 0x000fe400000f0c00 */
[----:B------:R-:W3:Y:S01]  /*07d0*/  @!P6 LDG.E.U16 R3, [R78.64] ;  /* 0x000000064e03e981 */ /* 0x000ee2000c1e1500 */
[----:B0-----:R-:W-:-:S05]  /*07e0*/  @!P5 IMAD.WIDE R84, R60, R7, c[0x0][0x170] ;  /* 0x00005c003c54d625 */ /* 0x001fca00078e0207 */
[----:B------:R-:W5:Y:S01]  /*07f0*/  @!P5 LDG.E.U16 R4, [R84.64] ;  /* 0x000000065404d981 */ /* 0x000f62000c1e1500 */
[----:B----4-:R-:W-:Y:S01]  /*0800*/  @!P3 HADD2 R63, R5.H0_H0, R2.H0_H0 ;  /* 0x20000002053fb230 */ /* 0x010fe20000000800 */
[----:B------:R-:W-:-:S04]  /*0810*/  @!P6 IMAD.MOV.U32 R5, RZ, RZ, 0x2 ;  /* 0x00000002ff05e424 */ /* 0x000fc800078e00ff */
[----:B------:R-:W-:Y:S02]  /*0820*/  @!P6 IMAD.WIDE R86, R62, R5, c[0x0][0x170] ;  /* 0x00005c003e56e625 */ /* 0x000fe400078e0205 */
[----:B------:R-:W5:Y:S04]  /*0830*/  @!P5 LDG.E.U16 R5, [R14.64] ;  /* 0x000000060e05d981 */ /* 0x000f68000c1e1500 */
[----:B------:R-:W3:Y:S01]  /*0840*/  @!P6 LDG.E.U16 R0, [R86.64] ;  /* 0x000000065600e981 */ /* 0x000ee2000c1e1500 */
[----:B------:R-:W-:Y:S01]  /*0850*/  ISETP.GE.AND P3, PT, R58, c[0x0][0x18c], PT ;  /* 0x000063003a007a0c */ /* 0x000fe20003f66270 */
[----:B---3--:R-:W-:Y:S01]  /*0860*/  @!P6 HADD2 R61, R3.H0_H0, R0.H0_H0 ;  /* 0x20000000033de230 */ /* 0x008fe20000000800 */
[----:B------:R-:W-:-:S04]  /*0870*/  IADD3 R0, R38, c[0x0][0x0], RZ ;  /* 0x0000000026007a10 */ /* 0x000fc80007ffe0ff */
[----:B------:R-:W-:-:S04]  /*0880*/  ISETP.GE.AND P6, PT, R0, c[0x0][0x18c], PT ;  /* 0x0000630000007a0c */ /* 0x000fc80003fc6270 */
[----:B------:R-:W-:-:S09]  /*0890*/  P2R R2, PR, RZ, 0x40 ;  /* 0x00000040ff027803 */ /* 0x000fd20000000000 */
[----:B------:R-:W-:-:S04]  /*08a0*/  @!P6 IADD3 R2, P0, R0, UR4, RZ ;  /* 0x000000040002ec10 */ /* 0x000fc8000ff1e0ff */
[----:B------:R-:W-:Y:S02]  /*08b0*/  @!P6 LEA.HI.X.SX32 R3, R0, UR5, 0x1, P0 ;  /* 0x000000050003ec11 */ /* 0x000fe400080f0eff */
[----:B------:R-:W-:-:S04]  /*08c0*/  @!P6 LEA R78, P0, R2, c[0x0][0x160], 0x1 ;  /* 0x00005800024eea11 */ /* 0x000fc800078008ff */
[----:B------:R-:W-:Y:S01]  /*08d0*/  @!P6 LEA.HI.X R79, R2, c[0x0][0x164], R3, 0x1, P0 ;  /* 0x00005900024fea11 */ /* 0x000fe200000f0c03 */
[----:B------:R-:W-:-:S04]  /*08e0*/  @!P3 IMAD.MOV.U32 R3, RZ, RZ, 0x2 ;  /* 0x00000002ff03b424 */ /* 0x000fc800078e00ff */
[----:B------:R-:W-:Y:S01]  /*08f0*/  @!P3 IMAD.WIDE R86, R58, R3, c[0x0][0x170] ;  /* 0x00005c003a56b625 */ /* 0x000fe200078e0203 */
[----:B------:R-:W-:Y:S01]  /*0900*/  ISETP.NE.AND P6, PT, R6, RZ, PT ;  /* 0x000000ff0600720c */ /* 0x000fe20003fc5270 */
[----:B-----5:R-:W-:Y:S01]  /*0910*/  @!P5 HADD2 R59, R5.H0_H0, R4.H0_H0 ;  /* 0x20000004053bd230 */ /* 0x020fe20000000800 */
[----:B------:R-:W3:Y:S04]  /*0920*/  @!P3 LDG.E.U16 R6, [R82.64] ;  /* 0x000000065206b981 */ /* 0x000ee8000c1e1500 */
[----:B------:R-:W3:Y:S01]  /*0930*/  @!P3 LDG.E.U16 R5, [R86.64] ;  /* 0x000000065605b981 */ /* 0x000ee2000c1e1500 */
[----:B------:R-:W-:-:S04]  /*0940*/  IADD3 R2, R0, c[0x0][0x0], RZ ;  /* 0x0000000000027a10 */ /* 0x000fc80007ffe0ff */
[----:B------:R-:W-:-:S04]  /*0950*/  ISETP.GE.AND P5, PT, R2, c[0x0][0x18c], PT ;  /* 0x0000630002007a0c */ /* 0x000fc80003fa6270 */
[----:B------:R-:W-:-:S09]  /*0960*/  P2R R3, PR, RZ, 0x20 ;  /* 0x00000020ff037803 */ /* 0x000fd20000000000 */
[----:B------:R-:W-:-:S04]  /*0970*/  @!P5 IADD3 R4, P0, R2, UR4, RZ ;  /* 0x000000040204dc10 */ /* 0x000fc8000ff1e0ff */
[----:B------:R-:W-:Y:S02]  /*0980*/  @!P5 LEA.HI.X.SX32 R3, R2, UR5, 0x1, P0 ;  /* 0x000000050203dc11 */ /* 0x000fe400080f0eff */
[----:B------:R-:W-:-:S04]  /*0990*/  @!P5 LEA R14, P0, R4, c[0x0][0x160], 0x1 ;  /* 0x00005800040eda11 */ /* 0x000fc800078008ff */
[----:B------:R-:W-:Y:S01]  /*09a0*/  @!P5 LEA.HI.X R15, R4, c[0x0][0x164], R3, 0x1, P0 ;  /* 0x00005900040fda11 */ /* 0x000fe200000f0c03 */
[----:B------:R-:W-:Y:S01]  /*09b0*/  @!P6 IMAD.MOV.U32 R3, RZ, RZ, 0x2 ;  /* 0x00000002ff03e424 */ /* 0x000fe200078e00ff */
[----:B------:R-:W4:Y:S03]  /*09c0*/  @!P6 LDG.E.U16 R4, [R66.64] ;  /* 0x000000064204e981 */ /* 0x000f26000c1e1500 */
[----:B------:R-:W-:Y:S01]  /*09d0*/  @!P6 IMAD.WIDE R84, R56, R3, c[0x0][0x170] ;  /* 0x00005c003854e625 */ /* 0x000fe200078e0203 */
[----:B------:R-:W5:Y:S04]  /*09e0*/  @!P5 LDG.E.U16 R14, [R14.64] ;  /* 0x000000060e0ed981 */ /* 0x000f68000c1e1500 */
[----:B------:R-:W4:Y:S01]  /*09f0*/  @!P6 LDG.E.U16 R3, [R84.64] ;  /* 0x000000065403e981 */ /* 0x000f22000c1e1500 */
[----:B---3--:R-:W-:Y:S01]  /*0a00*/  @!P3 HADD2 R57, R6.H0_H0, R5.H0_H0 ;  /* 0x200000050639b230 */ /* 0x008fe20000000800 */
[----:B------:R-:W-:-:S13]  /*0a10*/  ISETP.GE.AND P3, PT, R54, c[0x0][0x18c], PT ;  /* 0x0000630036007a0c */ /* 0x000fda0003f66270 */
[----:B------:R-:W-:Y:S01]  /*0a20*/  @!P3 IMAD.MOV.U32 R5, RZ, RZ, 0x2 ;  /* 0x00000002ff05b424 */ /* 0x000fe200078e00ff */
[----:B------:R-:W3:Y:S03]  /*0a30*/  @!P3 LDG.E.U16 R7, [R74.64] ;  /* 0x000000064a07b981 */ /* 0x000ee6000c1e1500 */
[----:B------:R-:W-:-:S05]  /*0a40*/  @!P3 IMAD.WIDE R82, R54, R5, c[0x0][0x170] ;  /* 0x00005c003652b625 */ /* 0x000fca00078e0205 */
[----:B------:R0:W3:Y:S01]  /*0a50*/  @!P3 LDG.E.U16 R6, [R82.64] ;  /* 0x000000065206b981 */ /* 0x0000e2000c1e1500 */
[----:B----4-:R-:W-:Y:S01]  /*0a60*/  @!P6 HADD2 R55, R4.H0_H0, R3.H0_H0 ;  /* 0x200000030437e230 */ /* 0x010fe20000000800 */
[----:B------:R-:W-:-:S04]  /*0a70*/  IADD3 R3, R2, c[0x0][0x0], RZ ;  /* 0x0000000002037a10 */ /* 0x000fc80007ffe0ff */
[----:B------:R-:W-:Y:S02]  /*0a80*/  ISETP.GE.AND P6, PT, R3, c[0x0][0x18c], PT ;  /* 0x0000630003007a0c */ /* 0x000fe40003fc6270 */
[----:B------:R-:W-:Y:S02]  /*0a90*/  ISETP.GE.AND P3, PT, R52, c[0x0][0x18c], PT ;  /* 0x0000630034007a0c */ /* 0x000fe40003f66270 */
[----:B------:R-:W-:-:S09]  /*0aa0*/  P2R R4, PR, RZ, 0x40 ;  /* 0x00000040ff047803 */ /* 0x000fd20000000000 */
[C---:B------:R-:W-:Y:S02]  /*0ab0*/  @!P6 IADD3 R5, P0, R3.reuse, UR4, RZ ;  /* 0x000000040305ec10 */ /* 0x040fe4000ff1e0ff */
[----:B------:R-:W4:Y:S02]  /*0ac0*/  @!P3 LDG.E.U16 R8, [R8.64] ;  /* 0x000000060808b981 */ /* 0x000f24000c1e1500 */
[----:B------:R-:W-:Y:S02]  /*0ad0*/  @!P6 LEA.HI.X.SX32 R4, R3, UR5, 0x1, P0 ;  /* 0x000000050304ec11 */ /* 0x000fe400080f0eff */
[----:B------:R-:W-:-:S04]  /*0ae0*/  @!P6 LEA R66, P0, R5, c[0x0][0x160], 0x1 ;  /* 0x000058000542ea11 */ /* 0x000fc800078008ff */
[----:B------:R-:W-:Y:S02]  /*0af0*/  @!P6 LEA.HI.X R67, R5, c[0x0][0x164], R4, 0x1, P0 ;  /* 0x000059000543ea11 */ /* 0x000fe400000f0c04 */
[----:B------:R-:W-:Y:S01]  /*0b00*/  ISETP.GE.AND P0, PT, R54, c[0x0][0x18c], PT ;  /* 0x0000630036007a0c */ /* 0x000fe20003f06270 */
[----:B------:R-:W-:-:S04]  /*0b10*/  @!P3 IMAD.MOV.U32 R5, RZ, RZ, 0x2 ;  /* 0x00000002ff05b424 */ /* 0x000fc800078e00ff */
[----:B0-----:R-:W-:-:S08]  /*0b20*/  @!P3 IMAD.WIDE R82, R52, R5, c[0x0][0x170] ;  /* 0x00005c003452b625 */ /* 0x001fd000078e0205 */
[----:B---3--:R-:W-:Y:S02]  /*0b30*/  @!P0 HADD2 R53, R7.H0_H0, R6.H0_H0 ;  /* 0x2000000607358230 */ /* 0x008fe40000000800 */
[----:B------:R-:W4:Y:S01]  /*0b40*/  @!P3 LDG.E.U16 R7, [R82.64] ;  /* 0x000000065207b981 */ /* 0x000f22000c1e1500 */
[----:B------:R-:W-:-:S04]  /*0b50*/  IADD3 R4, R3, c[0x0][0x0], RZ ;  /* 0x0000000003047a10 */ /* 0x000fc80007ffe0ff */
[----:B------:R-:W-:-:S04]  /*0b60*/  ISETP.GE.AND P3, PT, R4, c[0x0][0x18c], PT ;  /* 0x0000630004007a0c */ /* 0x000fc80003f66270 */
[----:B------:R-:W-:-:S09]  /*0b70*/  P2R R5, PR, RZ, 0x8 ;  /* 0x00000008ff057803 */ /* 0x000fd20000000000 */
[----:B------:R-:W-:-:S04]  /*0b80*/  @!P3 IADD3 R6, P0, R4, UR4, RZ ;  /* 0x000000040406bc10 */ /* 0x000fc8000ff1e0ff */
[----:B------:R-:W-:Y:S02]  /*0b90*/  @!P3 LEA.HI.X.SX32 R5, R4, UR5, 0x1, P0 ;  /* 0x000000050405bc11 */ /* 0x000fe400080f0eff */
[----:B------:R-:W-:-:S13]  /*0ba0*/  ISETP.GE.AND P0, PT, R52, c[0x0][0x18c], PT ;  /* 0x0000630034007a0c */ /* 0x000fda0003f06270 */
[----:B----4-:R-:W-:Y:S01]  /*0bb0*/  @!P0 HADD2 R51, R8.H0_H0, R7.H0_H0 ;  /* 0x2000000708338230 */ /* 0x010fe20000000800 */
[----:B------:R-:W-:-:S04]  /*0bc0*/  @!P3 LEA R74, P0, R6, c[0x0][0x160], 0x1 ;  /* 0x00005800064aba11 */ /* 0x000fc800078008ff */
[----:B------:R-:W-:Y:S01]  /*0bd0*/  @!P3 LEA.HI.X R75, R6, c[0x0][0x164], R5, 0x1, P0 ;  /* 0x00005900064bba11 */ /* 0x000fe200000f0c05 */
[----:B------:R-:W-:Y:S01]  /*0be0*/  @!P1 IMAD.MOV.U32 R5, RZ, RZ, 0x2 ;  /* 0x00000002ff059424 */ /* 0x000fe200078e00ff */
[----:B------:R-:W3:Y:S03]  /*0bf0*/  @!P1 LDG.E.U16 R6, [R16.64] ;  /* 0x0000000610069981 */ /* 0x000ee6000c1e1500 */
[----:B------:R-:W-:-:S05]  /*0c00*/  @!P1 IMAD.WIDE R84, R50, R5, c[0x0][0x170] ;  /* 0x00005c0032549625 */ /* 0x000fca00078e0205 */
[----:B------:R-:W3:Y:S01]  /*0c10*/  @!P1 LDG.E.U16 R5, [R84.64] ;  /* 0x0000000654059981 */ /* 0x000ee2000c1e1500 */
[----:B------:R-:W-:-:S13]  /*0c20*/  ISETP.GE.AND P3, PT, R48, c[0x0][0x18c], PT ;  /* 0x0000630030007a0c */ /* 0x000fda0003f66270 */
[----:B------:R-:W-:Y:S01]  /*0c30*/  @!P3 IMAD.MOV.U32 R7, RZ, RZ, 0x2 ;  /* 0x00000002ff07b424 */ /* 0x000fe200078e00ff */
[----:B------:R-:W4:Y:S03]  /*0c40*/  @!P3 LDG.E.U16 R9, [R68.64] ;  /* 0x000000064409b981 */ /* 0x000f26000c1e1500 */
[----:B------:R-:W-:-:S05]  /*0c50*/  @!P3 IMAD.WIDE R82, R48, R7, c[0x0][0x170] ;  /* 0x00005c003052b625 */ /* 0x000fca00078e0207 */
[----:B------:R0:W4:Y:S01]  /*0c60*/  @!P3 LDG.E.U16 R8, [R82.64] ;  /* 0x000000065208b981 */ /* 0x000122000c1e1500 */
        /* <DEDUP_REMOVED lines=9> */
[----:B0-----:R-:W-:Y:S01]  /*0d00*/  @!P2 IMAD.WIDE R82, R46, R7, c[0x0][0x170] ;  /* 0x00005c002e52a625 */ /* 0x001fe200078e0207 */
[----:B----4-:R-:W-:Y:S01]  /*0d10*/  @!P3 HADD2 R47, R9.H0_H0, R8.H0_H0 ;  /* 0x20000008092fb230 */ /* 0x010fe20000000800 */
[----:B------:R-:W-:Y:S01]  /*0d20*/  IADD3 R6, R5, c[0x0][0x0], RZ ;  /* 0x0000000005067a10 */ /* 0x000fe20007ffe0ff */
[----:B------:R-:W3:Y:S04]  /*0d30*/  @!P1 LDG.E.U16 R16, [R16.64] ;  /* 0x0000000610109981 */ /* 0x000ee8000c1e1500 */
[----:B------:R-:W2:Y:S01]  /*0d40*/  @!P2 LDG.E.U16 R9, [R82.64] ;  /* 0x000000065209a981 */ /* 0x000ea2000c1e1500 */
[----:B------:R-:W-:-:S04]  /*0d50*/  ISETP.GE.AND P2, PT, R6, c[0x0][0x18c], PT ;  /* 0x0000630006007a0c */ /* 0x000fc80003f46270 */
[----:B------:R-:W-:-:S09]  /*0d60*/  P2R R7, PR, RZ, 0x4 ;  /* 0x00000004ff077803 */ /* 0x000fd20000000000 */
[----:B------:R-:W-:-:S04]  /*0d70*/  @!P2 IADD3 R8, P0, R6, UR4, RZ ;  /* 0x000000040608ac10 */ /* 0x000fc8000ff1e0ff */
[----:B------:R-:W-:Y:S02]  /*0d80*/  @!P2 LEA.HI.X.SX32 R7, R6, UR5, 0x1, P0 ;  /* 0x000000050607ac11 */ /* 0x000fe400080f0eff */
[----:B------:R-:W-:Y:S02]  /*0d90*/  ISETP.GE.AND P0, PT, R46, c[0x0][0x18c], PT ;  /* 0x000063002e007a0c */ /* 0x000fe40003f06270 */
[----:B------:R-:W-:-:S11]  /*0da0*/  ISETP.GE.AND P3, PT, R44, c[0x0][0x18c], PT ;  /* 0x000063002c007a0c */ /* 0x000fd60003f66270 */
[----:B--2---:R-:W-:Y:S01]  /*0db0*/  @!P0 HADD2 R45, R10.H0_H0, R9.H0_H0 ;  /* 0x200000090a2d8230 */ /* 0x004fe20000000800 */
[----:B------:R-:W-:-:S04]  /*0dc0*/  @!P2 LEA R68, P0, R8, c[0x0][0x160], 0x1 ;  /* 0x000058000844aa11 */ /* 0x000fc800078008ff */
[----:B------:R-:W-:Y:S01]  /*0dd0*/  @!P2 LEA.HI.X R69, R8, c[0x0][0x164], R7, 0x1, P0 ;  /* 0x000059000845aa11 */ /* 0x000fe200000f0c07 */
[----:B------:R-:W-:Y:S01]  /*0de0*/  @!P3 IMAD.MOV.U32 R7, RZ, RZ, 0x2 ;  /* 0x00000002ff07b424 */ /* 0x000fe200078e00ff */
[----:B------:R-:W2:Y:S03]  /*0df0*/  @!P3 LDG.E.U16 R8, [R76.64] ;  /* 0x000000064c08b981 */ /* 0x000ea6000c1e1500 */
[----:B------:R-:W-:-:S05]  /*0e00*/  @!P3 IMAD.WIDE R84, R44, R7, c[0x0][0x170] ;  /* 0x00005c002c54b625 */ /* 0x000fca00078e0207 */
[----:B------:R-:W2:Y:S01]  /*0e10*/  @!P3 LDG.E.U16 R7, [R84.64] ;  /* 0x000000065407b981 */ /* 0x000ea2000c1e1500 */
[----:B------:R-:W-:-:S13]  /*0e20*/  ISETP.GE.AND P0, PT, R42, c[0x0][0x18c], PT ;  /* 0x000063002a007a0c */ /* 0x000fda0003f06270 */
[----:B------:R-:W-:Y:S01]  /*0e30*/  @!P0 IMAD.MOV.U32 R9, RZ, RZ, 0x2 ;  /* 0x00000002ff098424 */ /* 0x000fe200078e00ff */
[----:B------:R-:W4:Y:S03]  /*0e40*/  @!P0 LDG.E.U16 R11, [R34.64] ;  /* 0x00000006220b8981 */ /* 0x000f26000c1e1500 */
[----:B------:R-:W-:-:S05]  /*0e50*/  @!P0 IMAD.WIDE R82, R42, R9, c[0x0][0x170] ;  /* 0x00005c002a528625 */ /* 0x000fca00078e0209 */
[----:B------:R-:W4:Y:S01]  /*0e60*/  @!P0 LDG.E.U16 R10, [R82.64] ;  /* 0x00000006520a8981 */ /* 0x000f22000c1e1500 */
[----:B--2---:R-:W-:Y:S01]  /*0e70*/  @!P3 HADD2 R43, R8.H0_H0, R7.H0_H0 ;  /* 0x20000007082bb230 */ /* 0x004fe20000000800 */
[----:B------:R-:W-:-:S04]  /*0e80*/  IADD3 R7, R6, c[0x0][0x0], RZ ;  /* 0x0000000006077a10 */ /* 0x000fc80007ffe0ff */
[----:B------:R-:W-:-:S04]  /*0e90*/  ISETP.GE.AND P3, PT, R7, c[0x0][0x18c], PT ;  /* 0x0000630007007a0c */ /* 0x000fc80003f66270 */
[----:B------:R-:W-:-:S09]  /*0ea0*/  P2R R8, PR, RZ, 0x8 ;  /* 0x00000008ff087803 */ /* 0x000fd20000000000 */
[----:B------:R-:W-:-:S04]  /*0eb0*/  @!P3 IADD3 R9, P0, R7, UR4, RZ ;  /* 0x000000040709bc10 */ /* 0x000fc8000ff1e0ff */
[----:B------:R-:W-:Y:S02]  /*0ec0*/  @!P3 LEA.HI.X.SX32 R8, R7, UR5, 0x1, P0 ;  /* 0x000000050708bc11 */ /* 0x000fe400080f0eff */
[----:B------:R-:W-:-:S04]  /*0ed0*/  @!P3 LEA R76, P0, R9, c[0x0][0x160], 0x1 ;  /* 0x00005800094cba11 */ /* 0x000fc800078008ff */
[----:B------:R-:W-:Y:S02]  /*0ee0*/  @!P3 LEA.HI.X R77, R9, c[0x0][0x164], R8, 0x1, P0 ;  /* 0x00005900094dba11 */ /* 0x000fe400000f0c08 */
[----:B------:R-:W-:Y:S02]  /*0ef0*/  ISETP.NE.AND P3, PT, R12, RZ, PT ;  /* 0x000000ff0c00720c */ /* 0x000fe40003f65270 */
[----:B------:R-:W-:-:S11]  /*0f00*/  ISETP.GE.AND P0, PT, R42, c[0x0][0x18c], PT ;  /* 0x000063002a007a0c */ /* 0x000fd60003f06270 */
[----:B------:R-:W-:Y:S01]  /*0f10*/  @!P3 IMAD.MOV.U32 R9, RZ, RZ, 0x2 ;  /* 0x00000002ff09b424 */ /* 0x000fe200078e00ff */
[----:B------:R-:W2:Y:S03]  /*0f20*/  @!P3 LDG.E.U16 R12, [R80.64] ;  /* 0x00000006500cb981 */ /* 0x000ea6000c1e1500 */
[----:B------:R-:W-:Y:S01]  /*0f30*/  @!P3 IMAD.WIDE R84, R40, R9, c[0x0][0x170] ;  /* 0x00005c002854b625 */ /* 0x000fe200078e0209 */
[----:B----4-:R-:W-:-:S04]  /*0f40*/  @!P0 HADD2 R41, R11.H0_H0, R10.H0_H0 ;  /* 0x2000000a0b298230 */ /* 0x010fc80000000800 */
[----:B------:R-:W2:Y:S01]  /*0f50*/  @!P3 LDG.E.U16 R11, [R84.64] ;  /* 0x00000006540bb981 */ /* 0x000ea2000c1e1500 */
[----:B------:R-:W-:-:S04]  /*0f60*/  IADD3 R8, R7, c[0x0][0x0], RZ ;  /* 0x0000000007087a10 */ /* 0x000fc80007ffe0ff */
[----:B------:R-:W-:-:S04]  /*0f70*/  ISETP.GE.AND P3, PT, R8, c[0x0][0x18c], PT ;  /* 0x0000630008007a0c */ /* 0x000fc80003f66270 */
[----:B------:R-:W-:-:S09]  /*0f80*/  P2R R9, PR, RZ, 0x8 ;  /* 0x00000008ff097803 */ /* 0x000fd20000000000 */
[----:B------:R-:W-:-:S04]  /*0f90*/  @!P3 IADD3 R10, P0, R8, UR4, RZ ;  /* 0x00000004080abc10 */ /* 0x000fc8000ff1e0ff */
[----:B------:R-:W-:Y:S02]  /*0fa0*/  @!P3 LEA.HI.X.SX32 R9, R8, UR5, 0x1, P0 ;  /* 0x000000050809bc11 */ /* 0x000fe400080f0eff */
[----:B------:R-:W-:-:S13]  /*0fb0*/  ISETP.GE.AND P0, PT, R40, c[0x0][0x18c], PT ;  /* 0x0000630028007a0c */ /* 0x000fda0003f06270 */
[----:B--2---:R-:W-:Y:S01]  /*0fc0*/  @!P0 HADD2 R39, R12.H0_H0, R11.H0_H0 ;  /* 0x2000000b0c278230 */ /* 0x004fe20000000800 */
[----:B------:R-:W-:-:S04]  /*0fd0*/  @!P3 LEA R34, P0, R10, c[0x0][0x160], 0x1 ;  /* 0x000058000a22ba11 */ /* 0x000fc800078008ff */
[----:B------:R-:W-:Y:S01]  /*0fe0*/  @!P3 LEA.HI.X R35, R10, c[0x0][0x164], R9, 0x1, P0 ;  /* 0x000059000a23ba11 */ /* 0x000fe200000f0c09 */
[----:B------:R-:W-:Y:S01]  /*0ff0*/  @!P4 IMAD.MOV.U32 R9, RZ, RZ, 0x2 ;  /* 0x00000002ff09c424 */ /* 0x000fe200078e00ff */
[----:B------:R-:W2:Y:S03]  /*1000*/  @!P4 LDG.E.U16 R10, [R72.64] ;  /* 0x00000006480ac981 */ /* 0x000ea6000c1e1500 */
[----:B------:R-:W-:Y:S01]  /*1010*/  @!P4 IMAD.WIDE R82, R38, R9, c[0x0][0x170] ;  /* 0x00005c002652c625 */ /* 0x000fe200078e0209 */
[C---:B------:R-:W-:Y:S01]  /*1020*/  ISETP.GE.AND P0, PT, R0.reuse, c[0x0][0x18c], PT ;  /* 0x0000630000007a0c */ /* 0x040fe20003f06270 */
[----:B------:R0:W4:Y:S04]  /*1030*/  @!P3 LDG.E.U16 R34, [R34.64] ;  /* 0x000000062222b981 */ /* 0x000128000c1e1500 */
[----:B------:R-:W2:Y:S08]  /*1040*/  @!P4 LDG.E.U16 R9, [R82.64] ;  /* 0x000000065209c981 */ /* 0x000eb0000c1e1500 */
[----:B------:R-:W-:Y:S01]  /*1050*/  @!P0 IMAD.MOV.U32 R11, RZ, RZ, 0x2 ;  /* 0x00000002ff0b8424 */ /* 0x000fe200078e00ff */
[----:B------:R-:W3:Y:S03]  /*1060*/  @!P0 LDG.E.U16 R13, [R78.64] ;  /* 0x000000064e0d8981 */ /* 0x000ee6000c1e1500 */
[----:B------:R-:W-:-:S05]  /*1070*/  @!P0 IMAD.WIDE R80, R0, R11, c[0x0][0x170] ;  /* 0x00005c0000508625 */ /* 0x000fca00078e020b */
[----:B------:R1:W3:Y:S01]  /*1080*/  @!P0 LDG.E.U16 R12, [R80.64] ;  /* 0x00000006500c8981 */ /* 0x0002e2000c1e1500 */
        /* <DEDUP_REMOVED lines=8> */
[----:B------:R-:W-:Y:S01]  /*1110*/  ISETP.GE.AND P0, PT, R0, c[0x0][0x18c], PT ;  /* 0x0000630000007a0c */ /* 0x000fe20003f06270 */
[----:B------:R-:W-:-:S04]  /*1120*/  @!P5 IMAD.MOV.U32 R11, RZ, RZ, 0x2 ;  /* 0x00000002ff0bd424 */ /* 0x000fc800078e00ff */
[----:B-1----:R-:W-:-:S08]  /*1130*/  @!P5 IMAD.WIDE R80, R2, R11, c[0x0][0x170] ;  /* 0x00005c000250d625 */ /* 0x002fd000078e020b */
[----:B---3--:R-:W-:Y:S02]  /*1140*/  @!P0 HADD2 R19, R13.H0_H0, R12.H0_H0 ;  /* 0x2000000c0d138230 */ /* 0x008fe40000000800 */
[----:B------:R-:W5:Y:S01]  /*1150*/  @!P5 LDG.E.U16 R13, [R80.64] ;  /* 0x00000006500dd981 */ /* 0x000f62000c1e1500 */
[----:B------:R-:W-:-:S04]  /*1160*/  IADD3 R10, R9, c[0x0][0x0], RZ ;  /* 0x00000000090a7a10 */ /* 0x000fc80007ffe0ff */
[----:B------:R-:W-:-:S04]  /*1170*/  ISETP.GE.AND P5, PT, R10, c[0x0][0x18c], PT ;  /* 0x000063000a007a0c */ /* 0x000fc80003fa6270 */
[----:B------:R-:W-:-:S09]  /*1180*/  P2R R11, PR, RZ, 0x20 ;  /* 0x00000020ff0b7803 */ /* 0x000fd20000000000 */
[----:B------:R-:W-:-:S04]  /*1190*/  @!P5 IADD3 R12, P0, R10, UR4, RZ ;  /* 0x000000040a0cdc10 */ /* 0x000fc8000ff1e0ff */
[----:B------:R-:W-:Y:S02]  /*11a0*/  @!P5 LEA.HI.X.SX32 R11, R10, UR5, 0x1, P0 ;  /* 0x000000050a0bdc11 */ /* 0x000fe400080f0eff */
[----:B------:R-:W-:-:S13]  /*11b0*/  ISETP.GE.AND P0, PT, R2, c[0x0][0x18c], PT ;  /* 0x0000630002007a0c */ /* 0x000fda0003f06270 */
[----:B-----5:R-:W-:Y:S01]  /*11c0*/  @!P0 HADD2 R20, R14.H0_H0, R13.H0_H0 ;  /* 0x2000000d0e148230 */ /* 0x020fe20000000800 */
[----:B------:R-:W-:Y:S01]  /*11d0*/  @!P6 IMAD.MOV.U32 R14, RZ, RZ, 0x2 ;  /* 0x00000002ff0ee424 */ /* 0x000fe200078e00ff */
[----:B------:R-:W-:-:S03]  /*11e0*/  @!P5 LEA R78, P0, R12, c[0x0][0x160], 0x1 ;  /* 0x000058000c4eda11 */ /* 0x000fc600078008ff */
[----:B------:R-:W-:Y:S01]  /*11f0*/  @!P6 IMAD.WIDE R82, R3, R14, c[0x0][0x170] ;  /* 0x00005c000352e625 */ /* 0x000fe200078e020e */
[----:B------:R-:W-:Y:S02]  /*1200*/  @!P5 LEA.HI.X R79, R12, c[0x0][0x164], R11, 0x1, P0 ;  /* 0x000059000c4fda11 */ /* 0x000fe400000f0c0b */
[----:B------:R-:W2:Y:S04]  /*1210*/  @!P6 LDG.E.U16 R12, [R66.64] ;  /* 0x00000006420ce981 */ /* 0x000ea8000c1e1500 */
[----:B------:R-:W2:Y:S01]  /*1220*/  @!P6 LDG.E.U16 R11, [R82.64] ;  /* 0x00000006520be981 */ /* 0x000ea2000c1e1500 */
[----:B------:R-:W-:-:S03]  /*1230*/  ISETP.GE.AND P0, PT, R4, c[0x0][0x18c], PT ;  /* 0x0000630004007a0c */ /* 0x000fc60003f06270 */
[----:B0-----:R0:W3:Y:S10]  /*1240*/  @!P5 LDG.E.U16 R35, [R78.64] ;  /* 0x000000064e23d981 */ /* 0x0010f4000c1e1500 */
[----:B------:R-:W-:Y:S01]  /*1250*/  @!P0 IMAD.MOV.U32 R13, RZ, RZ, 0x2 ;  /* 0x00000002ff0d8424 */ /* 0x000fe200078e00ff */
[----:B------:R-:W5:Y:S03]  /*1260*/  @!P0 LDG.E.U16 R15, [R74.64] ;  /* 0x000000064a0f8981 */ /* 0x000f66000c1e1500 */
[----:B------:R-:W-:-:S05]  /*1270*/  @!P0 IMAD.WIDE R80, R4, R13, c[0x0][0x170] ;  /* 0x00005c0004508625 */ /* 0x000fca00078e020d */
[----:B------:R1:W5:Y:S01]  /*1280*/  @!P0 LDG.E.U16 R14, [R80.64] ;  /* 0x00000006500e8981 */ /* 0x000362000c1e1500 */
        /* <DEDUP_REMOVED lines=9> */
[----:B------:R-:W-:Y:S02]  /*1320*/  @!P1 IMAD.MOV.U32 R12, RZ, RZ, 0x2 ;  /* 0x00000002ff0c9424 */ /* 0x000fe400078e00ff */
[----:B------:R2:W2:Y:S02]  /*1330*/  @!P6 LDG.E.U16 R66, [R66.64] ;  /* 0x000000064242e981 */ /* 0x0004a4000c1e1500 */
[----:B-1----:R-:W-:-:S08]  /*1340*/  @!P1 IMAD.WIDE R80, R5, R12, c[0x0][0x170] ;  /* 0x00005c0005509625 */ /* 0x002fd000078e020c */
[----:B-----5:R-:W-:Y:S02]  /*1350*/  @!P0 HADD2 R22, R15.H0_H0, R14.H0_H0 ;  /* 0x2000000e0f168230 */ /* 0x020fe40000000800 */
[----:B------:R-:W5:Y:S01]  /*1360*/  @!P1 LDG.E.U16 R15, [R80.64] ;  /* 0x00000006500f9981 */ /* 0x000f62000c1e1500 */
[----:B------:R-:W-:-:S04]  /*1370*/  IADD3 R12, R11, c[0x0][0x0], RZ ;  /* 0x000000000b0c7a10 */ /* 0x000fc80007ffe0ff */
[----:B------:R-:W-:-:S13]  /*1380*/  ISETP.GE.AND P0, PT, R12, c[0x0][0x18c], PT ;  /* 0x000063000c007a0c */ /* 0x000fda0003f06270 */
[----:B------:R-:W-:-:S04]  /*1390*/  @!P0 IADD3 R14, P1, R12, UR4, RZ ;  /* 0x000000040c0e8c10 */ /* 0x000fc8000ff3e0ff */
[----:B------:R-:W-:Y:S02]  /*13a0*/  @!P0 LEA.HI.X.SX32 R13, R12, UR5, 0x1, P1 ;  /* 0x000000050c0d8c11 */ /* 0x000fe400088f0eff */
[----:B------:R-:W-:-:S13]  /*13b0*/  ISETP.GE.AND P1, PT, R5, c[0x0][0x18c], PT ;  /* 0x0000630005007a0c */ /* 0x000fda0003f26270 */
[----:B-----5:R-:W-:Y:S01]  /*13c0*/  @!P1 HADD2 R23, R16.H0_H0, R15.H0_H0 ;  /* 0x2000000f10179230 */ /* 0x020fe20000000800 */
[----:B------:R-:W-:-:S04]  /*13d0*/  @!P0 LEA R74, P1, R14, c[0x0][0x160], 0x1 ;  /* 0x000058000e4a8a11 */ /* 0x000fc800078208ff */
[----:B------:R-:W-:Y:S01]  /*13e0*/  @!P0 LEA.HI.X R75, R14, c[0x0][0x164], R13, 0x1, P1 ;  /* 0x000059000e4b8a11 */ /* 0x000fe200008f0c0d */
[----:B------:R-:W-:Y:S01]  /*13f0*/  @!P2 IMAD.MOV.U32 R13, RZ, RZ, 0x2 ;  /* 0x00000002ff0da424 */ /* 0x000fe200078e00ff */
[----:B------:R-:W5:Y:S03]  /*1400*/  @!P2 LDG.E.U16 R14, [R68.64] ;  /* 0x00000006440ea981 */ /* 0x000f66000c1e1500 */
[----:B------:R-:W-:-:S05]  /*1410*/  @!P2 IMAD.WIDE R82, R6, R13, c[0x0][0x170] ;  /* 0x00005c000652a625 */ /* 0x000fca00078e020d */
[----:B------:R-:W5:Y:S01]  /*1420*/  @!P2 LDG.E.U16 R13, [R82.64] ;  /* 0x00000006520da981 */ /* 0x000f62000c1e1500 */
[----:B------:R-:W-:-:S13]  /*1430*/  ISETP.GE.AND P1, PT, R7, c[0x0][0x18c], PT ;  /* 0x0000630007007a0c */ /* 0x000fda0003f26270 */
[----:B------:R-:W-:Y:S01]  /*1440*/  @!P1 IMAD.MOV.U32 R16, RZ, RZ, 0x2 ;  /* 0x00000002ff109424 */ /* 0x000fe200078e00ff */
[----:B------:R-:W2:Y:S03]  /*1450*/  @!P1 LDG.E.U16 R17, [R76.64] ;  /* 0x000000064c119981 */ /* 0x000ea6000c1e1500 */
[----:B------:R-:W-:-:S05]  /*1460*/  @!P1 IMAD.WIDE R80, R7, R16, c[0x0][0x170] ;  /* 0x00005c0007509625 */ /* 0x000fca00078e0210 */
[----:B------:R1:W2:Y:S01]  /*1470*/  @!P1 LDG.E.U16 R16, [R80.64] ;  /* 0x0000000650109981 */ /* 0x0002a2000c1e1500 */
[----:B-----5:R-:W-:Y:S01]  /*1480*/  @!P2 HADD2 R24, R14.H0_H0, R13.H0_H0 ;  /* 0x2000000d0e18a230 */ /* 0x020fe20000000800 */
[----:B------:R-:W-:-:S04]  /*1490*/  IADD3 R13, R12, c[0x0][0x0], RZ ;  /* 0x000000000c0d7a10 */ /* 0x000fc80007ffe0ff */
[----:B------:R-:W-:-:S13]  /*14a0*/  ISETP.GE.AND P1, PT, R13, c[0x0][0x18c], PT ;  /* 0x000063000d007a0c */ /* 0x000fda0003f26270 */
[----:B------:R-:W-:-:S04]  /*14b0*/  @!P1 IADD3 R15, P2, R13, UR4, RZ ;  /* 0x000000040d0f9c10 */ /* 0x000fc8000ff5e0ff */
[----:B------:R-:W-:Y:S02]  /*14c0*/  @!P1 LEA.HI.X.SX32 R14, R13, UR5, 0x1, P2 ;  /* 0x000000050d0e9c11 */ /* 0x000fe400090f0eff */
[----:B------:R-:W-:-:S04]  /*14d0*/  @!P1 LEA R68, P2, R15, c[0x0][0x160], 0x1 ;  /* 0x000058000f449a11 */ /* 0x000fc800078408ff */
[----:B------:R-:W-:Y:S02]  /*14e0*/  @!P1 LEA.HI.X R69, R15, c[0x0][0x164], R14, 0x1, P2 ;  /* 0x000059000f459a11 */ /* 0x000fe400010f0c0e */
[----:B------:R-:W-:Y:S01]  /*14f0*/  ISETP.GE.AND P2, PT, R7, c[0x0][0x18c], PT ;  /* 0x0000630007007a0c */ /* 0x000fe20003f46270 */
[----:B------:R-:W-:Y:S01]  /*1500*/  @!P3 IMAD.MOV.U32 R15, RZ, RZ, 0x2 ;  /* 0x00000002ff0fb424 */ /* 0x000fe200078e00ff */
[----:B------:R-:W-:Y:S01]  /*1510*/  IADD3 R14, R13, c[0x0][0x0], RZ ;  /* 0x000000000d0e7a10 */ /* 0x000fe20007ffe0ff */
[----:B--2---:R2:W5:Y:S02]  /*1520*/  @!P1 LDG.E.U16 R67, [R68.64] ;  /* 0x0000000644439981 */ /* 0x004564000c1e1500 */
[----:B-1----:R-:W-:-:S08]  /*1530*/  @!P3 IMAD.WIDE R80, R8, R15, c[0x0][0x170] ;  /* 0x00005c000850b625 */ /* 0x002fd000078e020f */
[----:B------:R-:W-:Y:S02]  /*1540*/  @!P2 HADD2 R25, R17.H0_H0, R16.H0_H0 ;  /* 0x200000101119a230 */ /* 0x000fe40000000800 */
[----:B------:R-:W4:Y:S01]  /*1550*/  @!P3 LDG.E.U16 R17, [R80.64] ;  /* 0x000000065011b981 */ /* 0x000f22000c1e1500 */
[----:B------:R-:W-:-:S13]  /*1560*/  ISETP.GE.AND P2, PT, R14, c[0x0][0x18c], PT ;  /* 0x000063000e007a0c */ /* 0x000fda0003f46270 */
[----:B------:R-:W-:-:S04]  /*1570*/  @!P2 IADD3 R16, P3, R14, UR4, RZ ;  /* 0x000000040e10ac10 */ /* 0x000fc8000ff7e0ff */
[----:B------:R-:W-:Y:S02]  /*1580*/  @!P2 LEA.HI.X.SX32 R15, R14, UR5, 0x1, P3 ;  /* 0x000000050e0fac11 */ /* 0x000fe400098f0eff */
[----:B------:R-:W-:-:S13]  /*1590*/  ISETP.GE.AND P3, PT, R8, c[0x0][0x18c], PT ;  /* 0x0000630008007a0c */ /* 0x000fda0003f66270 */
[----:B----4-:R-:W-:Y:S01]  /*15a0*/  @!P3 HADD2 R26, R34.H0_H0, R17.H0_H0 ;  /* 0x20000011221ab230 */ /* 0x010fe20000000800 */
[----:B------:R-:W-:Y:S01]  /*15b0*/  @!P4 IMAD.MOV.U32 R34, RZ, RZ, 0x2 ;  /* 0x00000002ff22c424 */ /* 0x000fe200078e00ff */
[----:B------:R-:W-:-:S03]  /*15c0*/  @!P2 LEA R76, P3, R16, c[0x0][0x160], 0x1 ;  /* 0x00005800104caa11 */ /* 0x000fc600078608ff */
[----:B------:R-:W-:Y:S01]  /*15d0*/  @!P4 IMAD.WIDE R82, R9, R34, c[0x0][0x170] ;  /* 0x00005c000952c625 */ /* 0x000fe200078e0222 */
[----:B------:R-:W-:Y:S02]  /*15e0*/  @!P2 LEA.HI.X R77, R16, c[0x0][0x164], R15, 0x1, P3 ;  /* 0x00005900104daa11 */ /* 0x000fe400018f0c0f */
[----:B------:R-:W4:Y:S04]  /*15f0*/  @!P4 LDG.E.U16 R16, [R72.64] ;  /* 0x000000064810c981 */ /* 0x000f28000c1e1500 */
[----:B------:R-:W4:Y:S01]  /*1600*/  @!P4 LDG.E.U16 R15, [R82.64] ;  /* 0x00000006520fc981 */ /* 0x000f22000c1e1500 */
[----:B------:R-:W-:-:S04]  /*1610*/  @!P5 IMAD.MOV.U32 R17, RZ, RZ, 0x2 ;  /* 0x00000002ff11d424 */ /* 0x000fc800078e00ff */
[----:B------:R-:W-:-:S05]  /*1620*/  @!P5 IMAD.WIDE R80, R10, R17, c[0x0][0x170] ;  /* 0x00005c000a50d625 */ /* 0x000fca00078e0211 */
[----:B------:R-:W3:Y:S01]  /*1630*/  @!P5 LDG.E.U16 R34, [R80.64] ;  /* 0x000000065022d981 */ /* 0x000ee2000c1e1500 */
[----:B----4-:R-:W-:Y:S01]  /*1640*/  @!P4 HADD2 R27, R16.H0_H0, R15.H0_H0 ;  /* 0x2000000f101bc230 */ /* 0x010fe20000000800 */
[----:B------:R-:W-:-:S04]  /*1650*/  IADD3 R15, R14, c[0x0][0x0], RZ ;  /* 0x000000000e0f7a10 */ /* 0x000fc80007ffe0ff */
[----:B------:R-:W-:-:S13]  /*1660*/  ISETP.GE.AND P3, PT, R15, c[0x0][0x18c], PT ;  /* 0x000063000f007a0c */ /* 0x000fda0003f66270 */
[----:B------:R-:W-:-:S04]  /*1670*/  @!P3 IADD3 R17, P4, R15, UR4, RZ ;  /* 0x000000040f11bc10 */ /* 0x000fc8000ff9e0ff */
[----:B------:R-:W-:Y:S02]  /*1680*/  @!P3 LEA.HI.X.SX32 R16, R15, UR5, 0x1, P4 ;  /* 0x000000050f10bc11 */ /* 0x000fe4000a0f0eff */
[----:B------:R-:W-:-:S04]  /*1690*/  @!P3 LEA R72, P4, R17, c[0x0][0x160], 0x1 ;  /* 0x000058001148ba11 */ /* 0x000fc800078808ff */
[----:B------:R-:W-:Y:S01]  /*16a0*/  @!P3 LEA.HI.X R73, R17, c[0x0][0x164], R16, 0x1, P4 ;  /* 0x000059001149ba11 */ /* 0x000fe200020f0c10 */
[----:B------:R-:W-:-:S04]  /*16b0*/  @!P6 IMAD.MOV.U32 R16, RZ, RZ, 0x2 ;  /* 0x00000002ff10e424 */ /* 0x000fc800078e00ff */
[----:B0-----:R-:W-:Y:S01]  /*16c0*/  @!P6 IMAD.WIDE R78, R11, R16, c[0x0][0x170] ;  /* 0x00005c000b4ee625 */ /* 0x001fe200078e0210 */
[----:B---3--:R-:W-:Y:S01]  /*16d0*/  @!P5 HADD2 R28, R35.H0_H0, R34.H0_H0 ;  /* 0x20000022231cd230 */ /* 0x008fe20000000800 */
[----:B------:R-:W3:Y:S04]  /*16e0*/  @!P3 LDG.E.U16 R73, [R72.64] ;  /* 0x000000064849b981 */ /* 0x000ee8000c1e1500 */
[----:B------:R-:W4:Y:S01]  /*16f0*/  @!P6 LDG.E.U16 R35, [R78.64] ;  /* 0x000000064e23e981 */ /* 0x000f22000c1e1500 */
[----:B------:R-:W-:-:S04]  /*1700*/  IADD3 R16, R15, c[0x0][0x0], RZ ;  /* 0x000000000f107a10 */ /* 0x000fc80007ffe0ff */
[----:B------:R-:W-:-:S13]  /*1710*/  ISETP.GE.AND P4, PT, R16, c[0x0][0x18c], PT ;  /* 0x0000630010007a0c */ /* 0x000fda0003f86270 */
[----:B------:R-:W-:-:S04]  /*1720*/  @!P4 IADD3 R34, P5, R16, UR4, RZ ;  /* 0x000000041022cc10 */ /* 0x000fc8000ffbe0ff */
[----:B------:R-:W-:Y:S02]  /*1730*/  @!P4 LEA.HI.X.SX32 R17, R16, UR5, 0x1, P5 ;  /* 0x000000051011cc11 */ /* 0x000fe4000a8f0eff */
[----:B------:R-:W-:-:S04]  /*1740*/  @!P4 LEA R80, P5, R34, c[0x0][0x160], 0x1 ;  /* 0x000058002250ca11 */ /* 0x000fc800078a08ff */
[----:B------:R-:W-:Y:S01]  /*1750*/  @!P4 LEA.HI.X R81, R34, c[0x0][0x164], R17, 0x1, P5 ;  /* 0x000059002251ca11 */ /* 0x000fe200028f0c11 */
[----:B------:R-:W-:Y:S01]  /*1760*/  @!P0 IMAD.MOV.U32 R17, RZ, RZ, 0x2 ;  /* 0x00000002ff118424 */ /* 0x000fe200078e00ff */
[----:B------:R0:W3:Y:S03]  /*1770*/  @!P0 LDG.E.U16 R34, [R74.64] ;  /* 0x000000064a228981 */ /* 0x0000e6000c1e1500 */
[----:B------:R-:W-:Y:S01]  /*1780*/  @!P0 IMAD.WIDE R84, R12, R17, c[0x0][0x170] ;  /* 0x00005c000c548625 */ /* 0x000fe200078e0211 */
[----:B--2---:R-:W2:Y:S04]  /*1790*/  @!P4 LDG.E.U16 R68, [R80.64] ;  /* 0x000000065044c981 */ /* 0x004ea8000c1e1500 */
[----:B------:R-:W3:Y:S04]  /*17a0*/  @!P0 LDG.E.U16 R17, [R84.64] ;  /* 0x0000000654118981 */ /* 0x000ee8000c1e1500 */
[----:B0-----:R0:W2:Y:S01]  /*17b0*/  @!P2 LDG.E.U16 R75, [R76.64] ;  /* 0x000000064c4ba981 */ /* 0x0010a2000c1e1500 */
[----:B----4-:R-:W-:Y:S01]  /*17c0*/  @!P6 HADD2 R29, R66.H0_H0, R35.H0_H0 ;  /* 0x20000023421de230 */ /* 0x010fe20000000800 */
[----:B------:R-:W-:-:S04]  /*17d0*/  @!P1 IMAD.MOV.U32 R66, RZ, RZ, 0x2 ;  /* 0x00000002ff429424 */ /* 0x000fc800078e00ff */
[----:B------:R-:W-:-:S05]  /*17e0*/  @!P1 IMAD.WIDE R82, R13, R66, c[0x0][0x170] ;  /* 0x00005c000d529625 */ /* 0x000fca00078e0242 */
[----:B------:R1:W5:Y:S01]  /*17f0*/  @!P1 LDG.E.U16 R66, [R82.64] ;  /* 0x0000000652429981 */ /* 0x000362000c1e1500 */
[----:B---3--:R-:W-:Y:S01]  /*1800*/  @!P0 HADD2 R30, R34.H0_H0, R17.H0_H0 ;  /* 0x20000011221e8230 */ /* 0x008fe20000000800 */
[----:B------:R-:W-:-:S04]  /*1810*/  IADD3 R17, R16, c[0x0][0x0], RZ ;  /* 0x0000000010117a10 */ /* 0x000fc80007ffe0ff */
[----:B------:R-:W-:-:S13]  /*1820*/  ISETP.GE.AND P5, PT, R17, c[0x0][0x18c], PT ;  /* 0x0000630011007a0c */ /* 0x000fda0003fa6270 */
[----:B------:R-:W-:-:S04]  /*1830*/  @!P5 IADD3 R35, P6, R17, UR4, RZ ;  /* 0x000000041123dc10 */ /* 0x000fc8000ffde0ff */
[----:B------:R-:W-:Y:S02]  /*1840*/  @!P5 LEA.HI.X.SX32 R34, R17, UR5, 0x1, P6 ;  /* 0x000000051122dc11 */ /* 0x000fe4000b0f0eff */
[----:B------:R-:W-:-:S04]  /*1850*/  @!P5 LEA R78, P6, R35, c[0x0][0x160], 0x1 ;  /* 0x00005800234eda11 */ /* 0x000fc800078c08ff */
[----:B------:R-:W-:Y:S01]  /*1860*/  @!P5 LEA.HI.X R79, R35, c[0x0][0x164], R34, 0x1, P6 ;  /* 0x00005900234fda11 */ /* 0x000fe200030f0c22 */
[----:B------:R-:W-:Y:S02]  /*1870*/  @!P2 IMAD.MOV.U32 R35, RZ, RZ, 0x2 ;  /* 0x00000002ff23a424 */ /* 0x000fe400078e00ff */
[----:B------:R-:W-:Y:S02]  /*1880*/  @!P3 IMAD.MOV.U32 R34, RZ, RZ, 0x2 ;  /* 0x00000002ff22b424 */ /* 0x000fe400078e00ff */
[----:B------:R-:W-:-:S04]  /*1890*/  @!P2 IMAD.WIDE R86, R14, R35, c[0x0][0x170] ;  /* 0x00005c000e56a625 */ /* 0x000fc800078e0223 */
[----:B------:R-:W-:Y:S01]  /*18a0*/  @!P3 IMAD.WIDE R84, R15, R34, c[0x0][0x170] ;  /* 0x00005c000f54b625 */ /* 0x000fe200078e0222 */
[----:B------:R-:W2:Y:S04]  /*18b0*/  @!P2 LDG.E.U16 R74, [R86.64] ;  /* 0x00000006564aa981 */ /* 0x000ea8000c1e1500 */
[----:B------:R-:W3:Y:S01]  /*18c0*/  @!P3 LDG.E.U16 R34, [R84.64] ;  /* 0x000000065422b981 */ /* 0x000ee2000c1e1500 */
[----:B------:R-:W-:Y:S02]  /*18d0*/  @!P4 IMAD.MOV.U32 R35, RZ, RZ, 0x2 ;  /* 0x00000002ff23c424 */ /* 0x000fe400078e00ff */
[----:B0-----:R-:W-:Y:S02]  /*18e0*/  @!P5 IMAD.MOV.U32 R76, RZ, RZ, 0x2 ;  /* 0x00000002ff4cd424 */ /* 0x001fe400078e00ff */
[----:B-1----:R-:W-:-:S04]  /*18f0*/  @!P4 IMAD.WIDE R82, R16, R35, c[0x0][0x170] ;  /* 0x00005c001052c625 */ /* 0x002fc800078e0223 */
[----:B------:R-:W-:-:S05]  /*1900*/  @!P5 IMAD.WIDE R76, R17, R76, c[0x0][0x170] ;  /* 0x00005c00114cd625 */ /* 0x000fca00078e024c */
[----:B------:R-:W4:Y:S01]  /*1910*/  @!P5 LDG.E.U16 R35, [R76.64] ;  /* 0x000000064c23d981 */ /* 0x000f22000c1e1500 */
[----:B------:R-:W-:Y:S02]  /*1920*/  P2R R69, PR, RZ, 0x1 ;  /* 0x00000001ff457803 */ /* 0x000fe40000000000 */
[----:B------:R-:W-:Y:S02]  /*1930*/  ISETP.GE.AND P0, PT, R70, c[0x0][0x18c], PT ;  /* 0x0000630046007a0c */ /* 0x000fe40003f06270 */
[----:B------:R-:W-:Y:S02]  /*1940*/  P2R R71, PR, RZ, 0x2 ;  /* 0x00000002ff477803 */ /* 0x000fe40000000000 */
[----:B------:R-:W-:Y:S01]  /*1950*/  ISETP.GE.AND P6, PT, R62, c[0x0][0x18c], PT ;  /* 0x000063003e007a0c */ /* 0x000fe20003fc6270 */
[----:B-----5:R-:W-:Y:S02]  /*1960*/  @!P1 HADD2 R31, R67.H0_H0, R66.H0_H0 ;  /* 0x20000042431f9230 */ /* 0x020fe40000000800 */
[----:B------:R-:W5:Y:S04]  /*1970*/  @!P4 LDG.E.U16 R67, [R82.64] ;  /* 0x000000065243c981 */ /* 0x000f68000c1e1500 */
[----:B------:R-:W4:Y:S01]  /*1980*/  @!P5 LDG.E.U16 R66, [R78.64] ;  /* 0x000000064e42d981 */ /* 0x000f22000c1e1500 */
[----:B------:R-:W-:Y:S01]  /*1990*/  ISETP.GE.AND P1, PT, R64, c[0x0][0x18c], PT ;  /* 0x0000630040007a0c */ /* 0x000fe20003f26270 */
[----:B--2---:R-:W-:-:S02]  /*19a0*/  @!P2 HADD2 R32, R75.H0_H0, R74.H0_H0 ;  /* 0x2000004a4b20a230 */ /* 0x004fc40000000800 */
[----:B------:R-:W-:Y:S02]  /*19b0*/  @!P0 HADD2.F32 R74, -RZ, R65.H0_H0 ;  /* 0x20000041ff4a8230 */ /* 0x000fe40000004100 */
[----:B---3--:R-:W-:Y:S01]  /*19c0*/  @!P3 HADD2 R33, R73.H0_H0, R34.H0_H0 ;  /* 0x200000224921b230 */ /* 0x008fe20000000800 */
[----:B------:R-:W-:Y:S02]  /*19d0*/  IMAD.MOV.U32 R34, RZ, RZ, RZ ;  /* 0x000000ffff227224 */ /* 0x000fe400078e00ff */
[----:B------:R-:W-:Y:S01]  /*19e0*/  @!P0 FADD.FTZ R34, RZ, R74 ;  /* 0x0000004aff228221 */ /* 0x000fe20000010000 */
[----:B------:R-:W-:-:S04]  /*19f0*/  ISETP.GE.AND P0, PT, R60, c[0x0][0x18c], PT ;  /* 0x000063003c007a0c */ /* 0x000fc80003f06270 */
[----:B------:R-:W-:Y:S02]  /*1a00*/  @!P1 HADD2.F32 R73, -RZ, R63.H0_H0 ;  /* 0x2000003fff499230 */ /* 0x000fe40000004100 */
[----:B------:R-:W-:-:S03]  /*1a10*/  @!P6 HADD2.F32 R75, -RZ, R61.H0_H0 ;  /* 0x2000003dff4be230 */ /* 0x000fc60000004100 */
[----:B------:R-:W-:Y:S01]  /*1a20*/  @!P1 FADD.FTZ R34, R34, R73 ;  /* 0x0000004922229221 */ /* 0x000fe20000010000 */
[----:B------:R-:W-:-:S03]  /*1a30*/  ISETP.GE.AND P1, PT, R58, c[0x0][0x18c], PT ;  /* 0x000063003a007a0c */ /* 0x000fc60003f26270 */
[----:B------:R-:W-:Y:S01]  /*1a40*/  @!P6 FADD.FTZ R34, R34, R75 ;  /* 0x0000004b2222e221 */ /* 0x000fe20000010000 */
[----:B------:R-:W-:Y:S01]  /*1a50*/  ISETP.GE.AND P6, PT, R56, c[0x0][0x18c], PT ;  /* 0x0000630038007a0c */ /* 0x000fe20003fc6270 */
[----:B------:R-:W-:-:S05]  /*1a60*/  @!P0 HADD2.F32 R73, -RZ, R59.H0_H0 ;  /* 0x2000003bff498230 */ /* 0x000fca0000004100 */
[----:B------:R-:W-:Y:S01]  /*1a70*/  @!P0 FADD.FTZ R34, R34, R73 ;  /* 0x0000004922228221 */ /* 0x000fe20000010000 */
[----:B------:R-:W-:Y:S02]  /*1a80*/  ISETP.GE.AND P0, PT, R54, c[0x0][0x18c], PT ;  /* 0x0000630036007a0c */ /* 0x000fe40003f06270 */
[----:B------:R-:W-:-:S04]  /*1a90*/  @!P1 HADD2.F32 R75, -RZ, R57.H0_H0 ;  /* 0x20000039ff4b9230 */ /* 0x000fc80000004100 */
[----:B------:R-:W-:Y:S01]  /*1aa0*/  @!P6 HADD2.F32 R73, -RZ, R55.H0_H0 ;  /* 0x20000037ff49e230 */ /* 0x000fe20000004100 */
        /* <DEDUP_REMOVED lines=43> */
[----:B------:R-:W-:Y:S01]  /*1d60*/  @!P1 HADD2.F32 R73, -RZ, R23.H0_H0 ;  /* 0x20000017ff499230 */ /* 0x000fe20000004100 */
[----:B------:R-:W-:-:S03]  /*1d70*/  P2R R72, PR, RZ, 0x10 ;  /* 0x00000010ff487803 */ /* 0x000fc60000000000 */
[----:B------:R-:W-:Y:S01]  /*1d80*/  @!P6 HADD2.F32 R75, -RZ, R24.H0_H0 ;  /* 0x20000018ff4be230 */ /* 0x000fe20000004100 */
[----:B------:R-:W-:Y:S01]  /*1d90*/  @!P1 FADD.FTZ R34, R34, R73 ;  /* 0x0000004922229221 */ /* 0x000fe20000010000 */
[----:B------:R-:W-:Y:S02]  /*1da0*/  ISETP.GE.AND P4, PT, R8, c[0x0][0x18c], PT ;  /* 0x0000630008007a0c */ /* 0x000fe40003f86270 */
[----:B------:R-:W-:Y:S01]  /*1db0*/  ISETP.GE.AND P1, PT, R9, c[0x0][0x18c], PT ;  /* 0x0000630009007a0c */ /* 0x000fe20003f26270 */
[----:B------:R-:W-:Y:S02]  /*1dc0*/  @!P6 FADD.FTZ R34, R34, R75 ;  /* 0x0000004b2222e221 */ /* 0x000fe40000010000 */
[----:B------:R-:W-:-:S05]  /*1dd0*/  @!P0 HADD2.F32 R73, -RZ, R25.H0_H0 ;  /* 0x20000019ff498230 */ /* 0x000fca0000004100 */
[----:B------:R-:W-:Y:S01]  /*1de0*/  @!P0 FADD.FTZ R34, R34, R73 ;  /* 0x0000004922228221 */ /* 0x000fe20000010000 */
[----:B------:R-:W-:Y:S02]  /*1df0*/  ISETP.GE.AND P0, PT, R10, c[0x0][0x18c], PT ;  /* 0x000063000a007a0c */ /* 0x000fe40003f06270 */
[----:B------:R-:W-:Y:S02]  /*1e00*/  @!P4 HADD2.F32 R75, -RZ, R26.H0_H0 ;  /* 0x2000001aff4bc230 */ /* 0x000fe40000004100 */
[----:B------:R-:W-:-:S03]  /*1e10*/  @!P1 HADD2.F32 R73, -RZ, R27.H0_H0 ;  /* 0x2000001bff499230 */ /* 0x000fc60000004100 */
[----:B------:R-:W-:Y:S01]  /*1e20*/  @!P4 FADD.FTZ R34, R34, R75 ;  /* 0x0000004b2222c221 */ /* 0x000fe20000010000 */
[----:B------:R-:W-:-:S03]  /*1e30*/  ISETP.GE.AND P6, PT, R11, c[0x0][0x18c], PT ;  /* 0x000063000b007a0c */ /* 0x000fc60003fc6270 */
[----:B------:R-:W-:Y:S02]  /*1e40*/  @!P1 FADD.FTZ R34, R34, R73 ;  /* 0x0000004922229221 */ /* 0x000fe40000010000 */
[----:B------:R-:W-:-:S05]  /*1e50*/  @!P0 HADD2.F32 R75, -RZ, R28.H0_H0 ;  /* 0x2000001cff4b8230 */ /* 0x000fca0000004100 */
[----:B------:R-:W-:Y:S01]  /*1e60*/  @!P0 FADD.FTZ R34, R34, R75 ;  /* 0x0000004b22228221 */ /* 0x000fe20000010000 */
[----:B------:R-:W-:Y:S02]  /*1e70*/  ISETP.NE.AND P0, PT, R69, RZ, PT ;  /* 0x000000ff4500720c */ /* 0x000fe40003f05270 */
[----:B------:R-:W-:Y:S01]  /*1e80*/  ISETP.NE.AND P1, PT, R71, RZ, PT ;  /* 0x000000ff4700720c */ /* 0x000fe20003f25270 */
[----:B------:R-:W-:Y:S01]  /*1e90*/  @!P6 HADD2.F32 R71, -RZ, R29.H0_H0 ;  /* 0x2000001dff47e230 */ /* 0x000fe20000004100 */
[----:B------:R-:W-:-:S04]  /*1ea0*/  ISETP.NE.AND P4, PT, R72, RZ, PT ;  /* 0x000000ff4800720c */ /* 0x000fc80003f85270 */
[----:B------:R-:W-:-:S05]  /*1eb0*/  @!P6 FADD.FTZ R34, R34, R71 ;  /* 0x000000472222e221 */ /* 0x000fca0000010000 */
[----:B------:R-:W-:Y:S02]  /*1ec0*/  @!P0 HADD2.F32 R69, -RZ, R30.H0_H0 ;  /* 0x2000001eff458230 */ /* 0x000fe40000004100 */
[----:B------:R-:W-:-:S03]  /*1ed0*/  @!P1 HADD2.F32 R71, -RZ, R31.H0_H0 ;  /* 0x2000001fff479230 */ /* 0x000fc60000004100 */
[----:B------:R-:W-:Y:S01]  /*1ee0*/  @!P0 FADD.FTZ R34, R34, R69 ;  /* 0x0000004522228221 */ /* 0x000fe20000010000 */
[----:B------:R-:W-:-:S03]  /*1ef0*/  @!P2 HADD2.F32 R69, -RZ, R32.H0_H0 ;  /* 0x20000020ff45a230 */ /* 0x000fc60000004100 */
[----:B------:R-:W-:-:S04]  /*1f00*/  @!P1 FADD.FTZ R34, R34, R71 ;  /* 0x0000004722229221 */ /* 0x000fc80000010000 */
[----:B------:R-:W-:Y:S01]  /*1f10*/  @!P2 FADD.FTZ R34, R34, R69 ;  /* 0x000000452222a221 */ /* 0x000fe20000010000 */
[----:B-----5:R-:W-:Y:S02]  /*1f20*/  @!P4 HADD2 R36, R68.H0_H0, R67.H0_H0 ;  /* 0x200000434424c230 */ /* 0x020fe40000000800 */
[----:B------:R-:W-:Y:S02]  /*1f30*/  @!P3 HADD2.F32 R67, -RZ, R33.H0_H0 ;  /* 0x20000021ff43b230 */ /* 0x000fe40000004100 */
[----:B----4-:R-:W-:Y:S02]  /*1f40*/  @!P5 HADD2 R37, R66.H0_H0, R35.H0_H0 ;  /* 0x200000234225d230 */ /* 0x010fe40000000800 */
[----:B------:R-:W-:Y:S01]  /*1f50*/  @!P4 HADD2.F32 R69, -RZ, R36.H0_H0 ;  /* 0x20000024ff45c230 */ /* 0x000fe20000004100 */
[----:B------:R-:W-:Y:S02]  /*1f60*/  @!P3 FADD.FTZ R34, R34, R67 ;  /* 0x000000432222b221 */ /* 0x000fe40000010000 */
[----:B------:R-:W-:-:S02]  /*1f70*/  @!P5 HADD2.F32 R35, -RZ, R37.H0_H0 ;  /* 0x20000025ff23d230 */ /* 0x000fc40000004100 */
        /* <DEDUP_REMOVED lines=10> */
[----:B0-----:R-:W-:-:S05]  /*2020*/  FADD.FTZ R74, R69, R74 ;  /* 0x0000004a454a7221 */ /* 0x001fca0000010000 */
[----:B------:R-:W0:Y:S01]  /*2030*/  SHFL.BFLY PT, R67, R74, 0x1, 0x1f ;  /* 0x0c201f004a437f89 */ /* 0x000e2200000e0000 */
[----:B------:R-:W1:Y:S06]  /*2040*/  I2F.U32 R35, c[0x0][0x0] ;  /* 0x0000000000237b06 */ /* 0x000e6c0000201000 */
[----:B------:R-:W-:-:S04]  /*2050*/  @!P6 SHF.R.U32.HI R68, RZ, 0x3, R70 ;  /* 0x00000003ff44e819 */ /* 0x000fc80000011646 */
[----:B------:R-:W-:Y:S01]  /*2060*/  @!P6 LOP3.LUT R68, R68, 0x1ffffffc, RZ, 0xc0, !PT ;  /* 0x1ffffffc4444e812 */ /* 0x000fe200078ec0ff */
[----:B------:R-:W2:Y:S01]  /*2070*/  I2F.U32 R66, R70 ;  /* 0x0000004600427306 */ /* 0x000ea20000201000 */
[----:B0-----:R-:W-:-:S05]  /*2080*/  FADD.FTZ R67, R74, R67 ;  /* 0x000000434a437221 */ /* 0x001fca0000010000 */
[----:B------:R-:W-:Y:S01]  /*2090*/  @!P6 STS [R68+0x8], R67 ;  /* 0x000008434400e388 */ /* 0x000fe20000000800 */
[----:B-1----:R-:W-:Y:S01]  /*20a0*/  FMUL.FTZ R35, R35, 0.03125 ;  /* 0x3d00000023237820 */ /* 0x002fe20000410000 */
[----:B------:R-:W-:Y:S01]  /*20b0*/  P2R R77, PR, RZ, 0x1 ;  /* 0x00000001ff4d7803 */ /* 0x000fe20000000000 */
[----:B------:R-:W-:-:S03]  /*20c0*/  IMAD.SHL.U32 R72, R70, 0x4, RZ ;  /* 0x0000000446487824 */ /* 0x000fc600078e00ff */
[----:B--2---:R-:W-:Y:S01]  /*20d0*/  FSETP.GT.FTZ.AND P0, PT, R35, R66, PT ;  /* 0x000000422300720b */ /* 0x004fe20003f14000 */
[----:B------:R-:W-:Y:S01]  /*20e0*/  IMAD.MOV.U32 R34, RZ, RZ, RZ ;  /* 0x000000ffff227224 */ /* 0x000fe200078e00ff */
[----:B------:R-:W-:Y:S01]  /*20f0*/  LOP3.LUT R72, R72, 0x7c, RZ, 0xc0, !PT ;  /* 0x0000007c48487812 */ /* 0x000fe200078ec0ff */
[----:B------:R-:W-:Y:S10]  /*2100*/  BAR.SYNC.DEFER_BLOCKING 0x0 ;  /* 0x0000000000007b1d */ /* 0x000ff40000010000 */
        /* <DEDUP_REMOVED lines=13> */
[----:B------:R-:W-:Y:S01]  /*21e0*/  P2R R75, PR, RZ, 0x8 ;  /* 0x00000008ff4b7803 */ /* 0x000fe20000000000 */
[----:B0-----:R-:W-:-:S04]  /*21f0*/  FADD.FTZ R35, R74, R35 ;  /* 0x000000234a237221 */ /* 0x001fc80000010000 */
[----:B-1----:R-:W-:-:S05]  /*2200*/  @!P6 FMUL.FTZ R80, R35, R34 ;  /* 0x000000222350e220 */ /* 0x002fca0000410000 */
[----:B------:R0:W-:Y:S01]  /*2210*/  @!P6 STS [RZ], R80 ;  /* 0x00000050ff00e388 */ /* 0x0001e20000000800 */
[----:B------:R-:W-:-:S03]  /*2220*/  ISETP.GE.AND P3, PT, R70, c[0x0][0x18c], PT ;  /* 0x0000630046007a0c */ /* 0x000fc60003f66270 */
[----:B------:R-:W-:Y:S01]  /*2230*/  BAR.SYNC.DEFER_BLOCKING 0x0 ;  /* 0x0000000000007b1d */ /* 0x000fe20000010000 */
[----:B------:R-:W-:Y:S02]  /*2240*/  P2R R74, PR, RZ, 0x40 ;  /* 0x00000040ff4a7803 */ /* 0x000fe40000000000 */
[----:B------:R-:W-:Y:S02]  /*2250*/  ISETP.GE.AND P6, PT, R64, c[0x0][0x18c], PT ;  /* 0x0000630040007a0c */ /* 0x000fe40003fc6270 */
[----:B------:R-:W-:Y:S02]  /*2260*/  P2R R79, PR, RZ, 0x10 ;  /* 0x00000010ff4f7803 */ /* 0x000fe40000000000 */
[----:B------:R-:W-:-:S03]  /*2270*/  ISETP.GE.AND P4, PT, R62, c[0x0][0x18c], PT ;  /* 0x000063003e007a0c */ /* 0x000fc60003f86270 */
[----:B------:R-:W1:Y:S06]  /*2280*/  @!P3 LDS R35, [RZ] ;  /* 0x00000000ff23b984 */ /* 0x000e6c0000000800 */
[----:B------:R-:W2:Y:S01]  /*2290*/  @!P6 LDS R67, [RZ] ;  /* 0x00000000ff43e984 */ /* 0x000ea20000000800 */
[----:B------:R-:W-:Y:S02]  /*22a0*/  P2R R78, PR, RZ, 0x4 ;  /* 0x00000004ff4e7803 */ /* 0x000fe40000000000 */
[----:B------:R-:W-:Y:S01]  /*22b0*/  ISETP.GE.AND P2, PT, R60, c[0x0][0x18c], PT ;  /* 0x000063003c007a0c */ /* 0x000fe20003f46270 */
[----:B------:R-:W3:Y:S01]  /*22c0*/  @!P4 LDS R66, [RZ] ;  /* 0x00000000ff42c984 */ /* 0x000ee20000000800 */
[----:B------:R-:W-:-:S02]  /*22d0*/  P2R R73, PR, RZ, 0x1 ;  /* 0x00000001ff497803 */ /* 0x000fc40000000000 */
[----:B------:R-:W-:Y:S01]  /*22e0*/  ISETP.GE.AND P0, PT, R58, c[0x0][0x18c], PT ;  /* 0x000063003a007a0c */ /* 0x000fe20003f06270 */
[----:B------:R-:W-:Y:S01]  /*22f0*/  @!P3 HADD2.F32 R34, -RZ, R65.H0_H0 ;  /* 0x20000041ff22b230 */ /* 0x000fe20000004100 */
[----:B------:R-:W-:Y:S02]  /*2300*/  P2R R76, PR, RZ, 0x2 ;  /* 0x00000002ff4c7803 */ /* 0x000fe40000000000 */
[----:B------:R-:W-:-:S05]  /*2310*/  ISETP.GE.AND P1, PT, R56, c[0x0][0x18c], PT ;  /* 0x0000630038007a0c */ /* 0x000fca0003f26270 */
[----:B------:R-:W4:Y:S01]  /*2320*/  @!P2 LDS R68, [RZ] ;  /* 0x00000000ff44a984 */ /* 0x000f220000000800 */
[----:B------:R-:W-:Y:S01]  /*2330*/  IMAD.MOV.U32 R71, RZ, RZ, RZ ;  /* 0x000000ffff477224 */ /* 0x000fe200078e00ff */
[----:B0-----:R-:W-:Y:S01]  /*2340*/  @!P6 HADD2.F32 R80, -RZ, R63.H0_H0 ;  /* 0x2000003fff50e230 */ /* 0x001fe20000004100 */
[----:B-1----:R-:W-:Y:S02]  /*2350*/  @!P3 FADD.FTZ R34, R34, -R35 ;  /* 0x800000232222b221 */ /* 0x002fe40000010000 */
[----:B------:R-:W0:Y:S02]  /*2360*/  @!P0 LDS R35, [RZ] ;  /* 0x00000000ff238984 */ /* 0x000e240000000800 */
[----:B------:R-:W-:Y:S01]  /*2370*/  @!P3 FFMA.FTZ R71, R34, R34, RZ ;  /* 0x000000222247b223 */ /* 0x000fe200000100ff */
[----:B------:R-:W-:Y:S01]  /*2380*/  ISETP.GE.AND P3, PT, R54, c[0x0][0x18c], PT ;  /* 0x0000630036007a0c */ /* 0x000fe20003f66270 */
[----:B------:R-:W1:Y:S01]  /*2390*/  @!P1 LDS R34, [RZ] ;  /* 0x00000000ff229984 */ /* 0x000e620000000800 */
[----:B--2---:R-:W-:Y:S01]  /*23a0*/  @!P6 FADD.FTZ R80, R80, -R67 ;  /* 0x800000435050e221 */ /* 0x004fe20000010000 */
[----:B------:R-:W-:-:S03]  /*23b0*/  @!P4 HADD2.F32 R67, -RZ, R61.H0_H0 ;  /* 0x2000003dff43c230 */ /* 0x000fc60000004100 */
[----:B------:R-:W-:Y:S01]  /*23c0*/  @!P6 FFMA.FTZ R71, R80, R80, R71 ;  /* 0x000000505047e223 */ /* 0x000fe20000010047 */
[----:B------:R-:W-:Y:S01]  /*23d0*/  ISETP.GE.AND P6, PT, R52, c[0x0][0x18c], PT ;  /* 0x0000630034007a0c */ /* 0x000fe20003fc6270 */
[----:B---3--:R-:W-:-:S05]  /*23e0*/  @!P4 FADD.FTZ R66, R67, -R66 ;  /* 0x800000424342c221 */ /* 0x008fca0000010000 */
[----:B------:R-:W2:Y:S01]  /*23f0*/  @!P3 LDS R67, [RZ] ;  /* 0x00000000ff43b984 */ /* 0x000ea20000000800 */
[----:B------:R-:W-:Y:S01]  /*2400*/  @!P4 FFMA.FTZ R71, R66, R66, R71 ;  /* 0x000000424247c223 */ /* 0x000fe20000010047 */
[----:B------:R-:W-:Y:S01]  /*2410*/  @!P2 HADD2.F32 R69, -RZ, R59.H0_H0 ;  /* 0x2000003bff45a230 */ /* 0x000fe20000004100 */
[----:B------:R-:W-:-:S04]  /*2420*/  ISETP.GE.AND P4, PT, R50, c[0x0][0x18c], PT ;  /* 0x0000630032007a0c */ /* 0x000fc80003f86270 */
[----:B------:R-:W3:Y:S01]  /*2430*/  @!P6 LDS R66, [RZ] ;  /* 0x00000000ff42e984 */ /* 0x000ee20000000800 */
[----:B----4-:R-:W-:Y:S01]  /*2440*/  @!P2 FADD.FTZ R68, R69, -R68 ;  /* 0x800000444544a221 */ /* 0x010fe20000010000 */
[----:B------:R-:W-:-:S03]  /*2450*/  @!P0 HADD2.F32 R80, -RZ, R57.H0_H0 ;  /* 0x20000039ff508230 */ /* 0x000fc60000004100 */
[----:B------:R-:W-:Y:S01]  /*2460*/  @!P2 FFMA.FTZ R71, R68, R68, R71 ;  /* 0x000000444447a223 */ /* 0x000fe20000010047 */
[----:B------:R-:W-:-:S03]  /*2470*/  ISETP.GE.AND P2, PT, R48, c[0x0][0x18c], PT ;  /* 0x0000630030007a0c */ /* 0x000fc60003f46270 */
[----:B------:R-:W4:Y:S01]  /*2480*/  @!P4 LDS R68, [RZ] ;  /* 0x00000000ff44c984 */ /* 0x000f220000000800 */
[----:B0-----:R-:W-:Y:S01]  /*2490*/  @!P0 FADD.FTZ R80, R80, -R35 ;  /* 0x8000002350508221 */ /* 0x001fe20000010000 */
[----:B------:R-:W-:-:S03]  /*24a0*/  @!P1 HADD2.F32 R35, -RZ, R55.H0_H0 ;  /* 0x20000037ff239230 */ /* 0x000fc60000004100 */
[----:B------:R-:W-:Y:S01]  /*24b0*/  @!P0 FFMA.FTZ R71, R80, R80, R71 ;  /* 0x0000005050478223 */ /* 0x000fe20000010047 */
[----:B------:R-:W-:Y:S01]  /*24c0*/  ISETP.GE.AND P0, PT, R46, c[0x0][0x18c], PT ;  /* 0x000063002e007a0c */ /* 0x000fe20003f06270 */
[----:B-1----:R-:W-:-:S03]  /*24d0*/  @!P1 FADD.FTZ R34, R35, -R34 ;  /* 0x8000002223229221 */ /* 0x002fc60000010000 */
[----:B------:R-:W0:Y:S01]  /*24e0*/  @!P2 LDS R35, [RZ] ;  /* 0x00000000ff23a984 */ /* 0x000e220000000800 */
[----:B------:R-:W-:Y:S01]  /*24f0*/  @!P3 HADD2.F32 R80, -RZ, R53.H0_H0 ;  /* 0x20000035ff50b230 */ /* 0x000fe20000004100 */
[----:B------:R-:W-:Y:S01]  /*2500*/  @!P1 FFMA.FTZ R71, R34, R34, R71 ;  /* 0x0000002222479223 */ /* 0x000fe20000010047 */
[----:B------:R-:W-:-:S03]  /*2510*/  ISETP.GE.AND P1, PT, R44, c[0x0][0x18c], PT ;  /* 0x000063002c007a0c */ /* 0x000fc60003f26270 */
[----:B--2---:R-:W-:-:S03]  /*2520*/  @!P3 FADD.FTZ R80, R80, -R67 ;  /* 0x800000435050b221 */ /* 0x004fc60000010000 */
[----:B------:R-:W1:Y:S01]  /*2530*/  @!P0 LDS R34, [RZ] ;  /* 0x00000000ff228984 */ /* 0x000e620000000800 */
[----:B------:R-:W-:Y:S01]  /*2540*/  @!P6 HADD2.F32 R67, -RZ, R51.H0_H0 ;  /* 0x20000033ff43e230 */ /* 0x000fe20000004100 */
[----:B------:R-:W-:Y:S01]  /*2550*/  @!P3 FFMA.FTZ R71, R80, R80, R71 ;  /* 0x000000505047b223 */ /* 0x000fe20000010047 */
[----:B------:R-:W-:-:S03]  /*2560*/  ISETP.GE.AND P3, PT, R42, c[0x0][0x18c], PT ;  /* 0x000063002a007a0c */ /* 0x000fc60003f66270 */
[----:B---3--:R-:W-:Y:S02]  /*2570*/  @!P6 FADD.FTZ R66, R67, -R66 ;  /* 0x800000424342e221 */ /* 0x008fe40000010000 */
[----:B------:R-:W2:Y:S01]  /*2580*/  @!P1 LDS R67, [RZ] ;  /* 0x00000000ff439984 */ /* 0x000ea20000000800 */
[----:B------:R-:W-:Y:S01]  /*2590*/  @!P4 HADD2.F32 R69, -RZ, R49.H0_H0 ;  /* 0x20000031ff45c230 */ /* 0x000fe20000004100 */
[----:B------:R-:W-:Y:S01]  /*25a0*/  @!P6 FFMA.FTZ R71, R66, R66, R71 ;  /* 0x000000424247e223 */ /* 0x000fe20000010047 */
[----:B------:R-:W-:-:S05]  /*25b0*/  ISETP.GE.AND P6, PT, R40, c[0x0][0x18c], PT ;  /* 0x0000630028007a0c */ /* 0x000fca0003fc6270 */
[----:B------:R-:W3:Y:S01]  /*25c0*/  @!P3 LDS R66, [RZ] ;  /* 0x00000000ff42b984 */ /* 0x000ee20000000800 */
[----:B----4-:R-:W-:Y:S01]  /*25d0*/  @!P4 FADD.FTZ R68, R69, -R68 ;  /* 0x800000444544c221 */ /* 0x010fe20000010000 */
[----:B------:R-:W-:-:S03]  /*25e0*/  @!P2 HADD2.F32 R80, -RZ, R47.H0_H0 ;  /* 0x2000002fff50a230 */ /* 0x000fc60000004100 */
[----:B------:R-:W-:Y:S01]  /*25f0*/  @!P4 FFMA.FTZ R71, R68, R68, R71 ;  /* 0x000000444447c223 */ /* 0x000fe20000010047 */
[----:B------:R-:W-:Y:S02]  /*2600*/  ISETP.GE.AND P4, PT, R38, c[0x0][0x18c], PT ;  /* 0x0000630026007a0c */ /* 0x000fe40003f86270 */
[----:B------:R-:W4:Y:S01]  /*2610*/  @!P6 LDS R68, [RZ] ;  /* 0x00000000ff44e984 */ /* 0x000f220000000800 */
[----:B0-----:R-:W-:Y:S01]  /*2620*/  @!P2 FADD.FTZ R80, R80, -R35 ;  /* 0x800000235050a221 */ /* 0x001fe20000010000 */
[----:B------:R-:W-:-:S03]  /*2630*/  @!P0 HADD2.F32 R35, -RZ, R45.H0_H0 ;  /* 0x2000002dff238230 */ /* 0x000fc60000004100 */
[----:B------:R-:W-:Y:S01]  /*2640*/  @!P2 FFMA.FTZ R71, R80, R80, R71 ;  /* 0x000000505047a223 */ /* 0x000fe20000010047 */
[----:B------:R-:W-:Y:S01]  /*2650*/  ISETP.GE.AND P2, PT, R0, c[0x0][0x18c], PT ;  /* 0x0000630000007a0c */ /* 0x000fe20003f46270 */
[----:B-1----:R-:W-:-:S04]  /*2660*/  @!P0 FADD.FTZ R34, R35, -R34 ;  /* 0x8000002223228221 */ /* 0x002fc80000010000 */
[----:B------:R-:W0:Y:S01]  /*2670*/  @!P4 LDS R35, [RZ] ;  /* 0x00000000ff23c984 */ /* 0x000e220000000800 */
[----:B------:R-:W-:Y:S01]  /*2680*/  @!P1 HADD2.F32 R80, -RZ, R43.H0_H0 ;  /* 0x2000002bff509230 */ /* 0x000fe20000004100 */
[----:B------:R-:W-:Y:S01]  /*2690*/  @!P0 FFMA.FTZ R71, R34, R34, R71 ;  /* 0x0000002222478223 */ /* 0x000fe20000010047 */
[----:B------:R-:W-:-:S05]  /*26a0*/  ISETP.GE.AND P0, PT, R2, c[0x0][0x18c], PT ;  /* 0x0000630002007a0c */ /* 0x000fca0003f06270 */
[----:B------:R-:W1:Y:S01]  /*26b0*/  @!P2 LDS R34, [RZ] ;  /* 0x00000000ff22a984 */ /* 0x000e620000000800 */
[----:B--2---:R-:W-:Y:S01]  /*26c0*/  @!P1 FADD.FTZ R80, R80, -R67 ;  /* 0x8000004350509221 */ /* 0x004fe20000010000 */
[----:B------:R-:W-:-:S03]  /*26d0*/  @!P3 HADD2.F32 R67, -RZ, R41.H0_H0 ;  /* 0x20000029ff43b230 */ /* 0x000fc60000004100 */
[----:B------:R-:W-:Y:S01]  /*26e0*/  @!P1 FFMA.FTZ R71, R80, R80, R71 ;  /* 0x0000005050479223 */ /* 0x000fe20000010047 */
[----:B------:R-:W-:Y:S01]  /*26f0*/  ISETP.GE.AND P1, PT, R3, c[0x0][0x18c], PT ;  /* 0x0000630003007a0c */ /* 0x000fe20003f26270 */
[----:B---3--:R-:W-:Y:S02]  /*2700*/  @!P3 FADD.FTZ R66, R67, -R66 ;  /* 0x800000424342b221 */ /* 0x008fe40000010000 */
[----:B------:R-:W2:Y:S02]  /*2710*/  @!P0 LDS R67, [RZ] ;  /* 0x00000000ff438984 */ /* 0x000ea40000000800 */
[----:B------:R-:W-:Y:S01]  /*2720*/  @!P3 FFMA.FTZ R71, R66, R66, R71 ;  /* 0x000000424247b223 */ /* 0x000fe20000010047 */
[----:B------:R-:W-:Y:S01]  /*2730*/  ISETP.GE.AND P3, PT, R4, c[0x0][0x18c], PT ;  /* 0x0000630004007a0c */ /* 0x000fe20003f66270 */
[----:B------:R-:W-:-:S06]  /*2740*/  @!P6 HADD2.F32 R69, -RZ, R39.H0_H0 ;  /* 0x20000027ff45e230 */ /* 0x000fcc0000004100 */
[----:B------:R-:W3:Y:S01]  /*2750*/  @!P1 LDS R66, [RZ] ;  /* 0x00000000ff429984 */ /* 0x000ee20000000800 */
[----:B----4-:R-:W-:Y:S01]  /*2760*/  @!P6 FADD.FTZ R68, R69, -R68 ;  /* 0x800000444544e221 */ /* 0x010fe20000010000 */
[----:B------:R-:W-:-:S03]  /*2770*/  @!P4 HADD2.F32 R80, -RZ, R18.H0_H0 ;  /* 0x20000012ff50c230 */ /* 0x000fc60000004100 */
[----:B------:R-:W-:Y:S01]  /*2780*/  @!P6 FFMA.FTZ R71, R68, R68, R71 ;  /* 0x000000444447e223 */ /* 0x000fe20000010047 */
[----:B------:R-:W-:Y:S01]  /*2790*/  ISETP.GE.AND P6, PT, R5, c[0x0][0x18c], PT ;  /* 0x0000630005007a0c */ /* 0x000fe20003fc6270 */
[----:B------:R-:W4:Y:S01]  /*27a0*/  @!P3 LDS R68, [RZ] ;  /* 0x00000000ff44b984 */ /* 0x000f220000000800 */
[----:B0-----:R-:W-:Y:S01]  /*27b0*/  @!P4 FADD.FTZ R80, R80, -R35 ;  /* 0x800000235050c221 */ /* 0x001fe20000010000 */
[----:B------:R-:W-:-:S03]  /*27c0*/  @!P2 HADD2.F32 R35, -RZ, R19.H0_H0 ;  /* 0x20000013ff23a230 */ /* 0x000fc60000004100 */
[----:B------:R-:W-:Y:S01]  /*27d0*/  @!P4 FFMA.FTZ R71, R80, R80, R71 ;  /* 0x000000505047c223 */ /* 0x000fe20000010047 */
[----:B------:R-:W-:Y:S01]  /*27e0*/  ISETP.GE.AND P4, PT, R6, c[0x0][0x18c], PT ;  /* 0x0000630006007a0c */ /* 0x000fe20003f86270 */
[----:B-1----:R-:W-:-:S05]  /*27f0*/  @!P2 FADD.FTZ R80, R35, -R34 ;  /* 0x800000222350a221 */ /* 0x002fca0000010000 */
[----:B------:R-:W0:Y:S01]  /*2800*/  @!P6 LDS R34, [RZ] ;  /* 0x00000000ff22e984 */ /* 0x000e220000000800 */
[----:B------:R-:W-:Y:S01]  /*2810*/  @!P2 FFMA.FTZ R71, R80, R80, R71 ;  /* 0x000000505047a223 */ /* 0x000fe20000010047 */
[----:B------:R-:W-:Y:S01]  /*2820*/  @!P0 HADD2.F32 R80, -RZ, R20.H0_H0 ;  /* 0x20000014ff508230 */ /* 0x000fe20000004100 */
[----:B------:R-:W-:-:S04]  /*2830*/  ISETP.GE.AND P2, PT, R7, c[0x0][0x18c], PT ;  /* 0x0000630007007a0c */ /* 0x000fc80003f46270 */
[----:B--2---:R-:W-:Y:S01]  /*2840*/  @!P0 FADD.FTZ R80, R80, -R67 ;  /* 0x8000004350508221 */ /* 0x004fe20000010000 */
[----:B------:R-:W1:Y:S01]  /*2850*/  @!P4 LDS R35, [RZ] ;  /* 0x00000000ff23c984 */ /* 0x000e620000000800 */
[----:B------:R-:W-:Y:S02]  /*2860*/  @!P1 HADD2.F32 R67, -RZ, R21.H0_H0 ;  /* 0x20000015ff439230 */ /* 0x000fe40000004100 */
[----:B------:R-:W-:Y:S01]  /*2870*/  @!P0 FFMA.FTZ R71, R80, R80, R71 ;  /* 0x0000005050478223 */ /* 0x000fe20000010047 */
[----:B------:R-:W-:Y:S02]  /*2880*/  ISETP.GE.AND P0, PT, R8, c[0x0][0x18c], PT ;  /* 0x0000630008007a0c */ /* 0x000fe40003f06270 */
[----:B---3--:R-:W-:Y:S02]  /*2890*/  @!P1 FADD.FTZ R80, R67, -R66 ;  /* 0x8000004243509221 */ /* 0x008fe40000010000 */
[----:B------:R-:W2:Y:S02]  /*28a0*/  @!P2 LDS R66, [RZ] ;  /* 0x00000000ff42a984 */ /* 0x000ea40000000800 */
[----:B------:R-:W-:Y:S01]  /*28b0*/  @!P1 FFMA.FTZ R71, R80, R80, R71 ;  /* 0x0000005050479223 */ /* 0x000fe20000010047 */
[----:B------:R-:W-:Y:S01]  /*28c0*/  ISETP.GE.AND P1, PT, R9, c[0x0][0x18c], PT ;  /* 0x0000630009007a0c */ /* 0x000fe20003f26270 */
[----:B------:R-:W-:-:S05]  /*28d0*/  @!P3 HADD2.F32 R69, -RZ, R22.H0_H0 ;  /* 0x20000016ff45b230 */ /* 0x000fca0000004100 */
        /* <DEDUP_REMOVED lines=12> */
[----:B------:R-:W-:Y:S01]  /*29a0*/  @!P2 HADD2.F32 R69, -RZ, R25.H0_H0 ;  /* 0x20000019ff45a230 */ /* 0x000fe20000004100 */
[----:B------:R-:W-:-:S05]  /*29b0*/  @!P4 FFMA.FTZ R71, R80, R80, R71 ;  /* 0x000000505047c223 */ /* 0x000fca0000010047 */
[----:B------:R-:W1:Y:S01]  /*29c0*/  @!P6 LDS R35, [RZ] ;  /* 0x00000000ff23e984 */ /* 0x000e620000000800 */
[----:B--2---:R-:W-:Y:S01]  /*29d0*/  @!P2 FADD.FTZ R80, R69, -R66 ;  /* 0x800000424550a221 */ /* 0x004fe20000010000 */
[----:B------:R-:W-:-:S03]  /*29e0*/  @!P0 HADD2.F32 R66, -RZ, R26.H0_H0 ;  /* 0x2000001aff428230 */ /* 0x000fc60000004100 */
[----:B------:R-:W-:Y:S02]  /*29f0*/  @!P2 FFMA.FTZ R71, R80, R80, R71 ;  /* 0x000000505047a223 */ /* 0x000fe40000010047 */
[----:B---3--:R-:W-:Y:S01]  /*2a00*/  @!P0 FADD.FTZ R66, R66, -R67 ;  /* 0x8000004342428221 */ /* 0x008fe20000010000 */
[----:B------:R-:W-:-:S03]  /*2a10*/  @!P1 HADD2.F32 R67, -RZ, R27.H0_H0 ;  /* 0x2000001bff439230 */ /* 0x000fc60000004100 */
[----:B------:R-:W-:Y:S01]  /*2a20*/  @!P0 FFMA.FTZ R71, R66, R66, R71 ;  /* 0x0000004242478223 */ /* 0x000fe20000010047 */
[----:B------:R-:W-:Y:S01]  /*2a30*/  ISETP.NE.AND P0, PT, R77, RZ, PT ;  /* 0x000000ff4d00720c */ /* 0x000fe20003f05270 */
[----:B----4-:R-:W-:Y:S01]  /*2a40*/  @!P1 FADD.FTZ R68, R67, -R68 ;  /* 0x8000004443449221 */ /* 0x010fe20000010000 */
[----:B------:R-:W-:-:S03]  /*2a50*/  @!P3 HADD2.F32 R69, -RZ, R28.H0_H0 ;  /* 0x2000001cff45b230 */ /* 0x000fc60000004100 */
[----:B------:R-:W-:Y:S01]  /*2a60*/  @!P1 FFMA.FTZ R71, R68, R68, R71 ;  /* 0x0000004444479223 */ /* 0x000fe20000010047 */
[----:B------:R-:W-:-:S07]  /*2a70*/  ISETP.NE.AND P1, PT, R76, RZ, PT ;  /* 0x000000ff4c00720c */ /* 0x000fce0003f25270 */
[----:B------:R-:W2:Y:S01]  /*2a80*/  @!P0 LDS R66, [RZ] ;  /* 0x00000000ff428984 */ /* 0x000ea20000000800 */
[----:B------:R-:W-:Y:S01]  /*2a90*/  ISETP.NE.AND P2, PT, R78, RZ, PT ;  /* 0x000000ff4e00720c */ /* 0x000fe20003f45270 */
[----:B0-----:R-:W-:-:S04]  /*2aa0*/  @!P3 FADD.FTZ R76, R69, -R34 ;  /* 0x80000022454cb221 */ /* 0x001fc80000010000 */
[----:B------:R-:W0:Y:S01]  /*2ab0*/  @!P1 LDS R67, [RZ] ;  /* 0x00000000ff439984 */ /* 0x000e220000000800 */
[----:B------:R-:W-:Y:S01]  /*2ac0*/  @!P3 FFMA.FTZ R71, R76, R76, R71 ;  /* 0x0000004c4c47b223 */ /* 0x000fe20000010047 */
[----:B------:R-:W-:Y:S01]  /*2ad0*/  ISETP.NE.AND P3, PT, R75, RZ, PT ;  /* 0x000000ff4b00720c */ /* 0x000fe20003f65270 */
[----:B------:R-:W-:Y:S01]  /*2ae0*/  @!P6 HADD2.F32 R68, -RZ, R29.H0_H0 ;  /* 0x2000001dff44e230 */ /* 0x000fe20000004100 */
[----:B------:R-:W-:-:S04]  /*2af0*/  ISETP.NE.AND P4, PT, R79, RZ, PT ;  /* 0x000000ff4f00720c */ /* 0x000fc80003f85270 */
[----:B------:R-:W3:Y:S01]  /*2b00*/  @!P2 LDS R34, [RZ] ;  /* 0x00000000ff22a984 */ /* 0x000ee20000000800 */
[----:B-1----:R-:W-:-:S06]  /*2b10*/  @!P6 FADD.FTZ R68, R68, -R35 ;  /* 0x800000234444e221 */ /* 0x002fcc0000010000 */
[----:B------:R-:W1:Y:S01]  /*2b20*/  @!P3 LDS R35, [RZ] ;  /* 0x00000000ff23b984 */ /* 0x000e620000000800 */
[----:B------:R-:W-:-:S03]  /*2b30*/  @!P6 FFMA.FTZ R71, R68, R68, R71 ;  /* 0x000000444447e223 */ /* 0x000fc60000010047 */
[----:B------:R-:W4:Y:S01]  /*2b40*/  @!P4 LDS R69, [RZ] ;  /* 0x00000000ff45c984 */ /* 0x000f220000000800 */
[----:B------:R-:W-:-:S03]  /*2b50*/  ISETP.NE.AND P6, PT, R73, RZ, PT ;  /* 0x000000ff4900720c */ /* 0x000fc60003fc5270 */
[----:B------:R-:W5:Y:S01]  /*2b60*/  @!P5 LDS R68, [RZ] ;  /* 0x00000000ff44d984 */ /* 0x000f620000000800 */
[----:B------:R-:W-:-:S05]  /*2b70*/  @!P0 HADD2.F32 R73, -RZ, R30.H0_H0 ;  /* 0x2000001eff498230 */ /* 0x000fca0000004100 */
[----:B--2---:R-:W-:-:S04]  /*2b80*/  @!P0 FADD.FTZ R66, R73, -R66 ;  /* 0x8000004249428221 */ /* 0x004fc80000010000 */
[----:B------:R-:W-:Y:S01]  /*2b90*/  @!P0 FFMA.FTZ R71, R66, R66, R71 ;  /* 0x0000004242478223 */ /* 0x000fe20000010047 */
[----:B------:R-:W-:-:S05]  /*2ba0*/  @!P1 HADD2.F32 R66, -RZ, R31.H0_H0 ;  /* 0x2000001fff429230 */ /* 0x000fca0000004100 */
[----:B0-----:R-:W-:Y:S01]  /*2bb0*/  @!P1 FADD.FTZ R66, R66, -R67 ;  /* 0x8000004342429221 */ /* 0x001fe20000010000 */
[----:B------:R-:W-:-:S03]  /*2bc0*/  @!P2 HADD2.F32 R67, -RZ, R32.H0_H0 ;  /* 0x20000020ff43a230 */ /* 0x000fc60000004100 */
[----:B------:R-:W-:Y:S02]  /*2bd0*/  @!P1 FFMA.FTZ R71, R66, R66, R71 ;  /* 0x0000004242479223 */ /* 0x000fe40000010047 */
[----:B---3--:R-:W-:Y:S01]  /*2be0*/  @!P2 FADD.FTZ R66, R67, -R34 ;  /* 0x800000224342a221 */ /* 0x008fe20000010000 */
[----:B------:R-:W-:-:S03]  /*2bf0*/  @!P3 HADD2.F32 R34, -RZ, R33.H0_H0 ;  /* 0x20000021ff22b230 */ /* 0x000fc60000004100 */
[----:B------:R-:W-:Y:S02]  /*2c00*/  @!P2 FFMA.FTZ R71, R66, R66, R71 ;  /* 0x000000424247a223 */ /* 0x000fe40000010047 */
[----:B-1----:R-:W-:Y:S01]  /*2c10*/  @!P3 FADD.FTZ R66, R34, -R35 ;  /* 0x800000232242b221 */ /* 0x002fe20000010000 */
[----:B------:R-:W-:Y:S02]  /*2c20*/  @!P4 HADD2.F32 R34, -RZ, R36.H0_H0 ;  /* 0x20000024ff22c230 */ /* 0x000fe40000004100 */
[----:B------:R-:W-:Y:S01]  /*2c30*/  @!P5 HADD2.F32 R35, -RZ, R37.H0_H0 ;  /* 0x20000025ff23d230 */ /* 0x000fe20000004100 */
[----:B------:R-:W-:Y:S02]  /*2c40*/  @!P3 FFMA.FTZ R71, R66, R66, R71 ;  /* 0x000000424247b223 */ /* 0x000fe40000010047 */
[----:B----4-:R-:W-:Y:S02]  /*2c50*/  @!P4 FADD.FTZ R34, R34, -R69 ;  /* 0x800000452222c221 */ /* 0x010fe40000010000 */
[----:B-----5:R-:W-:-:S02]  /*2c60*/  @!P5 FADD.FTZ R68, R35, -R68 ;  /* 0x800000442344d221 */ /* 0x020fc40000010000 */
[----:B------:R-:W-:-:S04]  /*2c70*/  @!P4 FFMA.FTZ R71, R34, R34, R71 ;  /* 0x000000222247c223 */ /* 0x000fc80000010047 */
[----:B------:R-:W-:-:S05]  /*2c80*/  @!P5 FFMA.FTZ R71, R68, R68, R71 ;  /* 0x000000444447d223 */ /* 0x000fca0000010047 */
[----:B------:R-:W0:Y:S02]  /*2c90*/  SHFL.BFLY PT, R34, R71, 0x10, 0x1f ;  /* 0x0e001f0047227f89 */ /* 0x000e2400000e0000 */
[----:B0-----:R-:W-:-:S05]  /*2ca0*/  FADD.FTZ R66, R34, R71 ;  /* 0x0000004722427221 */ /* 0x001fca0000010000 */
[----:B------:R-:W0:Y:S02]  /*2cb0*/  SHFL.BFLY PT, R35, R66, 0x8, 0x1f ;  /* 0x0d001f0042237f89 */ /* 0x000e2400000e0000 */
[----:B0-----:R-:W-:-:S05]  /*2cc0*/  FADD.FTZ R68, R66, R35 ;  /* 0x0000002342447221 */ /* 0x001fca0000010000 */
[----:B------:R-:W0:Y:S02]  /*2cd0*/  SHFL.BFLY PT, R35, R68, 0x4, 0x1f ;  /* 0x0c801f0044237f89 */ /* 0x000e2400000e0000 */
[----:B0-----:R-:W-:-:S05]  /*2ce0*/  FADD.FTZ R69, R68, R35 ;  /* 0x0000002344457221 */ /* 0x001fca0000010000 */
[----:B------:R-:W0:Y:S01]  /*2cf0*/  SHFL.BFLY PT, R34, R69, 0x2, 0x1f ;  /* 0x0c401f0045227f89 */ /* 0x000e2200000e0000 */
[----:B------:R-:W-:Y:S02]  /*2d00*/  P2R R75, PR, RZ, 0x40 ;  /* 0x00000040ff4b7803 */ /* 0x000fe40000000000 */
[----:B------:R-:W-:Y:S01]  /*2d10*/  LOP3.LUT P6, RZ, R70, 0x1f, RZ, 0xc0, !PT ;  /* 0x0000001f46ff7812 */ /* 0x000fe200078cc0ff */
[----:B0-----:R-:W-:-:S05]  /*2d20*/  FADD.FTZ R67, R69, R34 ;  /* 0x0000002245437221 */ /* 0x001fca0000010000 */
[----:B------:R-:W0:Y:S07]  /*2d30*/  SHFL.BFLY PT, R34, R67, 0x1, 0x1f ;  /* 0x0c201f0043227f89 */ /* 0x000e2e00000e0000 */
[----:B------:R-:W-:-:S04]  /*2d40*/  @!P6 SHF.R.U32.HI R35, RZ, 0x3, R70 ;  /* 0x00000003ff23e819 */ /* 0x000fc80000011646 */
[----:B------:R-:W-:Y:S01]  /*2d50*/  @!P6 LOP3.LUT R35, R35, 0x1ffffffc, RZ, 0xc0, !PT ;  /* 0x1ffffffc2323e812 */ /* 0x000fe200078ec0ff */
[----:B0-----:R-:W-:-:S05]  /*2d60*/  FADD.FTZ R76, R67, R34 ;  /* 0x00000022434c7221 */ /* 0x001fca0000010000 */
[----:B------:R-:W-:Y:S04]  /*2d70*/  @!P6 STS [R35+0x8], R76 ;  /* 0x0000084c2300e388 */ /* 0x000fe80000000800 */
[----:B------:R-:W-:Y:S01]  /*2d80*/  BAR.SYNC.DEFER_BLOCKING 0x0 ;  /* 0x0000000000007b1d */ /* 0x000fe20000010000 */
[----:B------:R-:W-:Y:S01]  /*2d90*/  ISETP.NE.AND P6, PT, R75, RZ, PT ;  /* 0x000000ff4b00720c */ /* 0x000fe20003fc5270 */
[----:B------:R-:W-:-:S12]  /*2da0*/  IMAD.MOV.U32 R34, RZ, RZ, RZ ;  /* 0x000000ffff227224 */ /* 0x000fd800078e00ff */
        /* <DEDUP_REMOVED lines=14> */
[----:B-1----:R-:W-:-:S06]  /*2e90*/  @!P6 FFMA.FTZ R34, R34, R69, c[0x0][0x188] ;  /* 0x000062002222e623 */ /* 0x002fcc0000010045 */
[----:B------:R-:W0:Y:S01]  /*2ea0*/  @!P6 MUFU.RSQ R34, R34 ;  /* 0x000000220022e308 */ /* 0x000e220000001400 */
[----:B------:R-:W-:Y:S01]  /*2eb0*/  BSSY B0, `(.L_x_63) ;  /* 0x000001e000007945 */ /* 0x000fe20003800000 */
[----:B0-----:R0:W-:Y:S04]  /*2ec0*/  @!P6 STS [0x4], R34 ;  /* 0x00000422ff00e388 */ /* 0x0011e80000000800 */
[----:B------:R-:W-:Y:S01]  /*2ed0*/  BAR.SYNC.DEFER_BLOCKING 0x0 ;  /* 0x0000000000007b1d */ /* 0x000fe20000010000 */
[----:B------:R-:W-:-:S13]  /*2ee0*/  ISETP.GE.AND P6, PT, R70, c[0x0][0x18c], PT ;  /* 0x0000630046007a0c */ /* 0x000fda0003fc6270 */
[----:B------:R-:W-:Y:S05]  /*2ef0*/  @P6 BRA `(.L_x_64) ;  /* 0x0000019000006947 */ /* 0x000fea0003800000 */
[----:B0-----:R-:W-:-:S04]  /*2f00*/  IADD3 R34, P6, R70, UR4, RZ ;  /* 0x0000000446227c10 */ /* 0x001fc8000ffde0ff */
[----:B------:R-:W-:Y:S01]  /*2f10*/  LEA.HI.X.SX32 R35, R70, UR5, 0x1, P6 ;  /* 0x0000000546237c11 */ /* 0x000fe2000b0f0eff */
[----:B------:R-:W-:-:S03]  /*2f20*/  IMAD.SHL.U32 R72, R34, 0x2, RZ ;  /* 0x0000000222487824 */ /* 0x000fc600078e00ff */
[----:B------:R-:W-:Y:S01]  /*2f30*/  SHF.L.U64.HI R34, R34, 0x1, R35 ;  /* 0x0000000122227819 */ /* 0x000fe20000010223 */
[----:B------:R-:W-:Y:S01]  /*2f40*/  IMAD.MOV.U32 R35, RZ, RZ, 0x2 ;  /* 0x00000002ff237424 */ /* 0x000fe200078e00ff */
[----:B------:R-:W-:-:S03]  /*2f50*/  IADD3 R68, P6, R72, c[0x0][0x168], RZ ;  /* 0x00005a0048447a10 */ /* 0x000fc60007fde0ff */
[-C--:B------:R-:W-:Y:S01]  /*2f60*/  IMAD.WIDE R74, R70, R35.reuse, c[0x0][0x178] ;  /* 0x00005e00464a7625 */ /* 0x080fe200078e0223 */
[----:B------:R-:W-:Y:S02]  /*2f70*/  IADD3.X R69, R34, c[0x0][0x16c], RZ, P6, !PT ;  /* 0x00005b0022457a10 */ /* 0x000fe400037fe4ff */
[----:B------:R-:W-:Y:S01]  /*2f80*/  IADD3 R72, P6, R72, c[0x0][0x160], RZ ;  /* 0x0000580048487a10 */ /* 0x000fe20007fde0ff */
[----:B------:R-:W-:Y:S01]  /*2f90*/  IMAD.WIDE R70, R70, R35, c[0x0][0x180] ;  /* 0x0000600046467625 */ /* 0x000fe200078e0223 */
[----:B------:R-:W2:Y:S02]  /*2fa0*/  LDG.E.U16 R66, [R74.64] ;  /* 0x000000064a427981 */ /* 0x000ea4000c1e1500 */
[----:B------:R-:W-:Y:S02]  /*2fb0*/  IADD3.X R73, R34, c[0x0][0x164], RZ, P6, !PT ;  /* 0x0000590022497a10 */ /* 0x000fe400037fe4ff */
[----:B------:R-:W3:Y:S04]  /*2fc0*/  LDG.E.U16 R67, [R70.64] ;  /* 0x0000000646437981 */ /* 0x000ee8000c1e1500 */
[----:B------:R-:W4:Y:S04]  /*2fd0*/  LDG.E.U16 R68, [R68.64] ;  /* 0x0000000644447981 */ /* 0x000f28000c1e1500 */
[----:B------:R-:W0:Y:S01]  /*2fe0*/  LDS.64 R34, [RZ] ;  /* 0x00000000ff227984 */ /* 0x000e220000000a00 */
[----:B------:R-:W-:-:S05]  /*2ff0*/  HADD2.F32 R65, -RZ, R65.H0_H0 ;  /* 0x20000041ff417230 */ /* 0x000fca0000004100 */
[----:B0-----:R-:W-:-:S04]  /*3000*/  FADD.FTZ R34, R65, -R34 ;  /* 0x8000002241227221 */ /* 0x001fc80000010000 */
[----:B------:R-:W-:Y:S01]  /*3010*/  FMUL.FTZ R34, R34, R35 ;  /* 0x0000002322227220 */ /* 0x000fe20000410000 */
[----:B--2---:R-:W-:Y:S02]  /*3020*/  HADD2.F32 R66, -RZ, R66.H0_H0 ;  /* 0x20000042ff427230 */ /* 0x004fe40000004100 */
[----:B---3--:R-:W-:Y:S02]  /*3030*/  HADD2.F32 R67, -RZ, R67.H0_H0 ;  /* 0x20000043ff437230 */ /* 0x008fe40000004100 */
[----:B----4-:R-:W-:-:S03]  /*3040*/  HADD2.F32 R35, -RZ, R68.H0_H0 ;  /* 0x20000044ff237230 */ /* 0x010fc60000004100 */
[----:B------:R-:W-:-:S04]  /*3050*/  FFMA.FTZ R34, R34, R66, R67 ;  /* 0x0000004222227223 */ /* 0x000fc80000010043 */
[----:B------:R-:W-:-:S05]  /*3060*/  FADD.FTZ R34, R34, R35 ;  /* 0x0000002322227221 */ /* 0x000fca0000010000 */
[----:B------:R-:W-:-:S05]  /*3070*/  F2FP.PACK_AB R34, RZ, R34 ;  /* 0x00000022ff22723e */ /* 0x000fca00000000ff */
[----:B------:R0:W-:Y:S02]  /*3080*/  STG.E.U16 [R72.64], R34 ;  /* 0x0000002248007986 */ /* 0x0001e4000c101506 */
.L_x_64:
[----:B0-----:R-:W-:Y:S05]  /*3090*/  BSYNC B0 ;  /* 0x0000000000007941 */ /* 0x001fea0003800000 */
.L_x_63:
        /* <DEDUP_REMOVED lines=11> */
[----:B------:R-:W2:Y:S01]  /*3150*/  LDG.E.U16 R64, [R72.64] ;  /* 0x0000000648407981 */ /* 0x000ea2000c1e1500 */
[----:B------:R-:W-:-:S02]  /*3160*/  IADD3.X R69, R34, c[0x0][0x16c], RZ, P6, !PT ;  /* 0x00005b0022457a10 */ /* 0x000fc400037fe4ff */
[----:B------:R-:W-:Y:S01]  /*3170*/  IADD3 R66, P6, R66, c[0x0][0x160], RZ ;  /* 0x0000580042427a10 */ /* 0x000fe20007fde0ff */
[----:B------:R-:W3:Y:S03]  /*3180*/  LDG.E.U16 R70, [R70.64] ;  /* 0x0000000646467981 */ /* 0x000ee6000c1e1500 */
[----:B------:R-:W-:Y:S01]  /*3190*/  IADD3.X R67, R34, c[0x0][0x164], RZ, P6, !PT ;  /* 0x0000590022437a10 */ /* 0x000fe200037fe4ff */
        /* <DEDUP_REMOVED lines=12> */
.L_x_66:
[----:B------:R-:W-:Y:S05]  /*3260*/  BSYNC B0 ;  /* 0x0000000000007941 */ /* 0x000fea0003800000 */
.L_x_65:
[----:B------:R-:W-:Y:S01]  /*3270*/  ISETP.GE.AND P6, PT, R62, c[0x0][0x18c], PT ;  /* 0x000063003e007a0c */ /* 0x000fe20003fc6270 */
[----:B------:R-:W-:-:S12]  /*3280*/  BSSY B0, `(.L_x_67) ;  /* 0x000001b000007945 */ /* 0x000fd80003800000 */
[----:B------:R-:W-:Y:S05]  /*3290*/  @P6 BRA `(.L_x_68) ;  /* 0x0000019000006947 */ /* 0x000fea0003800000 */
[----:B0-----:R-:W-:Y:S01]  /*32a0*/  IADD3 R34, P6, R62, UR4, RZ ;  /* 0x000000043e227c10 */ /* 0x001fe2000ffde0ff */
        /* <DEDUP_REMOVED lines=24> */
.L_x_68:
[----:B------:R-:W-:Y:S05]  /*3430*/  BSYNC B0 ;  /* 0x0000000000007941 */ /* 0x000fea0003800000 */
.L_x_67:
        /* <DEDUP_REMOVED lines=28> */
.L_x_70:
[----:B------:R-:W-:Y:S05]  /*3600*/  BSYNC B0 ;  /* 0x0000000000007941 */ /* 0x000fea0003800000 */
.L_x_69:
        /* <DEDUP_REMOVED lines=28> */
.L_x_72:
[----:B------:R-:W-:Y:S05]  /*37d0*/  BSYNC B0 ;  /* 0x0000000000007941 */ /* 0x000fea0003800000 */
.L_x_71:
        /* <DEDUP_REMOVED lines=28> */
.L_x_74:
[----:B------:R-:W-:Y:S05]  /*39a0*/  BSYNC B0 ;  /* 0x0000000000007941 */ /* 0x000fea0003800000 */
.L_x_73:
        /* <DEDUP_REMOVED lines=28> */
.L_x_76:
[----:B------:R-:W-:Y:S05]  /*3b70*/  BSYNC B0 ;  /* 0x0000000000007941 */ /* 0x000fea0003800000 */
.L_x_75:
        /* <DEDUP_REMOVED lines=28> */
.L_x_78:
[----:B------:R-:W-:Y:S05]  /*3d40*/  BSYNC B0 ;  /* 0x0000000000007941 */ /* 0x000fea0003800000 */
.L_x_77:
        /* <DEDUP_REMOVED lines=28> */
.L_x_80:
[----:B------:R-:W-:Y:S05]  /*3f10*/  BSYNC B0 ;  /* 0x0000000000007941 */ /* 0x000fea0003800000 */
.L_x_79:
        /* <DEDUP_REMOVED lines=28> */
.L_x_82:
[----:B------:R-:W-:Y:S05]  /*40e0*/  BSYNC B0 ;  /* 0x0000000000007941 */ /* 0x000fea0003800000 */
.L_x_81:
        /* <DEDUP_REMOVED lines=28> */
.L_x_84:
[----:B------:R-:W-:Y:S05]  /*42b0*/  BSYNC B0 ;  /* 0x0000000000007941 */ /* 0x000fea0003800000 */
.L_x_83:
        /* <DEDUP_REMOVED lines=28> */
.L_x_86:
[----:B------:R-:W-:Y:S05]  /*4480*/  BSYNC B0 ;  /* 0x0000000000007941 */ /* 0x000fea0003800000 */
.L_x_85:
        /* <DEDUP_REMOVED lines=28> */
.L_x_88:
[----:B------:R-:W-:Y:S05]  /*4650*/  BSYNC B0 ;  /* 0x0000000000007941 */ /* 0x000fea0003800000 */
.L_x_87:
        /* <DEDUP_REMOVED lines=28> */
.L_x_90:
[----:B------:R-:W-:Y:S05]  /*4820*/  BSYNC B0 ;  /* 0x0000000000007941 */ /* 0x000fea0003800000 */
.L_x_89:
        /* <DEDUP_REMOVED lines=28> */
.L_x_92:
[----:B------:R-:W-:Y:S05]  /*49f0*/  BSYNC B0 ;  /* 0x0000000000007941 */ /* 0x000fea0003800000 */
.L_x_91:
        /* <DEDUP_REMOVED lines=10> */
[----:B------:R-:W-:Y:S01]  /*4aa0*/  IMAD.WIDE R44, R0, R45, c[0x0][0x180] ;  /* 0x00006000002c7625 */ /* 0x000fe200078e022d */
[----:B------:R-:W0:Y:S02]  /*4ab0*/  LDS.64 R34, [RZ] ;  /* 0x00000000ff227984 */ /* 0x000e240000000a00 */
[----:B------:R-:W-:-:S02]  /*4ac0*/  IADD3.X R41, R18, c[0x0][0x16c], RZ, P6, !PT ;  /* 0x00005b0012297a10 */ /* 0x000fc400037fe4ff */
[----:B------:R-:W2:Y:S01]  /*4ad0*/  LDG.E.U16 R42, [R42.64] ;  /* 0x000000062a2a7981 */ /* 0x000ea2000c1e1500 */
[----:B------:R-:W-:Y:S01]  /*4ae0*/  HADD2.F32 R19, -RZ, R19.H0_H0 ;  /* 0x20000013ff137230 */ /* 0x000fe20000004100 */
[----:B------:R-:W-:Y:S02]  /*4af0*/  IADD3 R38, P6, R38, c[0x0][0x160], RZ ;  /* 0x0000580026267a10 */ /* 0x000fe40007fde0ff */
[----:B------:R-:W3:Y:S02]  /*4b00*/  LDG.E.U16 R44, [R44.64] ;  /* 0x000000062c2c7981 */ /* 0x000ee4000c1e1500 */
[----:B------:R-:W-:Y:S02]  /*4b10*/  IADD3.X R39, R18, c[0x0][0x164], RZ, P6, !PT ;  /* 0x0000590012277a10 */ /* 0x000fe400037fe4ff */
[----:B------:R-:W4:Y:S01]  /*4b20*/  LDG.E.U16 R40, [R40.64] ;  /* 0x0000000628287981 */ /* 0x000f22000c1e1500 */
        /* <DEDUP_REMOVED lines=9> */
.L_x_94:
[----:B------:R-:W-:Y:S05]  /*4bc0*/  BSYNC B0 ;  /* 0x0000000000007941 */ /* 0x000fea0003800000 */
.L_x_93:
        /* <DEDUP_REMOVED lines=12> */
[----:B------:R-:W2:Y:S01]  /*4c90*/  LDG.E.U16 R38, [R38.64] ;  /* 0x0000000626267981 */ /* 0x000ea2000c1e1500 */
[----:B------:R-:W-:Y:S01]  /*4ca0*/  IADD3.X R35, R0, c[0x0][0x16c], RZ, P6, !PT ;  /* 0x00005b0000237a10 */ /* 0x000fe200037fe4ff */
[----:B------:R-:W-:Y:S01]  /*4cb0*/  HADD2.F32 R45, -RZ, R20.H0_H0 ;  /* 0x20000014ff2d7230 */ /* 0x000fe20000004100 */
[----:B------:R-:W-:Y:S01]  /*4cc0*/  IADD3 R18, P6, R18, c[0x0][0x160], RZ ;  /* 0x0000580012127a10 */ /* 0x000fe20007fde0ff */
[----:B------:R-:W3:Y:S03]  /*4cd0*/  LDG.E.U16 R40, [R40.64] ;  /* 0x0000000628287981 */ /* 0x000ee6000c1e1500 */
[----:B------:R-:W-:Y:S01]  /*4ce0*/  IADD3.X R19, R0, c[0x0][0x164], RZ, P6, !PT ;  /* 0x0000590000137a10 */ /* 0x000fe200037fe4ff */
        /* <DEDUP_REMOVED lines=10> */
.L_x_96:
[----:B------:R-:W-:Y:S05]  /*4d90*/  BSYNC B0 ;  /* 0x0000000000007941 */ /* 0x000fea0003800000 */
.L_x_95:
[----:B------:R-:W-:Y:S01]  /*4da0*/  ISETP.GE.AND P6, PT, R3, c[0x0][0x18c], PT ;  /* 0x0000630003007a0c */ /* 0x000fe20003fc6270 */
[----:B------:R-:W-:-:S12]  /*4db0*/  BSSY B0, `(.L_x_97) ;  /* 0x000001b000007945 */ /* 0x000fd80003800000 */
[----:B------:R-:W-:Y:S05]  /*4dc0*/  @P6 BRA `(.L_x_98) ;  /* 0x0000019000006947 */ /* 0x000fea0003800000 */
[----:B0-----:R-:W-:Y:S01]  /*4dd0*/  IADD3 R0, P6, R3, UR4, RZ ;  /* 0x0000000403007c10 */ /* 0x001fe2000ffde0ff */
[----:B------:R-:W-:-:S03]  /*4de0*/  IMAD.MOV.U32 R40, RZ, RZ, 0x2 ;  /* 0x00000002ff287424 */ /* 0x000fc600078e00ff */
[C---:B------:R-:W-:Y:S01]  /*4df0*/  LEA.HI.X.SX32 R19, R3.reuse, UR5, 0x1, P6 ;  /* 0x0000000503137c11 */ /* 0x040fe2000b0f0eff */
[C---:B------:R-:W-:Y:S02]  /*4e00*/  IMAD.SHL.U32 R18, R0.reuse, 0x2, RZ ;  /* 0x0000000200127824 */ /* 0x040fe400078e00ff */
[CC--:B------:R-:W-:Y:S01]  /*4e10*/  IMAD.WIDE R38, R3.reuse, R40.reuse, c[0x0][0x178] ;  /* 0x00005e0003267625 */ /* 0x0c0fe200078e0228 */
[----:B------:R-:W-:Y:S02]  /*4e20*/  SHF.L.U64.HI R0, R0, 0x1, R19 ;  /* 0x0000000100007819 */ /* 0x000fe40000010213 */
[----:B------:R-:W-:Y:S01]  /*4e30*/  IADD3 R34, P6, R18, c[0x0][0x168], RZ ;  /* 0x00005a0012227a10 */ /* 0x000fe20007fde0ff */
[----:B------:R-:W-:Y:S02]  /*4e40*/  IMAD.WIDE R40, R3, R40, c[0x0][0x180] ;  /* 0x0000600003287625 */ /* 0x000fe400078e0228 */
[----:B------:R-:W2:Y:S01]  /*4e50*/  LDG.E.U16 R38, [R38.64] ;  /* 0x0000000626267981 */ /* 0x000ea2000c1e1500 */
[----:B------:R-:W-:Y:S01]  /*4e60*/  IADD3.X R35, R0, c[0x0][0x16c], RZ, P6, !PT ;  /* 0x00005b0000237a10 */ /* 0x000fe200037fe4ff */
[----:B------:R-:W-:Y:S01]  /*4e70*/  HADD2.F32 R21, -RZ, R21.H0_H0 ;  /* 0x20000015ff157230 */ /* 0x000fe20000004100 */
[----:B------:R-:W-:Y:S01]  /*4e80*/  IADD3 R18, P6, R18, c[0x0][0x160], RZ ;  /* 0x0000580012127a10 */ /* 0x000fe20007fde0ff */
[----:B------:R-:W3:Y:S03]  /*4e90*/  LDG.E.U16 R40, [R40.64] ;  /* 0x0000000628287981 */ /* 0x000ee6000c1e1500 */
[----:B------:R-:W-:Y:S01]  /*4ea0*/  IADD3.X R19, R0, c[0x0][0x164], RZ, P6, !PT ;  /* 0x0000590000137a10 */ /* 0x000fe200037fe4ff */
[----:B------:R-:W4:Y:S04]  /*4eb0*/  LDG.E.U16 R34, [R34.64] ;  /* 0x0000000622227981 */ /* 0x000f28000c1e1500 */
[----:B------:R-:W0:Y:S02]  /*4ec0*/  LDS.64 R2, [RZ] ;  /* 0x00000000ff027984 */ /* 0x000e240000000a00 */
        /* <DEDUP_REMOVED lines=9> */
.L_x_98:
[----:B------:R-:W-:Y:S05]  /*4f60*/  BSYNC B0 ;  /* 0x0000000000007941 */ /* 0x000fea0003800000 */
.L_x_97:
        /* <DEDUP_REMOVED lines=28> */
.L_x_100:
[----:B------:R-:W-:Y:S05]  /*5130*/  BSYNC B0 ;  /* 0x0000000000007941 */ /* 0x000fea0003800000 */
.L_x_99:
        /* <DEDUP_REMOVED lines=8> */
[CC--:B------:R-:W-:Y:S01]  /*51c0*/  IMAD.WIDE R20, R5.reuse, R4.reuse, c[0x0][0x178] ;  /* 0x00005e0005147625 */ /* 0x0c0fe200078e0204 */
[----:B------:R-:W-:Y:S02]  /*51d0*/  SHF.L.U64.HI R0, R0, 0x1, R3 ;  /* 0x0000000100007819 */ /* 0x000fe40000010203 */
[----:B------:R-:W-:Y:S01]  /*51e0*/  IADD3 R18, P6, R2, c[0x0][0x168], RZ ;  /* 0x00005a0002127a10 */ /* 0x000fe20007fde0ff */
[----:B------:R-:W-:-:S02]  /*51f0*/  IMAD.WIDE R4, R5, R4, c[0x0][0x180] ;  /* 0x0000600005047625 */ /* 0x000fc400078e0204 */
[----:B------:R-:W2:Y:S01]  /*5200*/  LDG.E.U16 R20, [R20.64] ;  /* 0x0000000614147981 */ /* 0x000ea2000c1e1500 */
[----:B------:R-:W-:Y:S02]  /*5210*/  IADD3.X R19, R0, c[0x0][0x16c], RZ, P6, !PT ;  /* 0x00005b0000137a10 */ /* 0x000fe400037fe4ff */
[----:B------:R-:W-:Y:S01]  /*5220*/  IADD3 R2, P6, R2, c[0x0][0x160], RZ ;  /* 0x0000580002027a10 */ /* 0x000fe20007fde0ff */
[----:B------:R-:W3:Y:S03]  /*5230*/  LDG.E.U16 R4, [R4.64] ;  /* 0x0000000604047981 */ /* 0x000ee6000c1e1500 */
[----:B------:R-:W-:Y:S01]  /*5240*/  IADD3.X R3, R0, c[0x0][0x164], RZ, P6, !PT ;  /* 0x0000590000037a10 */ /* 0x000fe200037fe4ff */
[----:B------:R-:W4:Y:S01]  /*5250*/  LDG.E.U16 R18, [R18.64] ;  /* 0x0000000612127981 */ /* 0x000f22000c1e1500 */
        /* <DEDUP_REMOVED lines=10> */
.L_x_102:
[----:B------:R-:W-:Y:S05]  /*5300*/  BSYNC B0 ;  /* 0x0000000000007941 */ /* 0x000fea0003800000 */
.L_x_101:
        /* <DEDUP_REMOVED lines=28> */
.L_x_104:
[----:B------:R-:W-:Y:S05]  /*54d0*/  BSYNC B0 ;  /* 0x0000000000007941 */ /* 0x000fea0003800000 */
.L_x_103:
        /* <DEDUP_REMOVED lines=28> */
.L_x_106:
[----:B------:R-:W-:Y:S05]  /*56a0*/  BSYNC B0 ;  /* 0x0000000000007941 */ /* 0x000fea0003800000 */
.L_x_105:
        /* <DEDUP_REMOVED lines=28> */
.L_x_108:
[----:B------:R-:W-:Y:S05]  /*5870*/  BSYNC B0 ;  /* 0x0000000000007941 */ /* 0x000fea0003800000 */
.L_x_107:
        /* <DEDUP_REMOVED lines=28> */
.L_x_110:
[----:B------:R-:W-:Y:S05]  /*5a40*/  BSYNC B0 ;  /* 0x0000000000007941 */ /* 0x000fea0003800000 */
.L_x_109:
        /* <DEDUP_REMOVED lines=28> */
.L_x_112:
[----:B------:R-:W-:Y:S05]  /*5c10*/  BSYNC B0 ;  /* 0x0000000000007941 */ /* 0x000fea0003800000 */
.L_x_111:
        /* <DEDUP_REMOVED lines=13> */
[----:B------:R-:W-:-:S03]  /*5cf0*/  IADD3.X R7, R18, c[0x0][0x16c], RZ, P6, !PT ;  /* 0x00005b0012077a10 */ /* 0x000fc600037fe4ff */
[----:B------:R-:W3:Y:S04]  /*5d00*/  LDG.E.U16 R4, [R4.64] ;  /* 0x0000000604047981 */ /* 0x000ee8000c1e1500 */
[----:B------:R-:W4:Y:S01]  /*5d10*/  LDG.E.U16 R6, [R6.64] ;  /* 0x0000000606067981 */ /* 0x000f22000c1e1500 */
[----:B------:R-:W-:-:S05]  /*5d20*/  HADD2.F32 R0, -RZ, R29.H0_H0 ;  /* 0x2000001dff007230 */ /* 0x000fca0000004100 */
[----:B0-----:R-:W-:-:S04]  /*5d30*/  FADD.FTZ R0, R0, -R20 ;  /* 0x8000001400007221 */ /* 0x001fc80000010000 */
[----:B------:R-:W-:Y:S01]  /*5d40*/  FMUL.FTZ R0, R0, R21 ;  /* 0x0000001500007220 */ /* 0x000fe20000410000 */
[----:B--2---:R-:W-:Y:S02]  /*5d50*/  HADD2.F32 R9, -RZ, R2.H0_H0 ;  /* 0x20000002ff097230 */ /* 0x004fe40000004100 */
[----:B---3--:R-:W-:Y:S02]  /*5d60*/  HADD2.F32 R8, -RZ, R4.H0_H0 ;  /* 0x20000004ff087230 */ /* 0x008fe40000004100 */
[----:B----4-:R-:W-:-:S03]  /*5d70*/  HADD2.F32 R11, -RZ, R6.H0_H0 ;  /* 0x20000006ff0b7230 */ /* 0x010fc60000004100 */
[----:B------:R-:W-:Y:S01]  /*5d80*/  FFMA.FTZ R0, R0, R9, R8 ;  /* 0x0000000900007223 */ /* 0x000fe20000010008 */
[----:B------:R-:W-:-:S03]  /*5d90*/  IADD3 R2, P6, R10, c[0x0][0x160], RZ ;  /* 0x000058000a027a10 */ /* 0x000fc60007fde0ff */
[----:B------:R-:W-:Y:S01]  /*5da0*/  FADD.FTZ R0, R0, R11 ;  /* 0x0000000b00007221 */ /* 0x000fe20000010000 */
[----:B------:R-:W-:-:S04]  /*5db0*/  IADD3.X R3, R18, c[0x0][0x164], RZ, P6, !PT ;  /* 0x0000590012037a10 */ /* 0x000fc800037fe4ff */
[----:B------:R-:W-:-:S05]  /*5dc0*/  F2FP.PACK_AB R0, RZ, R0 ;  /* 0x00000000ff00723e */ /* 0x000fca00000000ff */
[----:B------:R0:W-:Y:S02]  /*5dd0*/  STG.E.U16 [R2.64], R0 ;  /* 0x0000000002007986 */ /* 0x0001e4000c101506 */
.L_x_114:
[----:B------:R-:W-:Y:S05]  /*5de0*/  BSYNC B0 ;  /* 0x0000000000007941 */ /* 0x000fea0003800000 */
.L_x_113:
        /* <DEDUP_REMOVED lines=27> */
.L_x_116:
[----:B------:R-:W-:Y:S05]  /*5fa0*/  BSYNC B0 ;  /* 0x0000000000007941 */ /* 0x000fea0003800000 */
.L_x_115:
        /* <DEDUP_REMOVED lines=27> */
.L_x_118:
[----:B------:R-:W-:Y:S05]  /*6160*/  BSYNC B0 ;  /* 0x0000000000007941 */ /* 0x000fea0003800000 */
.L_x_117:
[----:B------:R-:W-:Y:S01]  /*6170*/  BSSY B0, `(.L_x_119) ;  /* 0x000001b000007945 */ /* 0x000fe20003800000 */
        /* <DEDUP_REMOVED lines=26> */
.L_x_120:
[----:B------:R-:W-:Y:S05]  /*6320*/  BSYNC B0 ;  /* 0x0000000000007941 */ /* 0x000fea0003800000 */
.L_x_119:
[----:B------:R-:W-:Y:S01]  /*6330*/  BSSY B0, `(.L_x_121) ;  /* 0x000001b000007945 */ /* 0x000fe20003800000 */
[----:B------:R-:W-:Y:S05]  /*6340*/  @P3 BRA `(.L_x_122) ;  /* 0x0000019000003947 */ /* 0x000fea0003800000 */
[----:B------:R-:W-:Y:S01]  /*6350*/  IADD3 R12, P0, R15, UR4, RZ ;  /* 0x000000040f0c7c10 */ /* 0x000fe2000ff1e0ff */
[----:B------:R-:W-:-:S03]  /*6360*/  IMAD.MOV.U32 R4, RZ, RZ, 0x2 ;  /* 0x00000002ff047424 */ /* 0x000fc600078e00ff */
[C---:B------:R-:W-:Y:S01]  /*6370*/  LEA.HI.X.SX32 R5, R15.reuse, UR5, 0x1, P0 ;  /* 0x000000050f057c11 */ /* 0x040fe200080f0eff */
[C---:B------:R-:W-:Y:S02]  /*6380*/  IMAD.SHL.U32 R10, R12.reuse, 0x2, RZ ;  /* 0x000000020c0a7824 */ /* 0x040fe400078e00ff */
[CC--:B0-----:R-:W-:Y:S01]  /*6390*/  IMAD.WIDE R2, R15.reuse, R4.reuse, c[0x0][0x178] ;  /* 0x00005e000f027625 */ /* 0x0c1fe200078e0204 */
[----:B------:R-:W-:Y:S02]  /*63a0*/  SHF.L.U64.HI R12, R12, 0x1, R5 ;  /* 0x000000010c0c7819 */ /* 0x000fe40000010205 */
[----:B------:R-:W-:Y:S01]  /*63b0*/  IADD3 R6, P0, R10, c[0x0][0x168], RZ ;  /* 0x00005a000a067a10 */ /* 0x000fe20007f1e0ff */
[----:B------:R-:W-:Y:S02]  /*63c0*/  IMAD.WIDE R4, R15, R4, c[0x0][0x180] ;  /* 0x000060000f047625 */ /* 0x000fe400078e0204 */
[----:B------:R-:W2:Y:S01]  /*63d0*/  LDG.E.U16 R2, [R2.64] ;  /* 0x0000000602027981 */ /* 0x000ea2000c1e1500 */
[----:B------:R-:W-:-:S03]  /*63e0*/  IADD3.X R7, R12, c[0x0][0x16c], RZ, P0, !PT ;  /* 0x00005b000c077a10 */ /* 0x000fc600007fe4ff */
        /* <DEDUP_REMOVED lines=15> */
.L_x_122:
[----:B------:R-:W-:Y:S05]  /*64e0*/  BSYNC B0 ;  /* 0x0000000000007941 */ /* 0x000fea0003800000 */
.L_x_121:
[----:B------:R-:W-:Y:S01]  /*64f0*/  BSSY B0, `(.L_x_123) ;  /* 0x000001b000007945 */ /* 0x000fe20003800000 */
[----:B------:R-:W-:Y:S05]  /*6500*/  @P4 BRA `(.L_x_124) ;  /* 0x0000019000004947 */ /* 0x000fea0003800000 */
[C---:B------:R-:W-:Y:S01]  /*6510*/  IADD3 R12, P0, R16.reuse, UR4, RZ ;  /* 0x00000004100c7c10 */ /* 0x040fe2000ff1e0ff */
[----:B------:R-:W-:Y:S01]  /*6520*/  IMAD.MOV.U32 R5, RZ, RZ, 0x2 ;  /* 0x00000002ff057424 */ /* 0x000fe200078e00ff */
[----:B------:R-:W1:Y:S02]  /*6530*/  LDS.64 R14, [RZ] ;  /* 0x00000000ff0e7984 */ /* 0x000e640000000a00 */
[----:B------:R-:W-:Y:S01]  /*6540*/  LEA.HI.X.SX32 R7, R16, UR5, 0x1, P0 ;  /* 0x0000000510077c11 */ /* 0x000fe200080f0eff */
[----:B------:R-:W-:Y:S02]  /*6550*/  IMAD.SHL.U32 R10, R12, 0x2, RZ ;  /* 0x000000020c0a7824 */ /* 0x000fe400078e00ff */
[-C--:B0-----:R-:W-:Y:S01]  /*6560*/  IMAD.WIDE R2, R16, R5.reuse, c[0x0][0x178] ;  /* 0x00005e0010027625 */ /* 0x081fe200078e0205 */
        /* <DEDUP_REMOVED lines=8> */
[----:B-1----:R-:W-:-:S04]  /*65f0*/  FADD.FTZ R0, R0, -R14 ;  /* 0x8000000e00007221 */ /* 0x002fc80000010000 */
        /* <DEDUP_REMOVED lines=10> */
.L_x_124:
[----:B------:R-:W-:Y:S05]  /*66a0*/  BSYNC B0 ;  /* 0x0000000000007941 */ /* 0x000fea0003800000 */
.L_x_123:
[----:B------:R-:W-:Y:S05]  /*66b0*/  @P5 EXIT ;  /* 0x000000000000594d */ /* 0x000fea0003800000 */
[C---:B------:R-:W-:Y:S01]  /*66c0*/  IADD3 R12, P0, R17.reuse, UR4, RZ ;  /* 0x00000004110c7c10 */ /* 0x040fe2000ff1e0ff */
[----:B------:R-:W-:Y:S01]  /*66d0*/  IMAD.MOV.U32 R4, RZ, RZ, 0x2 ;  /* 0x00000002ff047424 */ /* 0x000fe200078e00ff */
[----:B------:R-:W1:Y:S02]  /*66e0*/  LDS.64 R14, [RZ] ;  /* 0x00000000ff0e7984 */ /* 0x000e640000000a00 */
[C---:B------:R-:W-:Y:S01]  /*66f0*/  LEA.HI.X.SX32 R5, R17.reuse, UR5, 0x1, P0 ;  /* 0x0000000511057c11 */ /* 0x040fe200080f0eff */
[C---:B------:R-:W-:Y:S02]  /*6700*/  IMAD.SHL.U32 R10, R12.reuse, 0x2, RZ ;  /* 0x000000020c0a7824 */ /* 0x040fe400078e00ff */
[CC--:B0-----:R-:W-:Y:S01]  /*6710*/  IMAD.WIDE R2, R17.reuse, R4.reuse, c[0x0][0x178] ;  /* 0x00005e0011027625 */ /* 0x0c1fe200078e0204 */
        /* <DEDUP_REMOVED lines=18> */
[----:B------:R-:W-:Y:S01]  /*6840*/  STG.E.U16 [R2.64], R0 ;  /* 0x0000000002007986 */ /* 0x000fe2000c101506 */
[----:B------:R-:W-:Y:S05]  /*6850*/  EXIT ;  /* 0x000000000000794d */ /* 0x000fea0003800000 */
.L_x_125:
        /* <DEDUP_REMOVED lines=10> */
.L_x_2505:


//--------------------- .text._ZN17fastertransformer29add_bias_layernorm_add_res_e2ILi32EEEvP6float2PKS1_S4_S4_S4_fi --------------------------
	.section	.text._ZN17fastertransformer29add_bias_layernorm_add_res_e2ILi32EEEvP6float2PKS1_S4_S4_S4_fi,"ax",@progbits
	.sectioninfo	@"SHI_REGISTERS=140"
	.align	128
        .global         _ZN17fastertransformer29add_bias_layernorm_add_res_e2ILi32EEEvP6float2PKS1_S4_S4_S4_fi
        .type           _ZN17fastertransformer29add_bias_layernorm_add_res_e2ILi32EEEvP6float2PKS1_S4_S4_S4_fi,@function
        .size           _ZN17fastertransformer29add_bias_layernorm_add_res_e2ILi32EEEvP6float2PKS1_S4_S4_S4_fi,(.L_x_2506 - _ZN17fastertransformer29add_bias_layernorm_add_res_e2ILi32EEEvP6float2PKS1_S4_S4_S4_fi)
        .other          _ZN17fastertransformer29add_bias_layernorm_add_res_e2ILi32EEEvP6float2PKS1_S4_S4_S4_fi,@"STO_CUDA_ENTRY STV_DEFAULT"
_ZN17fastertransformer29add_bias_layernorm_add_res_e2ILi32EEEvP6float2PKS1_S4_S4_S4_fi:
.text._ZN17fastertransformer29add_bias_layernorm_add_res_e2ILi32EEEvP6float2PKS1_S4_S4_S4_fi:
[----:B------:R-:W-:Y:S02]  /*0000*/  IMAD.MOV.U32 R1, RZ, RZ, c[0x0][0x28] ;  /* 0x00000a00ff017624 */ /* 0x000fe400078e00ff */
[----:B------:R-:W0:Y:S01]  /*0010*/  S2R R109, SR_TID.X ;  /* 0x00000000006d7919 */ /* 0x000e220000002100 */
[----:B------:R-:W1:Y:S01]  /*0020*/  S2UR UR5, SR_CTAID.X ;  /* 0x00000000000579c3 */ /* 0x000e620000002500 */
[----:B------:R-:W-:Y:S01]  /*0030*/  ULDC UR4, c[0x0][0x18c] ;  /* 0x0000630000047ab9 */ /* 0x000fe20000000800 */
[----:B------:R-:W-:Y:S01]  /*0040*/  LOP3.LUT R31, R31, 0xfffffffe, RZ, 0xc0, !PT ;  /* 0xfffffffe1f1f7812 */ /* 0x000fe200078ec0ff */
[----:B------:R-:W-:Y:S02]  /*0050*/  USHF.R.S32.HI UR4, URZ, 0x1, UR4 ;  /* 0x000000013f047899 */ /* 0x000fe40008011404 */
[----:B------:R-:W-:-:S04]  /*0060*/  ULDC.64 UR6, c[0x0][0x118] ;  /* 0x0000460000067ab9 */ /* 0x000fc80000000a00 */
[C---:B0-----:R-:W-:Y:S01]  /*0070*/  ISETP.GE.AND P6, PT, R109.reuse, UR4, PT ;  /* 0x000000046d007c0c */ /* 0x041fe2000bfc6270 */
[----:B-1----:R-:W-:Y:S01]  /*0080*/  UIMAD UR5, UR4, UR5, URZ ;  /* 0x00000005040572a4 */ /* 0x002fe2000f8e023f */
[----:B------:R-:W-:-:S03]  /*0090*/  IADD3 R103, R109, c[0x0][0x0], RZ ;  /* 0x000000006d677a10 */ /* 0x000fc60007ffe0ff */
[----:B------:R-:W-:Y:S01]  /*00a0*/  USHF.R.S32.HI UR8, URZ, 0x1f, UR5 ;  /* 0x0000001f3f087899 */ /* 0x000fe20008011405 */
[C---:B------:R-:W-:Y:S02]  /*00b0*/  ISETP.GE.AND P3, PT, R103.reuse, UR4, PT ;  /* 0x0000000467007c0c */ /* 0x040fe4000bf66270 */
[----:B------:R-:W-:-:S04]  /*00c0*/  IADD3 R0, R103, c[0x0][0x0], RZ ;  /* 0x0000000067007a10 */ /* 0x000fc80007ffe0ff */
[C---:B------:R-:W-:Y:S02]  /*00d0*/  ISETP.GE.AND P2, PT, R0.reuse, UR4, PT ;  /* 0x0000000400007c0c */ /* 0x040fe4000bf46270 */
[C---:B------:R-:W-:Y:S02]  /*00e0*/  @!P6 IADD3 R3, P0, R109.reuse, UR5, RZ ;  /* 0x000000056d03ec10 */ /* 0x040fe4000ff1e0ff */
[----:B------:R-:W-:Y:S02]  /*00f0*/  IADD3 R2, R0, c[0x0][0x0], RZ ;  /* 0x0000000000027a10 */ /* 0x000fe40007ffe0ff */
[----:B------:R-:W-:Y:S02]  /*0100*/  @!P6 LEA.HI.X.SX32 R4, R109, UR8, 0x1, P0 ;  /* 0x000000086d04ec11 */ /* 0x000fe400080f0eff */
[----:B------:R-:W-:Y:S02]  /*0110*/  @!P6 LEA R76, P0, R3, c[0x0][0x160], 0x3 ;  /* 0x00005800034cea11 */ /* 0x000fe400078018ff */
[----:B------:R-:W-:-:S02]  /*0120*/  @!P3 IADD3 R5, P1, R103, UR5, RZ ;  /* 0x000000056705bc10 */ /* 0x000fc4000ff3e0ff */
[C---:B------:R-:W-:Y:S02]  /*0130*/  ISETP.GE.AND P4, PT, R2.reuse, UR4, PT ;  /* 0x0000000402007c0c */ /* 0x040fe4000bf86270 */
[----:B------:R-:W-:Y:S02]  /*0140*/  @!P6 LEA.HI.X R77, R3, c[0x0][0x164], R4, 0x3, P0 ;  /* 0x00005900034dea11 */ /* 0x000fe400000f1c04 */
[----:B------:R-:W-:Y:S02]  /*0150*/  @!P3 LEA.HI.X.SX32 R6, R103, UR8, 0x1, P1 ;  /* 0x000000086706bc11 */ /* 0x000fe400088f0eff */
[----:B------:R-:W-:Y:S02]  /*0160*/  @!P3 LEA R80, P0, R5, c[0x0][0x160], 0x3 ;  /* 0x000058000550ba11 */ /* 0x000fe400078018ff */
[----:B------:R-:W-:Y:S01]  /*0170*/  IADD3 R3, R2, c[0x0][0x0], RZ ;  /* 0x0000000002037a10 */ /* 0x000fe20007ffe0ff */
[----:B------:R-:W2:Y:S01]  /*0180*/  @!P6 LDG.E.64 R76, [R76.64] ;  /* 0x000000064c4ce981 */ /* 0x000ea2000c1e1b00 */
[----:B------:R-:W-:-:S02]  /*0190*/  @P3 LOP3.LUT R31, R31, 0x1, RZ, 0xfc, !PT ;  /* 0x000000011f1f3812 */ /* 0x000fc400078efcff */
[C---:B------:R-:W-:Y:S02]  /*01a0*/  @!P2 IADD3 R4, P1, R0.reuse, UR5, RZ ;  /* 0x000000050004ac10 */ /* 0x040fe4000ff3e0ff */
[----:B------:R-:W-:Y:S02]  /*01b0*/  @!P3 LEA.HI.X R81, R5, c[0x0][0x164], R6, 0x3, P0 ;  /* 0x000059000551ba11 */ /* 0x000fe400000f1c06 */
[----:B------:R-:W-:Y:S02]  /*01c0*/  ISETP.GE.AND P3, PT, R3, UR4, PT ;  /* 0x0000000403007c0c */ /* 0x000fe4000bf66270 */
[----:B------:R-:W-:Y:S02]  /*01d0*/  @!P2 LEA.HI.X.SX32 R7, R0, UR8, 0x1, P1 ;  /* 0x000000080007ac11 */ /* 0x000fe400088f0eff */
[----:B------:R-:W-:Y:S02]  /*01e0*/  @!P2 LEA R82, P0, R4, c[0x0][0x160], 0x3 ;  /* 0x000058000452aa11 */ /* 0x000fe400078018ff */
[----:B------:R-:W-:-:S02]  /*01f0*/  @!P4 IADD3 R5, P1, R2, UR5, RZ ;  /* 0x000000050205cc10 */ /* 0x000fc4000ff3e0ff */
[----:B------:R-:W-:Y:S02]  /*0200*/  @!P2 LEA.HI.X R83, R4, c[0x0][0x164], R7, 0x3, P0 ;  /* 0x000059000453aa11 */ /* 0x000fe400000f1c07 */
[----:B------:R-:W-:Y:S02]  /*0210*/  @!P4 LEA.HI.X.SX32 R6, R2, UR8, 0x1, P1 ;  /* 0x000000080206cc11 */ /* 0x000fe400088f0eff */
[----:B------:R-:W-:Y:S02]  /*0220*/  @!P4 LEA R124, P0, R5, c[0x0][0x160], 0x3 ;  /* 0x00005800057cca11 */ /* 0x000fe400078018ff */
[----:B------:R-:W-:Y:S02]  /*0230*/  LOP3.LUT R31, R31, 0xfffffffd, RZ, 0xc0, !PT ;  /* 0xfffffffd1f1f7812 */ /* 0x000fe400078ec0ff */
[----:B------:R-:W-:Y:S02]  /*0240*/  @!P4 LEA.HI.X R125, R5, c[0x0][0x164], R6, 0x3, P0 ;  /* 0x00005900057dca11 */ /* 0x000fe400000f1c06 */
[----:B------:R-:W-:-:S02]  /*0250*/  IADD3 R4, R3, c[0x0][0x0], RZ ;  /* 0x0000000003047a10 */ /* 0x000fc40007ffe0ff */
[----:B------:R-:W-:Y:S02]  /*0260*/  @!P3 IADD3 R5, P0, R3, UR5, RZ ;  /* 0x000000050305bc10 */ /* 0x000fe4000ff1e0ff */
[----:B------:R-:W-:Y:S02]  /*0270*/  @P2 LOP3.LUT R31, R31, 0x2, RZ, 0xfc, !PT ;  /* 0x000000021f1f2812 */ /* 0x000fe400078efcff */
[----:B------:R-:W-:Y:S02]  /*0280*/  ISETP.GE.AND P2, PT, R4, UR4, PT ;  /* 0x0000000404007c0c */ /* 0x000fe4000bf46270 */
[----:B------:R-:W-:Y:S02]  /*0290*/  @!P3 LEA.HI.X.SX32 R6, R3, UR8, 0x1, P0 ;  /* 0x000000080306bc11 */ /* 0x000fe400080f0eff */
[----:B------:R-:W-:Y:S02]  /*02a0*/  @!P3 LEA R88, P0, R5, c[0x0][0x160], 0x3 ;  /* 0x000058000558ba11 */ /* 0x000fe400078018ff */
[----:B------:R-:W-:-:S02]  /*02b0*/  LOP3.LUT R31, R31, 0xfffffffb, RZ, 0xc0, !PT ;  /* 0xfffffffb1f1f7812 */ /* 0x000fc400078ec0ff */
[----:B------:R-:W-:Y:S02]  /*02c0*/  @!P3 LEA.HI.X R89, R5, c[0x0][0x164], R6, 0x3, P0 ;  /* 0x000059000559ba11 */ /* 0x000fe400000f1c06 */
[C---:B------:R-:W-:Y:S02]  /*02d0*/  IADD3 R5, R4.reuse, c[0x0][0x0], RZ ;  /* 0x0000000004057a10 */ /* 0x040fe40007ffe0ff */
[----:B------:R-:W-:Y:S02]  /*02e0*/  @P4 LOP3.LUT R31, R31, 0x4, RZ, 0xfc, !PT ;  /* 0x000000041f1f4812 */ /* 0x000fe400078efcff */
[----:B------:R-:W-:Y:S02]  /*02f0*/  ISETP.GE.AND P1, PT, R5, UR4, PT ;  /* 0x0000000405007c0c */ /* 0x000fe4000bf26270 */
[----:B------:R-:W-:Y:S02]  /*0300*/  @!P2 IADD3 R6, P0, R4, UR5, RZ ;  /* 0x000000050406ac10 */ /* 0x000fe4000ff1e0ff */
[----:B------:R-:W-:-:S02]  /*0310*/  LOP3.LUT R31, R31, 0xfffffff7, RZ, 0xc0, !PT ;  /* 0xfffffff71f1f7812 */ /* 0x000fc400078ec0ff */
[----:B------:R-:W-:Y:S02]  /*0320*/  @!P2 LEA.HI.X.SX32 R7, R4, UR8, 0x1, P0 ;  /* 0x000000080407ac11 */ /* 0x000fe400080f0eff */
[C---:B------:R-:W-:Y:S02]  /*0330*/  @!P2 LEA R84, P0, R6.reuse, c[0x0][0x160], 0x3 ;  /* 0x000058000654aa11 */ /* 0x040fe400078018ff */
[----:B------:R-:W-:Y:S02]  /*0340*/  @P3 LOP3.LUT R31, R31, 0x8, RZ, 0xfc, !PT ;  /* 0x000000081f1f3812 */ /* 0x000fe400078efcff */
[----:B------:R-:W-:Y:S02]  /*0350*/  @!P2 LEA.HI.X R85, R6, c[0x0][0x164], R7, 0x3, P0 ;  /* 0x000059000655aa11 */ /* 0x000fe400000f1c07 */
[----:B------:R-:W-:Y:S02]  /*0360*/  @!P1 IADD3 R6, P0, R5, UR5, RZ ;  /* 0x0000000505069c10 */ /* 0x000fe4000ff1e0ff */
[----:B------:R-:W-:-:S02]  /*0370*/  LOP3.LUT R31, R31, 0xffffffef, RZ, 0xc0, !PT ;  /* 0xffffffef1f1f7812 */ /* 0x000fc400078ec0ff */
[----:B------:R-:W-:Y:S02]  /*0380*/  @!P1 LEA.HI.X.SX32 R7, R5, UR8, 0x1, P0 ;  /* 0x0000000805079c11 */ /* 0x000fe400080f0eff */
[----:B------:R-:W-:Y:S02]  /*0390*/  @P2 LOP3.LUT R31, R31, 0x10, RZ, 0xfc, !PT ;  /* 0x000000101f1f2812 */ /* 0x000fe400078efcff */
[C---:B------:R-:W-:Y:S02]  /*03a0*/  @!P1 LEA R122, P0, R6.reuse, c[0x0][0x160], 0x3 ;  /* 0x00005800067a9a11 */ /* 0x040fe400078018ff */
[----:B------:R-:W-:Y:S02]  /*03b0*/  LOP3.LUT R31, R31, 0xffffffdf, RZ, 0xc0, !PT ;  /* 0xffffffdf1f1f7812 */ /* 0x000fe400078ec0ff */
[----:B------:R-:W-:Y:S02]  /*03c0*/  @!P1 LEA.HI.X R123, R6, c[0x0][0x164], R7, 0x3, P0 ;  /* 0x00005900067b9a11 */ /* 0x000fe400000f1c07 */
[----:B------:R-:W-:-:S02]  /*03d0*/  IADD3 R6, R5, c[0x0][0x0], RZ ;  /* 0x0000000005067a10 */ /* 0x000fc40007ffe0ff */
[----:B------:R-:W-:Y:S02]  /*03e0*/  @P1 LOP3.LUT R31, R31, 0x20, RZ, 0xfc, !PT ;  /* 0x000000201f1f1812 */ /* 0x000fe400078efcff */
[----:B------:R-:W-:Y:S02]  /*03f0*/  ISETP.GE.AND P1, PT, R6, UR4, PT ;  /* 0x0000000406007c0c */ /* 0x000fe4000bf26270 */
[----:B------:R-:W-:-:S11]  /*0400*/  LOP3.LUT R31, R31, 0xffffffbf, RZ, 0xc0, !PT ;  /* 0xffffffbf1f1f7812 */ /* 0x000fd600078ec0ff */
[C---:B------:R-:W-:Y:S02]  /*0410*/  @!P1 IADD3 R7, P0, R6.reuse, UR5, RZ ;  /* 0x0000000506079c10 */ /* 0x040fe4000ff1e0ff */
[----:B------:R-:W-:Y:S02]  /*0420*/  @P1 LOP3.LUT R31, R31, 0x40, RZ, 0xfc, !PT ;  /* 0x000000401f1f1812 */ /* 0x000fe400078efcff */
[----:B------:R-:W-:Y:S02]  /*0430*/  @!P1 LEA.HI.X.SX32 R8, R6, UR8, 0x1, P0 ;  /* 0x0000000806089c11 */ /* 0x000fe400080f0eff */
[----:B------:R-:W-:Y:S02]  /*0440*/  @!P1 LEA R110, P0, R7, c[0x0][0x160], 0x3 ;  /* 0x00005800076e9a11 */ /* 0x000fe400078018ff */
[----:B------:R-:W-:Y:S02]  /*0450*/  LOP3.LUT R31, R31, 0xffffff7f, RZ, 0xc0, !PT ;  /* 0xffffff7f1f1f7812 */ /* 0x000fe400078ec0ff */
[----:B------:R-:W-:-:S02]  /*0460*/  @!P1 LEA.HI.X R111, R7, c[0x0][0x164], R8, 0x3, P0 ;  /* 0x00005900076f9a11 */ /* 0x000fc400000f1c08 */
[----:B------:R-:W-:-:S04]  /*0470*/  IADD3 R7, R6, c[0x0][0x0], RZ ;  /* 0x0000000006077a10 */ /* 0x000fc80007ffe0ff */
[----:B------:R-:W-:-:S13]  /*0480*/  ISETP.GE.AND P1, PT, R7, UR4, PT ;  /* 0x0000000407007c0c */ /* 0x000fda000bf26270 */
[----:B------:R-:W-:Y:S02]  /*0490*/  @!P1 IADD3 R8, P0, R7, UR5, RZ ;  /* 0x0000000507089c10 */ /* 0x000fe4000ff1e0ff */
[----:B------:R-:W-:Y:S02]  /*04a0*/  @P1 LOP3.LUT R31, R31, 0x80, RZ, 0xfc, !PT ;  /* 0x000000801f1f1812 */ /* 0x000fe400078efcff */
[----:B------:R-:W-:Y:S02]  /*04b0*/  @!P1 LEA.HI.X.SX32 R9, R7, UR8, 0x1, P0 ;  /* 0x0000000807099c11 */ /* 0x000fe400080f0eff */
[C---:B------:R-:W-:Y:S02]  /*04c0*/  @!P1 LEA R92, P0, R8.reuse, c[0x0][0x160], 0x3 ;  /* 0x00005800085c9a11 */ /* 0x040fe400078018ff */
[----:B------:R-:W-:Y:S02]  /*04d0*/  LOP3.LUT R31, R31, 0xfffffeff, RZ, 0xc0, !PT ;  /* 0xfffffeff1f1f7812 */ /* 0x000fe400078ec0ff */
[----:B------:R-:W-:-:S02]  /*04e0*/  @!P1 LEA.HI.X R93, R8, c[0x0][0x164], R9, 0x3, P0 ;  /* 0x00005900085d9a11 */ /* 0x000fc400000f1c09 */
[----:B------:R-:W-:-:S04]  /*04f0*/  IADD3 R8, R7, c[0x0][0x0], RZ ;  /* 0x0000000007087a10 */ /* 0x000fc80007ffe0ff */
[----:B------:R-:W-:-:S04]  /*0500*/  ISETP.GE.AND P1, PT, R8, UR4, PT ;  /* 0x0000000408007c0c */ /* 0x000fc8000bf26270 */
[----:B------:R-:W-:-:S09]  /*0510*/  P2R R91, PR, RZ, 0x2 ;  /* 0x00000002ff5b7803 */ /* 0x000fd20000000000 */
        /* <DEDUP_REMOVED lines=32> */
[----:B------:R-:W-:-:S13]  /*0720*/  ISETP.GE.AND P1, PT, R12, UR4, PT ;  /* 0x000000040c007c0c */ /* 0x000fda000bf26270 */
        /* <DEDUP_REMOVED lines=35> */
[----:B------:R-:W-:-:S04]  /*0960*/  @!P1 LEA R118, P0, R17, c[0x0][0x160], 0x3 ;  /* 0x0000580011769a11 */ /* 0x000fc800078018ff */
[----:B------:R-:W-:Y:S01]  /*0970*/  @!P1 LEA.HI.X R119, R17, c[0x0][0x164], R74, 0x3, P0 ;  /* 0x0000590011779a11 */ /* 0x000fe200000f1c4a */
[----:B------:R-:W-:-:S04]  /*0980*/  @!P6 IMAD.MOV.U32 R74, RZ, RZ, 0x8 ;  /* 0x00000008ff4ae424 */ /* 0x000fc800078e00ff */
[----:B------:R-:W-:-:S06]  /*0990*/  @!P6 IMAD.WIDE R74, R109, R74, c[0x0][0x170] ;  /* 0x00005c006d4ae625 */ /* 0x000fcc00078e024a */
[----:B------:R-:W2:Y:S01]  /*09a0*/  @!P6 LDG.E.64 R74, [R74.64] ;  /* 0x000000064a4ae981 */ /* 0x000ea2000c1e1b00 */
[----:B------:R-:W-:-:S13]  /*09b0*/  ISETP.GE.AND P1, PT, R103, UR4, PT ;  /* 0x0000000467007c0c */ /* 0x000fda000bf26270 */
[----:B------:R-:W-:-:S05]  /*09c0*/  @!P1 MOV R134, 0x8 ;  /* 0x0000000800869802 */ /* 0x000fca0000000f00 */
[----:B------:R-:W-:Y:S01]  /*09d0*/  @!P1 IMAD.WIDE R134, R103, R134, c[0x0][0x170] ;  /* 0x00005c0067869625 */ /* 0x000fe200078e0286 */
[----:B------:R-:W-:-:S04]  /*09e0*/  IADD3 R17, R16, c[0x0][0x0], RZ ;  /* 0x0000000010117a10 */ /* 0x000fc80007ffe0ff */
[----:B------:R-:W-:Y:S01]  /*09f0*/  ISETP.GE.AND P2, PT, R17, UR4, PT ;  /* 0x0000000411007c0c */ /* 0x000fe2000bf46270 */
[----:B--2---:R-:W-:Y:S02]  /*0a00*/  @!P6 FADD.FTZ R106, R76, R74 ;  /* 0x0000004a4c6ae221 */ /* 0x004fe40000010000 */
[----:B------:R-:W-:Y:S02]  /*0a10*/  @!P6 FADD.FTZ R105, R77, R75 ;  /* 0x0000004b4d69e221 */ /* 0x000fe40000010000 */
[----:B------:R-:W2:Y:S04]  /*0a20*/  @!P1 LDG.E.64 R74, [R134.64] ;  /* 0x00000006864a9981 */ /* 0x000ea8000c1e1b00 */
[----:B------:R-:W2:Y:S04]  /*0a30*/  @!P1 LDG.E.64 R76, [R80.64] ;  /* 0x00000006504c9981 */ /* 0x000ea8000c1e1b00 */
[----:B------:R-:W-:-:S02]  /*0a40*/  @!P2 IADD3 R79, P0, R17, UR5, RZ ;  /* 0x00000005114fac10 */ /* 0x000fc4000ff1e0ff */
[----:B------:R-:W-:Y:S02]  /*0a50*/  LOP3.LUT R31, R31, 0xfffdffff, RZ, 0xc0, !PT ;  /* 0xfffdffff1f1f7812 */ /* 0x000fe400078ec0ff */
[----:B------:R-:W-:Y:S02]  /*0a60*/  @!P2 LEA.HI.X.SX32 R90, R17, UR8, 0x1, P0 ;  /* 0x00000008115aac11 */ /* 0x000fe400080f0eff */
[----:B------:R-:W-:Y:S02]  /*0a70*/  @!P2 LEA R78, P0, R79, c[0x0][0x160], 0x3 ;  /* 0x000058004f4eaa11 */ /* 0x000fe400078018ff */
[----:B------:R-:W-:Y:S02]  /*0a80*/  @P2 LOP3.LUT R31, R31, 0x20000, RZ, 0xfc, !PT ;  /* 0x000200001f1f2812 */ /* 0x000fe400078efcff */
[----:B------:R-:W-:Y:S02]  /*0a90*/  @!P2 LEA.HI.X R79, R79, c[0x0][0x164], R90, 0x3, P0 ;  /* 0x000059004f4faa11 */ /* 0x000fe400000f1c5a */
[----:B------:R-:W-:-:S13]  /*0aa0*/  ISETP.GE.AND P2, PT, R0, UR4, PT ;  /* 0x0000000400007c0c */ /* 0x000fda000bf46270 */
[----:B------:R-:W-:-:S04]  /*0ab0*/  @!P2 IMAD.MOV.U32 R133, RZ, RZ, 0x8 ;  /* 0x00000008ff85a424 */ /* 0x000fc800078e00ff */
[----:B------:R-:W-:-:S04]  /*0ac0*/  @!P2 IMAD.WIDE R132, R0, R133, c[0x0][0x170] ;  /* 0x00005c000084a625 */ /* 0x000fc800078e0285 */
[----:B--2---:R-:W-:Y:S02]  /*0ad0*/  @!P1 FADD.FTZ R18, R76, R74 ;  /* 0x0000004a4c129221 */ /* 0x004fe40000010000 */
[----:B------:R-:W-:Y:S02]  /*0ae0*/  @!P1 FADD.FTZ R19, R77, R75 ;  /* 0x0000004b4d139221 */ /* 0x000fe40000010000 */
[----:B------:R-:W2:Y:S04]  /*0af0*/  @!P2 LDG.E.64 R74, [R132.64] ;  /* 0x00000006844aa981 */ /* 0x000ea8000c1e1b00 */
[----:B------:R-:W2:Y:S01]  /*0b00*/  @!P2 LDG.E.64 R76, [R82.64] ;  /* 0x00000006524ca981 */ /* 0x000ea2000c1e1b00 */
[----:B------:R-:W-:Y:S02]  /*0b10*/  ISETP.GE.AND P1, PT, R2, UR4, PT ;  /* 0x0000000402007c0c */ /* 0x000fe4000bf26270 */
[----:B------:R-:W-:-:S02]  /*0b20*/  IADD3 R100, R17, c[0x0][0x0], RZ ;  /* 0x0000000011647a10 */ /* 0x000fc40007ffe0ff */
[----:B------:R-:W-:Y:S02]  /*0b30*/  P2R R90, PR, RZ, 0x40 ;  /* 0x00000040ff5a7803 */ /* 0x000fe40000000000 */
[----:B------:R-:W-:Y:S01]  /*0b40*/  ISETP.GE.AND P6, PT, R100, UR4, PT ;  /* 0x0000000464007c0c */ /* 0x000fe2000bfc6270 */
[----:B--2---:R-:W-:-:S06]  /*0b50*/  @!P2 FADD.FTZ R21, R77, R75 ;  /* 0x0000004b4d15a221 */ /* 0x004fcc0000010000 */
[----:B------:R-:W-:Y:S02]  /*0b60*/  @!P1 IMAD.MOV.U32 R75, RZ, RZ, 0x8 ;  /* 0x00000008ff4b9424 */ /* 0x000fe400078e00ff */
[----:B------:R-:W-:Y:S02]  /*0b70*/  @!P2 FADD.FTZ R20, R76, R74 ;  /* 0x0000004a4c14a221 */ /* 0x000fe40000010000 */
[----:B------:R-:W-:Y:S01]  /*0b80*/  @!P1 IMAD.WIDE R74, R2, R75, c[0x0][0x170] ;  /* 0x00005c00024a9625 */ /* 0x000fe200078e024b */
[----:B------:R-:W2:Y:S05]  /*0b90*/  @!P1 LDG.E.64 R76, [R124.64] ;  /* 0x000000067c4c9981 */ /* 0x000eaa000c1e1b00 */
[----:B------:R-:W2:Y:S01]  /*0ba0*/  @!P1 LDG.E.64 R74, [R74.64] ;  /* 0x000000064a4a9981 */ /* 0x000ea2000c1e1b00 */
[----:B------:R-:W-:-:S04]  /*0bb0*/  @!P6 IADD3 R102, P0, R100, UR5, RZ ;  /* 0x000000056466ec10 */ /* 0x000fc8000ff1e0ff */
[----:B------:R-:W-:Y:S02]  /*0bc0*/  @!P6 LEA.HI.X.SX32 R107, R100, UR8, 0x1, P0 ;  /* 0x00000008646bec11 */ /* 0x000fe400080f0eff */
[C---:B------:R-:W-:Y:S02]  /*0bd0*/  @!P6 LEA R80, P0, R102.reuse, c[0x0][0x160], 0x3 ;  /* 0x000058006650ea11 */ /* 0x040fe400078018ff */
[----:B------:R-:W-:Y:S02]  /*0be0*/  LOP3.LUT R31, R31, 0xfffbffff, RZ, 0xc0, !PT ;  /* 0xfffbffff1f1f7812 */ /* 0x000fe400078ec0ff */
[----:B------:R-:W-:Y:S02]  /*0bf0*/  @!P6 LEA.HI.X R81, R102, c[0x0][0x164], R107, 0x3, P0 ;  /* 0x000059006651ea11 */ /* 0x000fe400000f1c6b */
[----:B------:R-:W-:Y:S02]  /*0c00*/  IADD3 R102, R100, c[0x0][0x0], RZ ;  /* 0x0000000064667a10 */ /* 0x000fe40007ffe0ff */
[----:B------:R-:W-:-:S02]  /*0c10*/  @P6 LOP3.LUT R31, R31, 0x40000, RZ, 0xfc, !PT ;  /* 0x000400001f1f6812 */ /* 0x000fc400078efcff */
[----:B------:R-:W-:Y:S02]  /*0c20*/  ISETP.GE.AND P2, PT, R102, UR4, PT ;  /* 0x0000000466007c0c */ /* 0x000fe4000bf46270 */
[----:B------:R-:W-:-:S13]  /*0c30*/  ISETP.GE.AND P6, PT, R3, UR4, PT ;  /* 0x0000000403007c0c */ /* 0x000fda000bfc6270 */
[----:B------:R-:W-:-:S05]  /*0c40*/  @!P6 MOV R132, 0x8 ;  /* 0x000000080084e802 */ /* 0x000fca0000000f00 */
[----:B------:R-:W-:-:S04]  /*0c50*/  @!P6 IMAD.WIDE R132, R3, R132, c[0x0][0x170] ;  /* 0x00005c000384e625 */ /* 0x000fc800078e0284 */
[----:B--2---:R-:W-:Y:S01]  /*0c60*/  @!P1 FADD.FTZ R22, R76, R74 ;  /* 0x0000004a4c169221 */ /* 0x004fe20000010000 */
[----:B------:R-:W-:-:S04]  /*0c70*/  @!P2 IADD3 R76, P0, R102, UR5, RZ ;  /* 0x00000005664cac10 */ /* 0x000fc8000ff1e0ff */
[----:B------:R-:W-:Y:S02]  /*0c80*/  @!P2 LEA.HI.X.SX32 R83, R102, UR8, 0x1, P0 ;  /* 0x000000086653ac11 */ /* 0x000fe400080f0eff */
[C---:B------:R-:W-:Y:S01]  /*0c90*/  @!P2 LEA R82, P0, R76.reuse, c[0x0][0x160], 0x3 ;  /* 0x000058004c52aa11 */ /* 0x040fe200078018ff */
[----:B------:R-:W-:Y:S02]  /*0ca0*/  @!P1 FADD.FTZ R23, R77, R75 ;  /* 0x0000004b4d179221 */ /* 0x000fe40000010000 */
[----:B------:R-:W2:Y:S01]  /*0cb0*/  @!P6 LDG.E.64 R74, [R132.64] ;  /* 0x00000006844ae981 */ /* 0x000ea2000c1e1b00 */
[----:B------:R-:W-:-:S03]  /*0cc0*/  @!P2 LEA.HI.X R83, R76, c[0x0][0x164], R83, 0x3, P0 ;  /* 0x000059004c53aa11 */ /* 0x000fc600000f1c53 */
[----:B------:R-:W2:Y:S01]  /*0cd0*/  @!P6 LDG.E.64 R76, [R88.64] ;  /* 0x00000006584ce981 */ /* 0x000ea2000c1e1b00 */
        /* <DEDUP_REMOVED lines=8> */
[----:B------:R-:W-:-:S02]  /*0d60*/  LOP3.LUT R31, R31, 0xfff7ffff, RZ, 0xc0, !PT ;  /* 0xfff7ffff1f1f7812 */ /* 0x000fc400078ec0ff */
[----:B------:R-:W-:Y:S02]  /*0d70*/  IADD3 R104, R102, c[0x0][0x0], RZ ;  /* 0x0000000066687a10 */ /* 0x000fe40007ffe0ff */
[----:B------:R-:W-:Y:S02]  /*0d80*/  @P2 LOP3.LUT R31, R31, 0x80000, RZ, 0xfc, !PT ;  /* 0x000800001f1f2812 */ /* 0x000fe400078efcff */
[----:B------:R-:W-:Y:S01]  /*0d90*/  ISETP.GE.AND P2, PT, R104, UR4, PT ;  /* 0x0000000468007c0c */ /* 0x000fe2000bf46270 */
[----:B--2---:R-:W-:-:S04]  /*0da0*/  @!P1 FADD.FTZ R26, R76, R74 ;  /* 0x0000004a4c1a9221 */ /* 0x004fc80000010000 */
[----:B------:R-:W-:Y:S02]  /*0db0*/  @!P6 IMAD.MOV.U32 R74, RZ, RZ, 0x8 ;  /* 0x00000008ff4ae424 */ /* 0x000fe400078e00ff */
[----:B------:R-:W-:Y:S02]  /*0dc0*/  @!P1 FADD.FTZ R27, R77, R75 ;  /* 0x0000004b4d1b9221 */ /* 0x000fe40000010000 */
[----:B------:R-:W-:Y:S01]  /*0dd0*/  @!P6 IMAD.WIDE R74, R5, R74, c[0x0][0x170] ;  /* 0x00005c00054ae625 */ /* 0x000fe200078e024a */
[----:B------:R-:W2:Y:S05]  /*0de0*/  @!P6 LDG.E.64 R76, [R122.64] ;  /* 0x000000067a4ce981 */ /* 0x000eaa000c1e1b00 */
[----:B------:R-:W2:Y:S01]  /*0df0*/  @!P6 LDG.E.64 R74, [R74.64] ;  /* 0x000000064a4ae981 */ /* 0x000ea2000c1e1b00 */
[----:B------:R-:W-:-:S04]  /*0e00*/  @!P2 IADD3 R107, P0, R104, UR5, RZ ;  /* 0x00000005686bac10 */ /* 0x000fc8000ff1e0ff */
[C---:B------:R-:W-:Y:S02]  /*0e10*/  @!P2 LEA.HI.X.SX32 R134, R104.reuse, UR8, 0x1, P0 ;  /* 0x000000086886ac11 */ /* 0x040fe400080f0eff */
[----:B------:R-:W-:Y:S02]  /*0e20*/  @!P2 LEA R88, P0, R107, c[0x0][0x160], 0x3 ;  /* 0x000058006b58aa11 */ /* 0x000fe400078018ff */
        /* <DEDUP_REMOVED lines=16> */
[----:B------:R-:W-:-:S04]  /*0f30*/  LOP3.LUT R31, R31, 0xffdfffff, RZ, 0xc0, !PT ;  /* 0xffdfffff1f1f7812 */ /* 0x000fc800078ec0ff */
[----:B------:R-:W-:Y:S02]  /*0f40*/  @P2 LOP3.LUT R31, R31, 0x200000, RZ, 0xfc, !PT ;  /* 0x002000001f1f2812 */ /* 0x000fe400078efcff */
[----:B------:R-:W-:Y:S02]  /*0f50*/  ISETP.NE.AND P2, PT, R108, RZ, PT ;  /* 0x000000ff6c00720c */ /* 0x000fe40003f45270 */
[----:B------:R-:W-:Y:S02]  /*0f60*/  IADD3 R108, R107, c[0x0][0x0], RZ ;  /* 0x000000006b6c7a10 */ /* 0x000fe40007ffe0ff */
[----:B------:R-:W-:-:S13]  /*0f70*/  ISETP.GE.AND P6, PT, R7, UR4, PT ;  /* 0x0000000407007c0c */ /* 0x000fda000bfc6270 */
[----:B------:R-:W-:-:S04]  /*0f80*/  @!P6 IMAD.MOV.U32 R124, RZ, RZ, 0x8 ;  /* 0x00000008ff7ce424 */ /* 0x000fc800078e00ff */
[----:B------:R-:W-:-:S04]  /*0f90*/  @!P6 IMAD.WIDE R124, R7, R124, c[0x0][0x170] ;  /* 0x00005c00077ce625 */ /* 0x000fc800078e027c */
[----:B--2---:R-:W-:Y:S01]  /*0fa0*/  @!P1 FADD.FTZ R30, R76, R74 ;  /* 0x0000004a4c1e9221 */ /* 0x004fe20000010000 */
[----:B------:R-:W-:-:S13]  /*0fb0*/  ISETP.GE.AND P1, PT, R108, UR4, PT ;  /* 0x000000046c007c0c */ /* 0x000fda000bf26270 */
[----:B------:R-:W-:-:S04]  /*0fc0*/  @!P1 IADD3 R123, P0, R108, UR5, RZ ;  /* 0x000000056c7b9c10 */ /* 0x000fc8000ff1e0ff */
[----:B------:R-:W-:Y:S02]  /*0fd0*/  @!P1 LEA.HI.X.SX32 R134, R108, UR8, 0x1, P0 ;  /* 0x000000086c869c11 */ /* 0x000fe400080f0eff */
[----:B------:R-:W-:-:S13]  /*0fe0*/  ISETP.GE.AND P0, PT, R6, UR4, PT ;  /* 0x0000000406007c0c */ /* 0x000fda000bf06270 */
[----:B------:R-:W-:Y:S02]  /*0ff0*/  @!P0 FADD.FTZ R33, R77, R75 ;  /* 0x0000004b4d218221 */ /* 0x000fe40000010000 */
[----:B------:R-:W2:Y:S04]  /*1000*/  @!P6 LDG.E.64 R74, [R124.64] ;  /* 0x000000067c4ae981 */ /* 0x000ea8000c1e1b00 */
[----:B------:R-:W2:Y:S01]  /*1010*/  @!P6 LDG.E.64 R76, [R92.64] ;  /* 0x000000065c4ce981 */ /* 0x000ea2000c1e1b00 */
[----:B------:R-:W-:Y:S02]  /*1020*/  LOP3.LUT R31, R31, 0xffbfffff, RZ, 0xc0, !PT ;  /* 0xffbfffff1f1f7812 */ /* 0x000fe400078ec0ff */
[----:B------:R-:W-:Y:S02]  /*1030*/  @!P1 LEA R122, P0, R123, c[0x0][0x160], 0x3 ;  /* 0x000058007b7a9a11 */ /* 0x000fe400078018ff */
[----:B------:R-:W-:-:S02]  /*1040*/  @P1 LOP3.LUT R31, R31, 0x400000, RZ, 0xfc, !PT ;  /* 0x004000001f1f1812 */ /* 0x000fc400078efcff */
[----:B------:R-:W-:Y:S02]  /*1050*/  @!P1 LEA.HI.X R123, R123, c[0x0][0x164], R134, 0x3, P0 ;  /* 0x000059007b7b9a11 */ /* 0x000fe400000f1c86 */
[----:B------:R-:W-:Y:S01]  /*1060*/  ISETP.NE.AND P1, PT, R91, RZ, PT ;  /* 0x000000ff5b00720c */ /* 0x000fe20003f25270 */
[----:B--2---:R-:W-:-:S12]  /*1070*/  @!P6 FADD.FTZ R35, R77, R75 ;  /* 0x0000004b4d23e221 */ /* 0x004fd80000010000 */
[----:B------:R-:W-:Y:S02]  /*1080*/  @!P1 IMAD.MOV.U32 R75, RZ, RZ, 0x8 ;  /* 0x00000008ff4b9424 */ /* 0x000fe400078e00ff */
[----:B------:R-:W-:Y:S02]  /*1090*/  @!P6 FADD.FTZ R32, R76, R74 ;  /* 0x0000004a4c20e221 */ /* 0x000fe40000010000 */
[----:B------:R-:W-:Y:S01]  /*10a0*/  @!P1 IMAD.WIDE R74, R8, R75, c[0x0][0x170] ;  /* 0x00005c00084a9625 */ /* 0x000fe200078e024b */
[----:B------:R0:W2:Y:S05]  /*10b0*/  @!P1 LDG.E.64 R76, [R86.64] ;  /* 0x00000006564c9981 */ /* 0x0000aa000c1e1b00 */
[----:B------:R-:W2:Y:S01]  /*10c0*/  @!P1 LDG.E.64 R74, [R74.64] ;  /* 0x000000064a4a9981 */ /* 0x000ea2000c1e1b00 */
[----:B------:R-:W-:-:S04]  /*10d0*/  IADD3 R110, R108, c[0x0][0x0], RZ ;  /* 0x000000006c6e7a10 */ /* 0x000fc80007ffe0ff */
[----:B------:R-:W-:Y:S02]  /*10e0*/  ISETP.GE.AND P6, PT, R110, UR4, PT ;  /* 0x000000046e007c0c */ /* 0x000fe4000bfc6270 */
[----:B------:R-:W-:Y:S02]  /*10f0*/  LOP3.LUT R31, R31, 0xff7fffff, RZ, 0xc0, !PT ;  /* 0xff7fffff1f1f7812 */ /* 0x000fe400078ec0ff */
[----:B0-----:R-:W-:-:S09]  /*1100*/  P2R R86, PR, RZ, 0x40 ;  /* 0x00000040ff567803 */ /* 0x001fd20000000000 */
[----:B------:R-:W-:Y:S01]  /*1110*/  @P6 LOP3.LUT R31, R31, 0x800000, RZ, 0xfc, !PT ;  /* 0x008000001f1f6812 */ /* 0x000fe200078efcff */
[----:B--2---:R-:W-:Y:S01]  /*1120*/  @!P1 FADD.FTZ R34, R76, R74 ;  /* 0x0000004a4c229221 */ /* 0x004fe20000010000 */
[----:B------:R-:W-:-:S04]  /*1130*/  @!P6 IADD3 R76, P0, R110, UR5, RZ ;  /* 0x000000056e4cec10 */ /* 0x000fc8000ff1e0ff */
[----:B------:R-:W-:Y:S02]  /*1140*/  @!P6 LEA.HI.X.SX32 R91, R110, UR8, 0x1, P0 ;  /* 0x000000086e5bec11 */ /* 0x000fe400080f0eff */
[----:B------:R-:W-:-:S04]  /*1150*/  @!P6 LEA R92, P0, R76, c[0x0][0x160], 0x3 ;  /* 0x000058004c5cea11 */ /* 0x000fc800078018ff */
[----:B------:R-:W-:Y:S02]  /*1160*/  @!P6 LEA.HI.X R93, R76, c[0x0][0x164], R91, 0x3, P0 ;  /* 0x000059004c5dea11 */ /* 0x000fe400000f1c5b */
[----:B------:R-:W-:Y:S01]  /*1170*/  ISETP.GE.AND P6, PT, R9, UR4, PT ;  /* 0x0000000409007c0c */ /* 0x000fe2000bfc6270 */
[----:B------:R-:W-:-:S12]  /*1180*/  @!P1 FADD.FTZ R37, R77, R75 ;  /* 0x0000004b4d259221 */ /* 0x000fd80000010000 */
[----:B------:R-:W-:Y:S01]  /*1190*/  @!P6 MOV R124, 0x8 ;  /* 0x00000008007ce802 */ /* 0x000fe20000000f00 */
[----:B------:R-:W2:Y:S04]  /*11a0*/  @!P6 LDG.E.64 R76, [R112.64] ;  /* 0x00000006704ce981 */ /* 0x000ea8000c1e1b00 */
[----:B------:R-:W-:-:S05]  /*11b0*/  @!P6 IMAD.WIDE R124, R9, R124, c[0x0][0x170] ;  /* 0x00005c00097ce625 */ /* 0x000fca00078e027c */
[----:B------:R-:W2:Y:S01]  /*11c0*/  @!P6 LDG.E.64 R74, [R124.64] ;  /* 0x000000067c4ae981 */ /* 0x000ea2000c1e1b00 */
[----:B------:R-:W-:-:S04]  /*11d0*/  @!P2 IMAD.MOV.U32 R133, RZ, RZ, 0x8 ;  /* 0x00000008ff85a424 */ /* 0x000fc800078e00ff */
[----:B------:R-:W-:-:S04]  /*11e0*/  @!P2 IMAD.WIDE R132, R10, R133, c[0x0][0x170] ;  /* 0x00005c000a84a625 */ /* 0x000fc800078e0285 */
[----:B--2---:R-:W-:Y:S02]  /*11f0*/  @!P6 FADD.FTZ R36, R76, R74 ;  /* 0x0000004a4c24e221 */ /* 0x004fe40000010000 */
[----:B------:R-:W-:Y:S02]  /*1200*/  @!P6 FADD.FTZ R39, R77, R75 ;  /* 0x0000004b4d27e221 */ /* 0x000fe40000010000 */
[----:B------:R-:W2:Y:S04]  /*1210*/  @!P2 LDG.E.64 R74, [R132.64] ;  /* 0x00000006844aa981 */ /* 0x000ea8000c1e1b00 */
[----:B------:R-:W2:Y:S01]  /*1220*/  @!P2 LDG.E.64 R76, [R126.64] ;  /* 0x000000067e4ca981 */ /* 0x000ea2000c1e1b00 */
[----:B------:R-:W-:-:S04]  /*1230*/  IADD3 R111, R110, c[0x0][0x0], RZ ;  /* 0x000000006e6f7a10 */ /* 0x000fc80007ffe0ff */
[----:B------:R-:W-:Y:S01]  /*1240*/  ISETP.GE.AND P0, PT, R111, UR4, PT ;  /* 0x000000046f007c0c */ /* 0x000fe2000bf06270 */
[----:B--2---:R-:W-:Y:S02]  /*1250*/  @!P2 FADD.FTZ R38, R76, R74 ;  /* 0x0000004a4c26a221 */ /* 0x004fe40000010000 */
[----:B------:R-:W-:Y:S02]  /*1260*/  @!P3 IMAD.MOV.U32 R74, RZ, RZ, 0x8 ;  /* 0x00000008ff4ab424 */ /* 0x000fe400078e00ff */
[----:B------:R-:W-:Y:S02]  /*1270*/  @!P2 FADD.FTZ R41, R77, R75 ;  /* 0x0000004b4d29a221 */ /* 0x000fe40000010000 */
[----:B------:R-:W-:Y:S01]  /*1280*/  @!P3 IMAD.WIDE R74, R11, R74, c[0x0][0x170] ;  /* 0x00005c000b4ab625 */ /* 0x000fe200078e024a */
[----:B------:R-:W2:Y:S05]  /*1290*/  @!P3 LDG.E.64 R76, [R128.64] ;  /* 0x00000006804cb981 */ /* 0x000eaa000c1e1b00 */
[----:B------:R-:W2:Y:S01]  /*12a0*/  @!P3 LDG.E.64 R74, [R74.64] ;  /* 0x000000064a4ab981 */ /* 0x000ea2000c1e1b00 */
[----:B------:R-:W-:-:S02]  /*12b0*/  @!P0 IADD3 R87, P1, R111, UR5, RZ ;  /* 0x000000056f578c10 */ /* 0x000fc4000ff3e0ff */
[C---:B------:R-:W-:Y:S02]  /*12c0*/  IADD3 R112, R111.reuse, c[0x0][0x0], RZ ;  /* 0x000000006f707a10 */ /* 0x040fe40007ffe0ff */
[----:B------:R-:W-:Y:S02]  /*12d0*/  @!P0 LEA.HI.X.SX32 R134, R111, UR8, 0x1, P1 ;  /* 0x000000086f868c11 */ /* 0x000fe400088f0eff */
[C---:B------:R-:W-:Y:S02]  /*12e0*/  @!P0 LEA R124, P1, R87.reuse, c[0x0][0x160], 0x3 ;  /* 0x00005800577c8a11 */ /* 0x040fe400078218ff */
[----:B------:R-:W-:Y:S02]  /*12f0*/  ISETP.GE.AND P6, PT, R12, UR4, PT ;  /* 0x000000040c007c0c */ /* 0x000fe4000bfc6270 */
[----:B------:R-:W-:Y:S02]  /*1300*/  @!P0 LEA.HI.X R125, R87, c[0x0][0x164], R134, 0x3, P1 ;  /* 0x00005900577d8a11 */ /* 0x000fe400008f1c86 */
[----:B------:R-:W-:-:S09]  /*1310*/  ISETP.GE.AND P1, PT, R112, UR4, PT ;  /* 0x0000000470007c0c */ /* 0x000fd2000bf26270 */
        /* <DEDUP_REMOVED lines=27> */
[----:B------:R-:W-:Y:S02]  /*14d0*/  @!P2 LEA R128, P3, R129, c[0x0][0x160], 0x3 ;  /* 0x000058008180aa11 */ /* 0x000fe400078618ff */
        /* <DEDUP_REMOVED lines=13> */
[----:B------:R-:W-:Y:S02]  /*15b0*/  P2R R87, PR, RZ, 0x1 ;  /* 0x00000001ff577803 */ /* 0x000fe40000000000 */
        /* <DEDUP_REMOVED lines=8> */
[----:B------:R-:W-:-:S04]  /*1640*/  IADD3 R115, R114, c[0x0][0x0], RZ ;  /* 0x0000000072737a10 */ /* 0x000fc80007ffe0ff */
[----:B------:R-:W-:Y:S01]  /*1650*/  ISETP.GE.AND P4, PT, R115, UR4, PT ;  /* 0x0000000473007c0c */ /* 0x000fe2000bf86270 */
[----:B--2---:R-:W-:-:S06]  /*1660*/  @!P0 FADD.FTZ R50, R76, R74 ;  /* 0x0000004a4c328221 */ /* 0x004fcc0000010000 */
        /* <DEDUP_REMOVED lines=8> */
[----:B------:R-:W-:-:S04]  /*16f0*/  @!P4 LEA R132, P5, R134, c[0x0][0x160], 0x3 ;  /* 0x000058008684ca11 */ /* 0x000fc800078a18ff */
[----:B------:R-:W-:Y:S02]  /*1700*/  @!P4 LEA.HI.X R133, R134, c[0x0][0x164], R135, 0x3, P5 ;  /* 0x000059008685ca11 */ /* 0x000fe400028f1c87 */
[----:B------:R-:W-:Y:S02]  /*1710*/  ISETP.GE.AND P5, PT, R116, UR4, PT ;  /* 0x0000000474007c0c */ /* 0x000fe4000bfa6270 */
[----:B------:R-:W-:Y:S01]  /*1720*/  P2R R91, PR, RZ, 0x2 ;  /* 0x00000002ff5b7803 */ /* 0x000fe20000000000 */
[----:B--2---:R-:W-:-:S10]  /*1730*/  @!P6 FADD.FTZ R52, R76, R74 ;  /* 0x0000004a4c34e221 */ /* 0x004fd40000010000 */
[----:B------:R-:W-:-:S04]  /*1740*/  @!P5 IADD3 R76, P0, R116, UR5, RZ ;  /* 0x00000005744cdc10 */ /* 0x000fc8000ff1e0ff */
[----:B------:R-:W-:Y:S02]  /*1750*/  @!P5 LEA.HI.X.SX32 R117, R116, UR8, 0x1, P0 ;  /* 0x000000087475dc11 */ /* 0x000fe400080f0eff */
[----:B------:R-:W-:Y:S02]  /*1760*/  ISETP.GE.AND P0, PT, R100, UR4, PT ;  /* 0x0000000464007c0c */ /* 0x000fe4000bf06270 */
[----:B------:R-:W-:Y:S01]  /*1770*/  @!P5 LEA R134, P1, R76, c[0x0][0x160], 0x3 ;  /* 0x000058004c86da11 */ /* 0x000fe200078218ff */
[----:B------:R-:W-:-:S10]  /*1780*/  @!P6 FADD.FTZ R55, R77, R75 ;  /* 0x0000004b4d37e221 */ /* 0x000fd40000010000 */
[----:B------:R-:W-:-:S05]  /*1790*/  @!P0 MOV R121, 0x8 ;  /* 0x0000000800798802 */ /* 0x000fca0000000f00 */
[----:B------:R-:W-:Y:S01]  /*17a0*/  @!P0 IMAD.WIDE R120, R100, R121, c[0x0][0x170] ;  /* 0x00005c0064788625 */ /* 0x000fe200078e0279 */
[----:B------:R-:W-:Y:S02]  /*17b0*/  @!P5 LEA.HI.X R135, R76, c[0x0][0x164], R117, 0x3, P1 ;  /* 0x000059004c87da11 */ /* 0x000fe400008f1c75 */
[----:B------:R-:W2:Y:S04]  /*17c0*/  @!P0 LDG.E.64 R76, [R80.64] ;  /* 0x00000006504c8981 */ /* 0x000ea8000c1e1b00 */
[----:B------:R-:W2:Y:S01]  /*17d0*/  @!P0 LDG.E.64 R74, [R120.64] ;  /* 0x00000006784a8981 */ /* 0x000ea2000c1e1b00 */
[----:B------:R-:W-:Y:S02]  /*17e0*/  ISETP.GE.AND P6, PT, R102, UR4, PT ;  /* 0x0000000466007c0c */ /* 0x000fe4000bfc6270 */
[----:B------:R-:W-:-:S04]  /*17f0*/  IADD3 R119, R116, c[0x0][0x0], RZ ;  /* 0x0000000074777a10 */ /* 0x000fc80007ffe0ff */
[----:B------:R-:W-:-:S04]  /*1800*/  IADD3 R118, P1, R119, UR5, RZ ;  /* 0x0000000577767c10 */ /* 0x000fc8000ff3e0ff */
[----:B------:R-:W-:Y:S02]  /*1810*/  LEA.HI.X.SX32 R117, R119, UR8, 0x1, P1 ;  /* 0x0000000877757c11 */ /* 0x000fe400088f0eff */
[----:B------:R-:W-:Y:S01]  /*1820*/  ISETP.GE.AND P1, PT, R104, UR4, PT ;  /* 0x0000000468007c0c */ /* 0x000fe2000bf26270 */
[----:B--2---:R-:W-:-:S12]  /*1830*/  @!P0 FADD.FTZ R57, R77, R75 ;  /* 0x0000004b4d398221 */ /* 0x004fd80000010000 */
[----:B------:R-:W2:Y:S01]  /*1840*/  @!P1 LDG.E.64 R80, [R88.64] ;  /* 0x0000000658509981 */ /* 0x000ea2000c1e1b00 */
[----:B------:R-:W-:Y:S02]  /*1850*/  @!P6 IMAD.MOV.U32 R75, RZ, RZ, 0x8 ;  /* 0x00000008ff4be424 */ /* 0x000fe400078e00ff */
[----:B------:R-:W-:Y:S02]  /*1860*/  @!P0 FADD.FTZ R54, R76, R74 ;  /* 0x0000004a4c368221 */ /* 0x000fe40000010000 */
[----:B------:R-:W-:Y:S01]  /*1870*/  @!P6 IMAD.WIDE R74, R102, R75, c[0x0][0x170] ;  /* 0x00005c00664ae625 */ /* 0x000fe200078e024b */
[----:B------:R-:W3:Y:S05]  /*1880*/  @!P6 LDG.E.64 R76, [R82.64] ;  /* 0x00000006524ce981 */ /* 0x000eea000c1e1b00 */
[----:B------:R-:W3:Y:S01]  /*1890*/  @!P6 LDG.E.64 R74, [R74.64] ;  /* 0x000000064a4ae981 */ /* 0x000ee2000c1e1b00 */
[----:B------:R-:W-:-:S04]  /*18a0*/  @!P1 IMAD.MOV.U32 R137, RZ, RZ, 0x8 ;  /* 0x00000008ff899424 */ /* 0x000fc800078e00ff */
[----:B------:R-:W-:-:S05]  /*18b0*/  @!P1 IMAD.WIDE R136, R104, R137, c[0x0][0x170] ;  /* 0x00005c0068889625 */ /* 0x000fca00078e0289 */
[----:B------:R-:W2:Y:S01]  /*18c0*/  @!P1 LDG.E.64 R78, [R136.64] ;  /* 0x00000006884e9981 */ /* 0x000ea2000c1e1b00 */
[----:B------:R-:W-:-:S04]  /*18d0*/  LEA R120, P0, R118, c[0x0][0x160], 0x3 ;  /* 0x0000580076787a11 */ /* 0x000fc800078018ff */
[----:B------:R-:W-:Y:S02]  /*18e0*/  LEA.HI.X R121, R118, c[0x0][0x164], R117, 0x3, P0 ;  /* 0x0000590076797a11 */ /* 0x000fe400000f1c75 */
[----:B------:R-:W-:Y:S01]  /*18f0*/  ISETP.GE.AND P0, PT, R108, UR4, PT ;  /* 0x000000046c007c0c */ /* 0x000fe2000bf06270 */
[----:B---3--:R-:W-:Y:S02]  /*1900*/  @!P6 FADD.FTZ R56, R76, R74 ;  /* 0x0000004a4c38e221 */ /* 0x008fe40000010000 */
[----:B------:R-:W-:Y:S01]  /*1910*/  @!P6 FADD.FTZ R59, R77, R75 ;  /* 0x0000004b4d3be221 */ /* 0x000fe20000010000 */
[----:B------:R-:W-:-:S13]  /*1920*/  ISETP.GE.AND P6, PT, R107, UR4, PT ;  /* 0x000000046b007c0c */ /* 0x000fda000bfc6270 */
[----:B------:R-:W-:Y:S01]  /*1930*/  @!P6 MOV R74, 0x8 ;  /* 0x00000008004ae802 */ /* 0x000fe20000000f00 */
[----:B------:R-:W3:Y:S04]  /*1940*/  @!P6 LDG.E.64 R76, [R84.64] ;  /* 0x00000006544ce981 */ /* 0x000ee8000c1e1b00 */
[----:B------:R-:W-:-:S06]  /*1950*/  @!P6 IMAD.WIDE R74, R107, R74, c[0x0][0x170] ;  /* 0x00005c006b4ae625 */ /* 0x000fcc00078e024a */
[----:B------:R-:W3:Y:S01]  /*1960*/  @!P6 LDG.E.64 R74, [R74.64] ;  /* 0x000000064a4ae981 */ /* 0x000ee2000c1e1b00 */
[----:B--2---:R-:W-:Y:S02]  /*1970*/  @!P1 FADD.FTZ R61, R81, R79 ;  /* 0x0000004f513d9221 */ /* 0x004fe40000010000 */
[----:B------:R-:W-:Y:S02]  /*1980*/  @!P0 IMAD.MOV.U32 R79, RZ, RZ, 0x8 ;  /* 0x00000008ff4f8424 */ /* 0x000fe400078e00ff */
[----:B------:R-:W-:Y:S02]  /*1990*/  @!P1 FADD.FTZ R58, R80, R78 ;  /* 0x0000004e503a9221 */ /* 0x000fe40000010000 */
[----:B------:R-:W-:Y:S01]  /*19a0*/  @!P0 IMAD.WIDE R78, R108, R79, c[0x0][0x170] ;  /* 0x00005c006c4e8625 */ /* 0x000fe200078e024f */
[----:B------:R-:W2:Y:S05]  /*19b0*/  @!P0 LDG.E.64 R80, [R122.64] ;  /* 0x000000067a508981 */ /* 0x000eaa000c1e1b00 */
[----:B------:R-:W2:Y:S01]  /*19c0*/  @!P0 LDG.E.64 R78, [R78.64] ;  /* 0x000000064e4e8981 */ /* 0x000ea2000c1e1b00 */
[----:B------:R-:W-:Y:S01]  /*19d0*/  ISETP.NE.AND P1, PT, R91, RZ, PT ;  /* 0x000000ff5b00720c */ /* 0x000fe20003f25270 */
[----:B---3--:R-:W-:-:S02]  /*19e0*/  @!P6 FADD.FTZ R60, R76, R74 ;  /* 0x0000004a4c3ce221 */ /* 0x008fc40000010000 */
[----:B------:R-:W-:Y:S01]  /*19f0*/  @!P6 FADD.FTZ R63, R77, R75 ;  /* 0x0000004b4d3fe221 */ /* 0x000fe20000010000 */
[----:B------:R-:W-:-:S13]  /*1a00*/  ISETP.NE.AND P6, PT, R86, RZ, PT ;  /* 0x000000ff5600720c */ /* 0x000fda0003fc5270 */
[----:B------:R-:W-:Y:S01]  /*1a10*/  @!P6 IMAD.MOV.U32 R89, RZ, RZ, 0x8 ;  /* 0x00000008ff59e424 */ /* 0x000fe200078e00ff */
[----:B------:R-:W3:Y:S03]  /*1a20*/  @!P6 LDG.E.64 R76, [R92.64] ;  /* 0x000000065c4ce981 */ /* 0x000ee6000c1e1b00 */
[----:B------:R-:W-:-:S05]  /*1a30*/  @!P6 IMAD.WIDE R88, R110, R89, c[0x0][0x170] ;  /* 0x00005c006e58e625 */ /* 0x000fca00078e0259 */
[----:B------:R0:W3:Y:S01]  /*1a40*/  @!P6 LDG.E.64 R74, [R88.64] ;  /* 0x00000006584ae981 */ /* 0x0000e2000c1e1b00 */
[----:B--2---:R-:W-:Y:S02]  /*1a50*/  @!P0 FADD.FTZ R62, R80, R78 ;  /* 0x0000004e503e8221 */ /* 0x004fe40000010000 */
[----:B------:R-:W-:Y:S01]  /*1a60*/  @!P0 FADD.FTZ R65, R81, R79 ;  /* 0x0000004f51418221 */ /* 0x000fe20000010000 */
[----:B------:R-:W-:Y:S01]  /*1a70*/  ISETP.NE.AND P0, PT, R87, RZ, PT ;  /* 0x000000ff5700720c */ /* 0x000fe20003f05270 */
[----:B------:R-:W-:Y:S01]  /*1a80*/  @!P1 IMAD.MOV.U32 R85, RZ, RZ, 0x8 ;  /* 0x00000008ff559424 */ /* 0x000fe200078e00ff */
[----:B------:R1:W2:Y:S04]  /*1a90*/  @!P2 LDG.E.64 R78, [R128.64] ;  /* 0x00000006804ea981 */ /* 0x0002a8000c1e1b00 */
[----:B0-----:R-:W4:Y:S04]  /*1aa0*/  @!P1 LDG.E.64 R88, [R126.64] ;  /* 0x000000067e589981 */ /* 0x001f28000c1e1b00 */
[----:B------:R0:W5:Y:S03]  /*1ab0*/  @!P3 LDG.E.64 R80, [R130.64] ;  /* 0x000000068250b981 */ /* 0x000166000c1e1b00 */
[----:B------:R-:W-:Y:S01]  /*1ac0*/  @!P0 MOV R82, 0x8 ;  /* 0x0000000800528802 */ /* 0x000fe20000000f00 */
[----:B------:R-:W2:Y:S04]  /*1ad0*/  @!P0 LDG.E.64 R86, [R124.64] ;  /* 0x000000067c568981 */ /* 0x000ea8000c1e1b00 */
[----:B------:R-:W-:-:S06]  /*1ae0*/  @!P0 IMAD.WIDE R82, R111, R82, c[0x0][0x170] ;  /* 0x00005c006f528625 */ /* 0x000fcc00078e0252 */
[----:B------:R-:W2:Y:S01]  /*1af0*/  @!P0 LDG.E.64 R82, [R82.64] ;  /* 0x0000000652528981 */ /* 0x000ea2000c1e1b00 */
[----:B------:R-:W-:-:S06]  /*1b00*/  @!P1 IMAD.WIDE R84, R112, R85, c[0x0][0x170] ;  /* 0x00005c0070549625 */ /* 0x000fcc00078e0255 */
[----:B------:R-:W4:Y:S01]  /*1b10*/  @!P1 LDG.E.64 R84, [R84.64] ;  /* 0x0000000654549981 */ /* 0x000f22000c1e1b00 */
[----:B---3--:R-:W-:Y:S02]  /*1b20*/  @!P6 FADD.FTZ R64, R76, R74 ;  /* 0x0000004a4c40e221 */ /* 0x008fe40000010000 */
[----:B------:R-:W-:Y:S02]  /*1b30*/  @!P2 IMAD.MOV.U32 R74, RZ, RZ, 0x8 ;  /* 0x00000008ff4aa424 */ /* 0x000fe400078e00ff */
[----:B------:R-:W-:Y:S02]  /*1b40*/  @!P6 FADD.FTZ R67, R77, R75 ;  /* 0x0000004b4d43e221 */ /* 0x000fe40000010000 */
[----:B------:R-:W-:Y:S01]  /*1b50*/  @!P2 IMAD.WIDE R74, R113, R74, c[0x0][0x170] ;  /* 0x00005c00714aa625 */ /* 0x000fe200078e024a */
[----:B------:R-:W-:-:S05]  /*1b60*/  @!P3 MOV R77, 0x8 ;  /* 0x00000008004db802 */ /* 0x000fca0000000f00 */
[----:B------:R-:W3:Y:S01]  /*1b70*/  @!P2 LDG.E.64 R74, [R74.64] ;  /* 0x000000064a4aa981 */ /* 0x000ee2000c1e1b00 */
[----:B------:R-:W-:-:S06]  /*1b80*/  @!P3 IMAD.WIDE R76, R114, R77, c[0x0][0x170] ;  /* 0x00005c00724cb625 */ /* 0x000fcc00078e024d */
[----:B------:R-:W5:Y:S01]  /*1b90*/  @!P3 LDG.E.64 R76, [R76.64] ;  /* 0x000000064c4cb981 */ /* 0x000f62000c1e1b00 */
[----:B--2---:R-:W-:Y:S02]  /*1ba0*/  @!P0 FADD.FTZ R66, R86, R82 ;  /* 0x0000005256428221 */ /* 0x004fe40000010000 */
[----:B------:R-:W-:Y:S02]  /*1bb0*/  @!P4 IMAD.MOV.U32 R82, RZ, RZ, 0x8 ;  /* 0x00000008ff52c424 */ /* 0x000fe400078e00ff */
[----:B------:R-:W-:Y:S02]  /*1bc0*/  @!P0 FADD.FTZ R69, R87, R83 ;  /* 0x0000005357458221 */ /* 0x000fe40000010000 */
[----:B------:R-:W-:Y:S01]  /*1bd0*/  @!P4 IMAD.WIDE R82, R115, R82, c[0x0][0x170] ;  /* 0x00005c007352c625 */ /* 0x000fe200078e0252 */
[----:B------:R-:W-:-:S03]  /*1be0*/  P2R R125, PR, RZ, 0x10 ;  /* 0x00000010ff7d7803 */ /* 0x000fc60000000000 */
[----:B----4-:R-:W-:Y:S02]  /*1bf0*/  @!P1 FADD.FTZ R68, R88, R84 ;  /* 0x0000005458449221 */ /* 0x010fe40000010000 */
[----:B------:R-:W-:Y:S01]  /*1c00*/  @!P1 FADD.FTZ R71, R89, R85 ;  /* 0x0000005559479221 */ /* 0x000fe20000010000 */
[----:B------:R-:W2:Y:S04]  /*1c10*/  @!P4 LDG.E.64 R82, [R82.64] ;  /* 0x000000065252c981 */ /* 0x000ea8000c1e1b00 */
[----:B------:R-:W2:Y:S01]  /*1c20*/  @!P4 LDG.E.64 R84, [R132.64] ;  /* 0x000000068454c981 */ /* 0x000ea2000c1e1b00 */
[----:B------:R-:W-:Y:S01]  /*1c30*/  ISETP.GE.AND P4, PT, R119, UR4, PT ;  /* 0x0000000477007c0c */ /* 0x000fe2000bf86270 */
[----:B------:R-:W-:Y:S01]  /*1c40*/  @!P5 IMAD.MOV.U32 R87, RZ, RZ, 0x8 ;  /* 0x00000008ff57d424 */ /* 0x000fe200078e00ff */
[----:B------:R-:W-:Y:S01]  /*1c50*/  ISETP.NE.AND P6, PT, R90, RZ, PT ;  /* 0x000000ff5a00720c */ /* 0x000fe20003fc5270 */
[----:B------:R-:W4:Y:S02]  /*1c60*/  @!P5 LDG.E.64 R88, [R134.64] ;  /* 0x000000068658d981 */ /* 0x000f24000c1e1b00 */
[----:B------:R-:W-:Y:S01]  /*1c70*/  @!P5 IMAD.WIDE R86, R116, R87, c[0x0][0x170] ;  /* 0x00005c007456d625 */ /* 0x000fe200078e0257 */
[----:B------:R-:W-:-:S07]  /*1c80*/  P2R R123, PR, RZ, 0x1 ;  /* 0x00000001ff7b7803 */ /* 0x000fce0000000000 */
[----:B------:R-:W-:Y:S01]  /*1c90*/  @!P4 MOV R90, 0x8 ;  /* 0x00000008005ac802 */ /* 0x000fe20000000f00 */
[----:B------:R-:W4:Y:S01]  /*1ca0*/  @!P5 LDG.E.64 R86, [R86.64] ;  /* 0x000000065656d981 */ /* 0x000f22000c1e1b00 */
[----:B------:R-:W-:-:S03]  /*1cb0*/  P2R R124, PR, RZ, 0x2 ;  /* 0x00000002ff7c7803 */ /* 0x000fc60000000000 */
[----:B------:R-:W-:Y:S01]  /*1cc0*/  @!P4 IMAD.WIDE R90, R119, R90, c[0x0][0x170] ;  /* 0x00005c00775ac625 */ /* 0x000fe200078e025a */
[C---:B------:R-:W-:Y:S01]  /*1cd0*/  LOP3.LUT P0, RZ, R31.reuse, 0x4, RZ, 0xc0, !PT ;  /* 0x000000041fff7812 */ /* 0x040fe2000780c0ff */
[----:B------:R-:W2:Y:S01]  /*1ce0*/  @!P4 LDG.E.64 R92, [R120.64] ;  /* 0x00000006785cc981 */ /* 0x000ea2000c1e1b00 */
[C---:B------:R-:W-:Y:S02]  /*1cf0*/  LOP3.LUT P1, RZ, R31.reuse, 0x2, RZ, 0xc0, !PT ;  /* 0x000000021fff7812 */ /* 0x040fe4000782c0ff */
[----:B------:R-:W-:Y:S01]  /*1d00*/  LOP3.LUT R31, R31, 0xfeffffff, RZ, 0xc0, !PT ;  /* 0xfeffffff1f1f7812 */ /* 0x000fe200078ec0ff */
[----:B------:R-:W2:Y:S03]  /*1d10*/  @!P4 LDG.E.64 R90, [R90.64] ;  /* 0x000000065a5ac981 */ /* 0x000ea6000c1e1b00 */
[----:B------:R-:W-:Y:S02]  /*1d20*/  @P4 LOP3.LUT R31, R31, 0x1000000, RZ, 0xfc, !PT ;  /* 0x010000001f1f4812 */ /* 0x000fe400078efcff */
[----:B------:R-:W-:-:S02]  /*1d30*/  P2R R122, PR, RZ, 0x40 ;  /* 0x00000040ff7a7803 */ /* 0x000fc40000000000 */
[----:B-1----:R-:W-:Y:S02]  /*1d40*/  P2R R129, PR, RZ, 0x8 ;  /* 0x00000008ff817803 */ /* 0x002fe40000000000 */
[----:B0-----:R-:W-:Y:S02]  /*1d50*/  P2R R130, PR, RZ, 0x4 ;  /* 0x00000004ff827803 */ /* 0x001fe40000000000 */
[----:B------:R-:W-:Y:S02]  /*1d60*/  P2R R131, PR, RZ, 0x20 ;  /* 0x00000020ff837803 */ /* 0x000fe40000000000 */
[C---:B------:R-:W-:Y:S02]  /*1d70*/  LOP3.LUT P5, RZ, R31.reuse, 0x10, RZ, 0xc0, !PT ;  /* 0x000000101fff7812 */ /* 0x040fe400078ac0ff */
[----:B------:R-:W-:Y:S01]  /*1d80*/  LOP3.LUT P4, RZ, R31, 0x20, RZ, 0xc0, !PT ;  /* 0x000000201fff7812 */ /* 0x000fe2000788c0ff */
[----:B---3--:R-:W-:Y:S02]  /*1d90*/  @!P2 FADD.FTZ R73, R79, R75 ;  /* 0x0000004b4f49a221 */ /* 0x008fe40000010000 */
[----:B------:R-:W-:-:S02]  /*1da0*/  @!P6 FADD.FTZ R75, R106, R105 ;  /* 0x000000696a4be221 */ /* 0x000fc40000010000 */
[----:B------:R-:W-:Y:S02]  /*1db0*/  @!P2 FADD.FTZ R70, R78, R74 ;  /* 0x0000004a4e46a221 */ /* 0x000fe40000010000 */
[----:B------:R-:W-:Y:S02]  /*1dc0*/  IMAD.MOV.U32 R74, RZ, RZ, RZ ;  /* 0x000000ffff4a7224 */ /* 0x000fe400078e00ff */
[----:B------:R-:W-:Y:S01]  /*1dd0*/  @!P6 FADD.FTZ R74, RZ, R75 ;  /* 0x0000004bff4ae221 */ /* 0x000fe20000010000 */
[----:B------:R-:W-:Y:S01]  /*1de0*/  LOP3.LUT P6, RZ, R31, 0x20000, RZ, 0xc0, !PT ;  /* 0x000200001fff7812 */ /* 0x000fe200078cc0ff */
[----:B-----5:R-:W-:Y:S02]  /*1df0*/  @!P3 FADD.FTZ R72, R80, R76 ;  /* 0x0000004c5048b221 */ /* 0x020fe40000010000 */
[----:B------:R-:W-:Y:S01]  /*1e00*/  @!P3 FADD.FTZ R95, R81, R77 ;  /* 0x0000004d515fb221 */ /* 0x000fe20000010000 */
[----:B------:R-:W-:Y:S02]  /*1e10*/  P2R R128, PR, RZ, 0x40 ;  /* 0x00000040ff807803 */ /* 0x000fe40000000000 */
[----:B------:R-:W-:-:S02]  /*1e20*/  LOP3.LUT P3, RZ, R31, 0x1, RZ, 0xc0, !PT ;  /* 0x000000011fff7812 */ /* 0x000fc4000786c0ff */
[----:B------:R-:W-:-:S04]  /*1e30*/  LOP3.LUT P6, RZ, R31, 0x10000, RZ, 0xc0, !PT ;  /* 0x000100001fff7812 */ /* 0x000fc800078cc0ff */
[----:B------:R-:W-:Y:S02]  /*1e40*/  P2R R127, PR, RZ, 0x40 ;  /* 0x00000040ff7f7803 */ /* 0x000fe40000000000 */
[----:B------:R-:W-:-:S04]  /*1e50*/  LOP3.LUT P6, RZ, R31, 0x8000, RZ, 0xc0, !PT ;  /* 0x000080001fff7812 */ /* 0x000fc800078cc0ff */
[----:B------:R-:W-:Y:S02]  /*1e60*/  P2R R126, PR, RZ, 0x40 ;  /* 0x00000040ff7e7803 */ /* 0x000fe40000000000 */
[C---:B------:R-:W-:Y:S01]  /*1e70*/  LOP3.LUT P6, RZ, R31.reuse, 0x4000, RZ, 0xc0, !PT ;  /* 0x000040001fff7812 */ /* 0x040fe200078cc0ff */
[----:B------:R-:W-:Y:S01]  /*1e80*/  @!P3 FADD.FTZ R75, R18, R19 ;  /* 0x00000013124bb221 */ /* 0x000fe20000010000 */
[C---:B------:R-:W-:Y:S02]  /*1e90*/  LOP3.LUT P2, RZ, R31.reuse, 0x8, RZ, 0xc0, !PT ;  /* 0x000000081fff7812 */ /* 0x040fe4000784c0ff */
[----:B------:R-:W-:Y:S02]  /*1ea0*/  P2R R81, PR, RZ, 0x40 ;  /* 0x00000040ff517803 */ /* 0x000fe40000000000 */
[----:B------:R-:W-:Y:S01]  /*1eb0*/  LOP3.LUT P6, RZ, R31, 0x2000, RZ, 0xc0, !PT ;  /* 0x000020001fff7812 */ /* 0x000fe200078cc0ff */
[----:B------:R-:W-:Y:S02]  /*1ec0*/  @!P3 FADD.FTZ R74, R74, R75 ;  /* 0x0000004b4a4ab221 */ /* 0x000fe40000010000 */
[----:B------:R-:W-:Y:S01]  /*1ed0*/  @!P1 FADD.FTZ R75, R20, R21 ;  /* 0x00000015144b9221 */ /* 0x000fe20000010000 */
[----:B------:R-:W-:-:S02]  /*1ee0*/  P2R R80, PR, RZ, 0x40 ;  /* 0x00000040ff507803 */ /* 0x000fc40000000000 */
[C---:B------:R-:W-:Y:S01]  /*1ef0*/  LOP3.LUT P6, RZ, R31.reuse, 0x1000, RZ, 0xc0, !PT ;  /* 0x000010001fff7812 */ /* 0x040fe200078cc0ff */
[----:B------:R-:W-:Y:S02]  /*1f00*/  @!P1 FADD.FTZ R74, R74, R75 ;  /* 0x0000004b4a4a9221 */ /* 0x000fe40000010000 */
[----:B------:R-:W-:Y:S01]  /*1f10*/  @!P0 FADD.FTZ R75, R22, R23 ;  /* 0x00000017164b8221 */ /* 0x000fe20000010000 */
[----:B------:R-:W-:Y:S02]  /*1f20*/  P2R R79, PR, RZ, 0x40 ;  /* 0x00000040ff4f7803 */ /* 0x000fe40000000000 */
[----:B------:R-:W-:Y:S01]  /*1f30*/  LOP3.LUT P6, RZ, R31, 0x800, RZ, 0xc0, !PT ;  /* 0x000008001fff7812 */ /* 0x000fe200078cc0ff */
[----:B------:R-:W-:Y:S02]  /*1f40*/  @!P0 FADD.FTZ R74, R74, R75 ;  /* 0x0000004b4a4a8221 */ /* 0x000fe40000010000 */
[----:B------:R-:W-:Y:S01]  /*1f50*/  @!P2 FADD.FTZ R75, R24, R25 ;  /* 0x00000019184ba221 */ /* 0x000fe20000010000 */
[----:B------:R-:W-:-:S02]  /*1f60*/  P2R R78, PR, RZ, 0x40 ;  /* 0x00000040ff4e7803 */ /* 0x000fc40000000000 */
[C---:B------:R-:W-:Y:S02]  /*1f70*/  LOP3.LUT P1, RZ, R31.reuse, 0x40, RZ, 0xc0, !PT ;  /* 0x000000401fff7812 */ /* 0x040fe4000782c0ff */
[C---:B------:R-:W-:Y:S01]  /*1f80*/  LOP3.LUT P6, RZ, R31.reuse, 0x400, RZ, 0xc0, !PT ;  /* 0x000004001fff7812 */ /* 0x040fe200078cc0ff */
[----:B------:R-:W-:Y:S02]  /*1f90*/  @!P2 FADD.FTZ R74, R74, R75 ;  /* 0x0000004b4a4aa221 */ /* 0x000fe40000010000 */
[----:B------:R-:W-:Y:S01]  /*1fa0*/  @!P5 FADD.FTZ R75, R26, R27 ;  /* 0x0000001b1a4bd221 */ /* 0x000fe20000010000 */
[----:B------:R-:W-:Y:S02]  /*1fb0*/  P2R R77, PR, RZ, 0x40 ;  /* 0x00000040ff4d7803 */ /* 0x000fe40000000000 */
[C---:B------:R-:W-:Y:S02]  /*1fc0*/  LOP3.LUT P0, RZ, R31.reuse, 0x80, RZ, 0xc0, !PT ;  /* 0x000000801fff7812 */ /* 0x040fe4000780c0ff */
[----:B------:R-:W-:Y:S01]  /*1fd0*/  LOP3.LUT P6, RZ, R31, 0x200, RZ, 0xc0, !PT ;  /* 0x000002001fff7812 */ /* 0x000fe200078cc0ff */
[----:B------:R-:W-:-:S02]  /*1fe0*/  @!P5 FADD.FTZ R74, R74, R75 ;  /* 0x0000004b4a4ad221 */ /* 0x000fc40000010000 */
[----:B------:R-:W-:Y:S01]  /*1ff0*/  @!P4 FADD.FTZ R75, R28, R29 ;  /* 0x0000001d1c4bc221 */ /* 0x000fe20000010000 */
[----:B------:R-:W-:Y:S02]  /*2000*/  P2R R76, PR, RZ, 0x40 ;  /* 0x00000040ff4c7803 */ /* 0x000fe40000000000 */
[----:B------:R-:W-:Y:S01]  /*2010*/  LOP3.LUT P6, RZ, R31, 0x100, RZ, 0xc0, !PT ;  /* 0x000001001fff7812 */ /* 0x000fe200078cc0ff */
[----:B------:R-:W-:Y:S02]  /*2020*/  @!P4 FADD.FTZ R74, R74, R75 ;  /* 0x0000004b4a4ac221 */ /* 0x000fe40000010000 */
[----:B------:R-:W-:-:S04]  /*2030*/  @!P1 FADD.FTZ R75, R30, R33 ;  /* 0x000000211e4b9221 */ /* 0x000fc80000010000 */
[----:B------:R-:W-:Y:S02]  /*2040*/  @!P1 FADD.FTZ R74, R74, R75 ;  /* 0x0000004b4a4a9221 */ /* 0x000fe40000010000 */
[----:B------:R-:W-:-:S04]  /*2050*/  @!P0 FADD.FTZ R75, R32, R35 ;  /* 0x00000023204b8221 */ /* 0x000fc80000010000 */
[----:B------:R-:W-:Y:S02]  /*2060*/  @!P0 FADD.FTZ R74, R74, R75 ;  /* 0x0000004b4a4a8221 */ /* 0x000fe40000010000 */
[----:B------:R-:W-:-:S04]  /*2070*/  @!P6 FADD.FTZ R75, R34, R37 ;  /* 0x00000025224be221 */ /* 0x000fc80000010000 */
[----:B------:R-:W-:Y:S01]  /*2080*/  @!P6 FADD.FTZ R74, R74, R75 ;  /* 0x0000004b4a4ae221 */ /* 0x000fe20000010000 */
[----:B------:R-:W-:-:S13]  /*2090*/  ISETP.NE.AND P6, PT, R76, RZ, PT ;  /* 0x000000ff4c00720c */ /* 0x000fda0003fc5270 */
        /* <DEDUP_REMOVED lines=20> */
[----:B------:R-:W-:Y:S02]  /*21e0*/  ISETP.NE.AND P6, PT, R127, RZ, PT ;  /* 0x000000ff7f00720c */ /* 0x000fe40003fc5270 */
[----:B------:R-:W-:-:S11]  /*21f0*/  LOP3.LUT P3, RZ, R31, 0x40000, RZ, 0xc0, !PT ;  /* 0x000400001fff7812 */ /* 0x000fd6000786c0ff */
[----:B------:R-:W-:-:S04]  /*2200*/  @!P6 FADD.FTZ R75, R50, R53 ;  /* 0x00000035324be221 */ /* 0x000fc80000010000 */
[----:B------:R-:W-:Y:S01]  /*2210*/  @!P6 FADD.FTZ R74, R74, R75 ;  /* 0x0000004b4a4ae221 */ /* 0x000fe20000010000 */
[----:B------:R-:W-:Y:S02]  /*2220*/  ISETP.NE.AND P6, PT, R128, RZ, PT ;  /* 0x000000ff8000720c */ /* 0x000fe40003fc5270 */
[C---:B------:R-:W-:Y:S02]  /*2230*/  LOP3.LUT P2, RZ, R31.reuse, 0x80000, RZ, 0xc0, !PT ;  /* 0x000800001fff7812 */ /* 0x040fe4000784c0ff */
[C---:B------:R-:W-:Y:S02]  /*2240*/  LOP3.LUT P5, RZ, R31.reuse, 0x100000, RZ, 0xc0, !PT ;  /* 0x001000001fff7812 */ /* 0x040fe400078ac0ff */
[----:B------:R-:W-:-:S07]  /*2250*/  LOP3.LUT P4, RZ, R31, 0x200000, RZ, 0xc0, !PT ;  /* 0x002000001fff7812 */ /* 0x000fce000788c0ff */
[----:B------:R-:W-:-:S04]  /*2260*/  @!P6 FADD.FTZ R75, R52, R55 ;  /* 0x00000037344be221 */ /* 0x000fc80000010000 */
[----:B------:R-:W-:Y:S02]  /*2270*/  @!P6 FADD.FTZ R74, R74, R75 ;  /* 0x0000004b4a4ae221 */ /* 0x000fe40000010000 */
[----:B------:R-:W-:Y:S01]  /*2280*/  @!P3 FADD.FTZ R75, R54, R57 ;  /* 0x00000039364bb221 */ /* 0x000fe20000010000 */
[----:B------:R-:W-:-:S03]  /*2290*/  LOP3.LUT P1, RZ, R31, 0x400000, RZ, 0xc0, !PT ;  /* 0x004000001fff7812 */ /* 0x000fc6000782c0ff */
[----:B------:R-:W-:Y:S02]  /*22a0*/  @!P3 FADD.FTZ R74, R74, R75 ;  /* 0x0000004b4a4ab221 */ /* 0x000fe40000010000 */
[----:B------:R-:W-:Y:S01]  /*22b0*/  @!P2 FADD.FTZ R75, R56, R59 ;  /* 0x0000003b384ba221 */ /* 0x000fe20000010000 */
[----:B------:R-:W-:-:S03]  /*22c0*/  LOP3.LUT P0, RZ, R31, 0x800000, RZ, 0xc0, !PT ;  /* 0x008000001fff7812 */ /* 0x000fc6000780c0ff */
[----:B------:R-:W-:Y:S02]  /*22d0*/  @!P2 FADD.FTZ R74, R74, R75 ;  /* 0x0000004b4a4aa221 */ /* 0x000fe40000010000 */
[----:B------:R-:W-:-:S04]  /*22e0*/  @!P5 FADD.FTZ R75, R58, R61 ;  /* 0x0000003d3a4bd221 */ /* 0x000fc80000010000 */
[----:B------:R-:W-:Y:S02]  /*22f0*/  @!P5 FADD.FTZ R74, R74, R75 ;  /* 0x0000004b4a4ad221 */ /* 0x000fe40000010000 */
[----:B------:R-:W-:-:S04]  /*2300*/  @!P4 FADD.FTZ R75, R60, R63 ;  /* 0x0000003f3c4bc221 */ /* 0x000fc80000010000 */
[----:B------:R-:W-:Y:S02]  /*2310*/  @!P4 FADD.FTZ R74, R74, R75 ;  /* 0x0000004b4a4ac221 */ /* 0x000fe40000010000 */
[----:B------:R-:W-:-:S04]  /*2320*/  @!P1 FADD.FTZ R75, R62, R65 ;  /* 0x000000413e4b9221 */ /* 0x000fc80000010000 */
[----:B------:R-:W-:Y:S02]  /*2330*/  @!P1 FADD.FTZ R74, R74, R75 ;  /* 0x0000004b4a4a9221 */ /* 0x000fe40000010000 */
[----:B------:R-:W-:-:S04]  /*2340*/  @!P0 FADD.FTZ R75, R64, R67 ;  /* 0x00000043404b8221 */ /* 0x000fc80000010000 */
[----:B------:R-:W-:Y:S01]  /*2350*/  @!P0 FADD.FTZ R74, R74, R75 ;  /* 0x0000004b4a4a8221 */ /* 0x000fe20000010000 */
[----:B------:R-:W-:Y:S02]  /*2360*/  ISETP.NE.AND P0, PT, R123, RZ, PT ;  /* 0x000000ff7b00720c */ /* 0x000fe40003f05270 */
[----:B------:R-:W-:Y:S02]  /*2370*/  ISETP.NE.AND P1, PT, R124, RZ, PT ;  /* 0x000000ff7c00720c */ /* 0x000fe40003f25270 */
[----:B------:R-:W-:Y:S02]  /*2380*/  ISETP.NE.AND P2, PT, R130, RZ, PT ;  /* 0x000000ff8200720c */ /* 0x000fe40003f45270 */
[----:B------:R-:W-:Y:S02]  /*2390*/  ISETP.NE.AND P3, PT, R129, RZ, PT ;  /* 0x000000ff8100720c */ /* 0x000fe40003f65270 */
[----:B------:R-:W-:-:S05]  /*23a0*/  ISETP.NE.AND P4, PT, R125, RZ, PT ;  /* 0x000000ff7d00720c */ /* 0x000fca0003f85270 */
[----:B------:R-:W-:-:S04]  /*23b0*/  @!P0 FADD.FTZ R75, R66, R69 ;  /* 0x00000045424b8221 */ /* 0x000fc80000010000 */
[----:B------:R-:W-:Y:S02]  /*23c0*/  @!P0 FADD.FTZ R74, R74, R75 ;  /* 0x0000004b4a4a8221 */ /* 0x000fe40000010000 */
[----:B------:R-:W-:Y:S01]  /*23d0*/  @!P1 FADD.FTZ R75, R68, R71 ;  /* 0x00000047444b9221 */ /* 0x000fe20000010000 */
[----:B------:R-:W-:-:S03]  /*23e0*/  ISETP.NE.AND P5, PT, R131, RZ, PT ;  /* 0x000000ff8300720c */ /* 0x000fc60003fa5270 */
[----:B------:R-:W-:Y:S02]  /*23f0*/  @!P1 FADD.FTZ R74, R74, R75 ;  /* 0x0000004b4a4a9221 */ /* 0x000fe40000010000 */
[----:B------:R-:W-:Y:S01]  /*2400*/  @!P2 FADD.FTZ R75, R70, R73 ;  /* 0x00000049464ba221 */ /* 0x000fe20000010000 */
[----:B------:R-:W-:Y:S01]  /*2410*/  LOP3.LUT P6, RZ, R31, 0x1000000, RZ, 0xc0, !PT ;  /* 0x010000001fff7812 */ /* 0x000fe200078cc0ff */
[----:B--2---:R-:W-:Y:S02]  /*2420*/  @!P4 FADD.FTZ R94, R84, R82 ;  /* 0x00000052545ec221 */ /* 0x004fe40000010000 */
[----:B------:R-:W-:Y:S02]  /*2430*/  @!P2 FADD.FTZ R74, R74, R75 ;  /* 0x0000004b4a4aa221 */ /* 0x000fe40000010000 */
[----:B------:R-:W-:Y:S02]  /*2440*/  @!P3 FADD.FTZ R75, R72, R95 ;  /* 0x0000005f484bb221 */ /* 0x000fe40000010000 */
[----:B------:R-:W-:-:S02]  /*2450*/  @!P4 FADD.FTZ R97, R85, R83 ;  /* 0x000000535561c221 */ /* 0x000fc40000010000 */
[----:B------:R-:W-:Y:S02]  /*2460*/  @!P3 FADD.FTZ R74, R74, R75 ;  /* 0x0000004b4a4ab221 */ /* 0x000fe40000010000 */
[----:B------:R-:W-:Y:S02]  /*2470*/  @!P4 FADD.FTZ R75, R94, R97 ;  /* 0x000000615e4bc221 */ /* 0x000fe40000010000 */
[----:B----4-:R-:W-:Y:S02]  /*2480*/  @!P5 FADD.FTZ R96, R88, R86 ;  /* 0x000000565860d221 */ /* 0x010fe40000010000 */
[----:B------:R-:W-:Y:S02]  /*2490*/  @!P5 FADD.FTZ R99, R89, R87 ;  /* 0x000000575963d221 */ /* 0x000fe40000010000 */
[----:B------:R-:W-:Y:S02]  /*24a0*/  @!P4 FADD.FTZ R74, R74, R75 ;  /* 0x0000004b4a4ac221 */ /* 0x000fe40000010000 */
[----:B------:R-:W-:-:S02]  /*24b0*/  @!P6 FADD.FTZ R98, R92, R90 ;  /* 0x0000005a5c62e221 */ /* 0x000fc40000010000 */
[----:B------:R-:W-:Y:S02]  /*24c0*/  @!P6 FADD.FTZ R101, R93, R91 ;  /* 0x0000005b5d65e221 */ /* 0x000fe40000010000 */
[----:B------:R-:W-:Y:S02]  /*24d0*/  @!P5 FADD.FTZ R75, R96, R99 ;  /* 0x00000063604bd221 */ /* 0x000fe40000010000 */
[----:B------:R-:W-:Y:S02]  /*24e0*/  @!P6 FADD.FTZ R77, R98, R101 ;  /* 0x00000065624de221 */ /* 0x000fe40000010000 */
[----:B------:R-:W-:-:S04]  /*24f0*/  @!P5 FADD.FTZ R74, R74, R75 ;  /* 0x0000004b4a4ad221 */ /* 0x000fc80000010000 */
[----:B------:R-:W-:-:S05]  /*2500*/  @!P6 FADD.FTZ R74, R74, R77 ;  /* 0x0000004d4a4ae221 */ /* 0x000fca0000010000 */
[----:B------:R-:W0:Y:S02]  /*2510*/  SHFL.BFLY PT, R75, R74, 0x10, 0x1f ;  /* 0x0e001f004a4b7f89 */ /* 0x000e2400000e0000 */
[----:B0-----:R-:W-:-:S05]  /*2520*/  FADD.FTZ R75, R75, R74 ;  /* 0x0000004a4b4b7221 */ /* 0x001fca0000010000 */
[----:B------:R-:W0:Y:S02]  /*2530*/  SHFL.BFLY PT, R76, R75, 0x8, 0x1f ;  /* 0x0d001f004b4c7f89 */ /* 0x000e2400000e0000 */
[----:B0-----:R-:W-:-:S05]  /*2540*/  FADD.FTZ R76, R75, R76 ;  /* 0x0000004c4b4c7221 */ /* 0x001fca0000010000 */
[----:B------:R-:W0:Y:S01]  /*2550*/  SHFL.BFLY PT, R77, R76, 0x4, 0x1f ;  /* 0x0c801f004c4d7f89 */ /* 0x000e2200000e0000 */
[----:B------:R-:W1:Y:S01]  /*2560*/  I2F.U32 R79, c[0x0][0x0] ;  /* 0x00000000004f7b06 */ /* 0x000e620000201000 */
[----:B0-----:R-:W-:-:S05]  /*2570*/  FADD.FTZ R77, R76, R77 ;  /* 0x0000004d4c4d7221 */ /* 0x001fca0000010000 */
[----:B------:R-:W0:Y:S01]  /*2580*/  SHFL.BFLY PT, R78, R77, 0x2, 0x1f ;  /* 0x0c401f004d4e7f89 */ /* 0x000e2200000e0000 */
[----:B-1----:R-:W-:Y:S01]  /*2590*/  FMUL.FTZ R81, R79, 0.03125 ;  /* 0x3d0000004f517820 */ /* 0x002fe20000410000 */
[----:B------:R-:W-:Y:S02]  /*25a0*/  P2R R83, PR, RZ, 0x10 ;  /* 0x00000010ff537803 */ /* 0x000fe40000000000 */
[----:B------:R-:W-:Y:S01]  /*25b0*/  LOP3.LUT P4, RZ, R31, 0x1, RZ, 0xc0, !PT ;  /* 0x000000011fff7812 */ /* 0x000fe2000788c0ff */
[----:B------:R-:W1:Y:S03]  /*25c0*/  I2F.U32 R80, R109 ;  /* 0x0000006d00507306 */ /* 0x000e660000201000 */
[----:B------:R-:W-:Y:S02]  /*25d0*/  P2R R85, PR, RZ, 0x10 ;  /* 0x00000010ff557803 */ /* 0x000fe40000000000 */
[----:B------:R-:W-:Y:S01]  /*25e0*/  LOP3.LUT P4, RZ, R109, 0x1f, RZ, 0xc0, !PT ;  /* 0x0000001f6dff7812 */ /* 0x000fe2000788c0ff */
[----:B0-----:R-:W-:-:S05]  /*25f0*/  FADD.FTZ R78, R77, R78 ;  /* 0x0000004e4d4e7221 */ /* 0x001fca0000010000 */
[----:B------:R-:W0:Y:S07]  /*2600*/  SHFL.BFLY PT, R79, R78, 0x1, 0x1f ;  /* 0x0c201f004e4f7f89 */ /* 0x000e2e00000e0000 */
[----:B------:R-:W-:Y:S02]  /*2610*/  @!P4 SHF.R.U32.HI R74, RZ, 0x3, R109 ;  /* 0x00000003ff4ac819 */ /* 0x000fe4000001166d */
[----:B-1----:R-:W-:Y:S02]  /*2620*/  FSETP.GT.FTZ.AND P6, PT, R81, R80, PT ;  /* 0x000000505100720b */ /* 0x002fe40003fd4000 */
[----:B------:R-:W-:Y:S01]  /*2630*/  @!P4 LOP3.LUT R74, R74, 0x1ffffffc, RZ, 0xc0, !PT ;  /* 0x1ffffffc4a4ac812 */ /* 0x000fe200078ec0ff */
[----:B0-----:R-:W-:-:S05]  /*2640*/  FADD.FTZ R81, R78, R79 ;  /* 0x0000004f4e517221 */ /* 0x001fca0000010000 */
[----:B------:R-:W-:Y:S05]  /*2650*/  @!P4 STS [R74+0x8], R81 ;  /* 0x000008514a00c388 */ /* 0x000fea0000000800 */
[----:B------:R-:W-:Y:S01]  /*2660*/  @P6 IMAD.SHL.U32 R76, R109, 0x4, RZ ;  /* 0x000000046d4c6824 */ /* 0x000fe200078e00ff */
[----:B------:R-:W-:-:S04]  /*2670*/  HFMA2.MMA R75, -RZ, RZ, 0, 0 ;  /* 0x00000000ff4b7435 */ /* 0x000fc800000001ff */
[----:B------:R-:W-:Y:S01]  /*2680*/  @P6 LOP3.LUT R76, R76, 0x7c, RZ, 0xc0, !PT ;  /* 0x0000007c4c4c6812 */ /* 0x000fe200078ec0ff */
[----:B------:R-:W-:Y:S06]  /*2690*/  BAR.SYNC.DEFER_BLOCKING 0x0 ;  /* 0x0000000000007b1d */ /* 0x000fec0000010000 */
[----:B------:R-:W0:Y:S04]  /*26a0*/  @P6 LDS R75, [R76+0x8] ;  /* 0x000008004c4b6984 */ /* 0x000e280000000800 */
[----:B0-----:R-:W0:Y:S02]  /*26b0*/  SHFL.BFLY PT, R78, R75, 0x10, 0x1f ;  /* 0x0e001f004b4e7f89 */ /* 0x001e2400000e0000 */
[----:B0-----:R-:W-:-:S05]  /*26c0*/  FADD.FTZ R78, R78, R75 ;  /* 0x0000004b4e4e7221 */ /* 0x001fca0000010000 */
[----:B------:R-:W0:Y:S02]  /*26d0*/  SHFL.BFLY PT, R77, R78, 0x8, 0x1f ;  /* 0x0d001f004e4d7f89 */ /* 0x000e2400000e0000 */
[----:B0-----:R-:W-:-:S05]  /*26e0*/  FADD.FTZ R77, R78, R77 ;  /* 0x0000004d4e4d7221 */ /* 0x001fca0000010000 */
[----:B------:R-:W0:Y:S01]  /*26f0*/  SHFL.BFLY PT, R80, R77, 0x4, 0x1f ;  /* 0x0c801f004d507f89 */ /* 0x000e2200000e0000 */
[----:B------:R-:W-:Y:S02]  /*2700*/  P2R R123, PR, RZ, 0x1 ;  /* 0x00000001ff7b7803 */ /* 0x000fe40000000000 */
[----:B------:R-:W-:Y:S02]  /*2710*/  LOP3.LUT P0, RZ, R31, 0x4, RZ, 0xc0, !PT ;  /* 0x000000041fff7812 */ /* 0x000fe4000780c0ff */
[----:B------:R-:W-:Y:S02]  /*2720*/  P2R R124, PR, RZ, 0x2 ;  /* 0x00000002ff7c7803 */ /* 0x000fe40000000000 */
[----:B------:R-:W-:Y:S02]  /*2730*/  P2R R125, PR, RZ, 0x4 ;  /* 0x00000004ff7d7803 */ /* 0x000fe40000000000 */
[----:B------:R-:W-:Y:S02]  /*2740*/  P2R R82, PR, RZ, 0x8 ;  /* 0x00000008ff527803 */ /* 0x000fe40000000000 */
[----:B------:R-:W-:-:S02]  /*2750*/  P2R R84, PR, RZ, 0x20 ;  /* 0x00000020ff547803 */ /* 0x000fc40000000000 */
[----:B------:R-:W-:Y:S01]  /*2760*/  P2R R86, PR, RZ, 0x1 ;  /* 0x00000001ff567803 */ /* 0x000fe20000000000 */
[----:B0-----:R-:W-:-:S05]  /*2770*/  FADD.FTZ R80, R77, R80 ;  /* 0x000000504d507221 */ /* 0x001fca0000010000 */
[----:B------:R-:W0:Y:S01]  /*2780*/  SHFL.BFLY PT, R79, R80, 0x2, 0x1f ;  /* 0x0c401f00504f7f89 */ /* 0x000e2200000e0000 */
[C---:B------:R-:W-:Y:S02]  /*2790*/  LOP3.LUT P0, RZ, R31.reuse, 0x2, RZ, 0xc0, !PT ;  /* 0x000000021fff7812 */ /* 0x040fe4000780c0ff */
[C---:B------:R-:W-:Y:S02]  /*27a0*/  LOP3.LUT P1, RZ, R31.reuse, 0x8, RZ, 0xc0, !PT ;  /* 0x000000081fff7812 */ /* 0x040fe4000782c0ff */
[C---:B------:R-:W-:Y:S02]  /*27b0*/  LOP3.LUT P2, RZ, R31.reuse, 0x10, RZ, 0xc0, !PT ;  /* 0x000000101fff7812 */ /* 0x040fe4000784c0ff */
[C---:B------:R-:W-:Y:S02]  /*27c0*/  LOP3.LUT P3, RZ, R31.reuse, 0x20, RZ, 0xc0, !PT ;  /* 0x000000201fff7812 */ /* 0x040fe4000786c0ff */
[C---:B------:R-:W-:Y:S02]  /*27d0*/  LOP3.LUT P5, RZ, R31.reuse, 0x40, RZ, 0xc0, !PT ;  /* 0x000000401fff7812 */ /* 0x040fe400078ac0ff */
[----:B------:R-:W-:-:S04]  /*27e0*/  LOP3.LUT R31, R31, 0xfdffffff, RZ, 0xc0, !PT ;  /* 0xfdffffff1f1f7812 */ /* 0x000fc800078ec0ff */
[----:B------:R-:W-:Y:S02]  /*27f0*/  @P6 LOP3.LUT R31, R31, 0x2000000, RZ, 0xfc, !PT ;  /* 0x020000001f1f6812 */ /* 0x000fe400078efcff */
[----:B------:R-:W-:Y:S01]  /*2800*/  ISETP.NE.AND P6, PT, R109, RZ, PT ;  /* 0x000000ff6d00720c */ /* 0x000fe20003fc5270 */
[----:B0-----:R-:W-:-:S12]  /*2810*/  FADD.FTZ R79, R80, R79 ;  /* 0x0000004f504f7221 */ /* 0x001fd80000010000 */
[----:B------:R-:W0:Y:S01]  /*2820*/  @!P6 I2F R81, c[0x0][0x18c] ;  /* 0x000063000051eb06 */ /* 0x000e220000201400 */
[----:B------:R-:W1:Y:S07]  /*2830*/  SHFL.BFLY PT, R74, R79, 0x1, 0x1f ;  /* 0x0c201f004f4a7f89 */ /* 0x000e6e00000e0000 */
[----:B0-----:R-:W0:Y:S01]  /*2840*/  @!P6 MUFU.RCP R81, R81 ;  /* 0x000000510051e308 */ /* 0x001e220000001000 */
[----:B-1----:R-:W-:-:S04]  /*2850*/  FADD.FTZ R74, R79, R74 ;  /* 0x0000004a4f4a7221 */ /* 0x002fc80000010000 */
[----:B0-----:R-:W-:-:S05]  /*2860*/  @!P6 FMUL.FTZ R74, R74, R81 ;  /* 0x000000514a4ae220 */ /* 0x001fca0000410000 */
[----:B------:R0:W-:Y:S04]  /*2870*/  @!P6 STS [RZ], R74 ;  /* 0x0000004aff00e388 */ /* 0x0001e80000000800 */
[----:B------:R-:W-:Y:S01]  /*2880*/  BAR.SYNC.DEFER_BLOCKING 0x0 ;  /* 0x0000000000007b1d */ /* 0x000fe20000010000 */
[----:B------:R-:W-:Y:S02]  /*2890*/  ISETP.NE.AND P6, PT, R122, RZ, PT ;  /* 0x000000ff7a00720c */ /* 0x000fe40003fc5270 */
[----:B------:R-:W-:-:S11]  /*28a0*/  ISETP.NE.AND P4, PT, R85, RZ, PT ;  /* 0x000000ff5500720c */ /* 0x000fd60003f85270 */
[----:B------:R-:W1:Y:S04]  /*28b0*/  @!P6 LDS R75, [RZ] ;  /* 0x00000000ff4be984 */ /* 0x000e680000000800 */
[----:B------:R-:W-:Y:S01]  /*28c0*/  @!P0 LDS R85, [RZ] ;  /* 0x00000000ff558984 */ /* 0x000fe20000000800 */
[----:B------:R-:W-:-:S03]  /*28d0*/  ISETP.NE.AND P0, PT, R86, RZ, PT ;  /* 0x000000ff5600720c */ /* 0x000fc60003f05270 */
[----:B------:R-:W2:Y:S04]  /*28e0*/  @!P4 LDS R78, [RZ] ;  /* 0x00000000ff4ec984 */ /* 0x000ea80000000800 */
[----:B------:R-:W-:Y:S01]  /*28f0*/  @!P1 LDS R87, [RZ] ;  /* 0x00000000ff579984 */ /* 0x000fe20000000800 */
[----:B------:R-:W-:-:S03]  /*2900*/  P2R R91, PR, RZ, 0x4 ;  /* 0x00000004ff5b7803 */ /* 0x000fc60000000000 */
[----:B------:R-:W-:Y:S04]  /*2910*/  @!P2 LDS R88, [RZ] ;  /* 0x00000000ff58a984 */ /* 0x000fe80000000800 */
[----:B------:R-:W3:Y:S01]  /*2920*/  @!P0 LDS R86, [RZ] ;  /* 0x00000000ff568984 */ /* 0x000ee20000000800 */
[----:B------:R-:W-:Y:S01]  /*2930*/  LOP3.LUT P2, RZ, R31, 0x2, RZ, 0xc0, !PT ;  /* 0x000000021fff7812 */ /* 0x000fe2000784c0ff */
[----:B0-----:R-:W-:Y:S01]  /*2940*/  IMAD.MOV.U32 R74, RZ, RZ, RZ ;  /* 0x000000ffff4a7224 */ /* 0x001fe200078e00ff */
[----:B------:R-:W-:Y:S01]  /*2950*/  P2R R80, PR, RZ, 0x40 ;  /* 0x00000040ff507803 */ /* 0x000fe20000000000 */
[----:B------:R-:W-:Y:S01]  /*2960*/  @!P3 LDS R81, [RZ] ;  /* 0x00000000ff51b984 */ /* 0x000fe20000000800 */
[----:B------:R-:W-:Y:S02]  /*2970*/  P2R R92, PR, RZ, 0x8 ;  /* 0x00000008ff5c7803 */ /* 0x000fe40000000000 */
[----:B------:R-:W-:Y:S01]  /*2980*/  P2R R93, PR, RZ, 0x20 ;  /* 0x00000020ff5d7803 */ /* 0x000fe20000000000 */
[----:B------:R-:W0:Y:S01]  /*2990*/  @!P5 LDS R89, [RZ] ;  /* 0x00000000ff59d984 */ /* 0x000e220000000800 */
[----:B-1----:R-:W-:-:S02]  /*29a0*/  @!P6 FADD.FTZ R76, R105, -R75 ;  /* 0x8000004b694ce221 */ /* 0x002fc40000010000 */
[----:B------:R-:W-:Y:S02]  /*29b0*/  @!P6 FADD.FTZ R75, R106, -R75 ;  /* 0x8000004b6a4be221 */ /* 0x000fe40000010000 */
[----:B------:R-:W-:-:S04]  /*29c0*/  @!P6 FMUL.FTZ R76, R76, R76 ;  /* 0x0000004c4c4ce220 */ /* 0x000fc80000410000 */
[----:B------:R-:W-:Y:S02]  /*29d0*/  @!P6 FFMA.FTZ R76, R75, R75, R76 ;  /* 0x0000004b4b4ce223 */ /* 0x000fe4000001004c */
[----:B--2---:R-:W-:Y:S02]  /*29e0*/  @!P4 FADD.FTZ R77, R19, -R78 ;  /* 0x8000004e134dc221 */ /* 0x004fe40000010000 */
[----:B------:R-:W-:Y:S01]  /*29f0*/  @!P6 FADD.FTZ R74, RZ, R76 ;  /* 0x0000004cff4ae221 */ /* 0x000fe20000010000 */
[C---:B------:R-:W-:Y:S01]  /*2a00*/  LOP3.LUT P6, RZ, R31.reuse, 0x200, RZ, 0xc0, !PT ;  /* 0x000002001fff7812 */ /* 0x040fe200078cc0ff */
[----:B------:R-:W-:Y:S01]  /*2a10*/  @!P4 FADD.FTZ R75, R18, -R78 ;  /* 0x8000004e124bc221 */ /* 0x000fe20000010000 */
[----:B------:R-:W-:Y:S01]  /*2a20*/  LOP3.LUT P3, RZ, R31, 0x80, RZ, 0xc0, !PT ;  /* 0x000000801fff7812 */ /* 0x000fe2000786c0ff */
[----:B------:R-:W-:Y:S01]  /*2a30*/  @!P4 FMUL.FTZ R78, R77, R77 ;  /* 0x0000004d4d4ec220 */ /* 0x000fe20000410000 */
[----:B------:R-:W-:Y:S01]  /*2a40*/  LOP3.LUT P5, RZ, R31, 0x100, RZ, 0xc0, !PT ;  /* 0x000001001fff7812 */ /* 0x000fe200078ac0ff */
[----:B------:R-:W-:-:S02]  /*2a50*/  @!P2 FADD.FTZ R77, R21, -R85 ;  /* 0x80000055154da221 */ /* 0x000fc40000010000 */
[----:B------:R-:W-:Y:S02]  /*2a60*/  @!P4 FFMA.FTZ R75, R75, R75, R78 ;  /* 0x0000004b4b4bc223 */ /* 0x000fe4000001004e */
[----:B------:R-:W-:Y:S02]  /*2a70*/  @!P2 FADD.FTZ R76, R20, -R85 ;  /* 0x80000055144ca221 */ /* 0x000fe40000010000 */
[----:B------:R-:W-:Y:S02]  /*2a80*/  @!P2 FMUL.FTZ R77, R77, R77 ;  /* 0x0000004d4d4da220 */ /* 0x000fe40000410000 */
[----:B------:R-:W-:Y:S01]  /*2a90*/  @!P4 FADD.FTZ R74, R74, R75 ;  /* 0x0000004b4a4ac221 */ /* 0x000fe20000010000 */
[----:B------:R-:W-:Y:S01]  /*2aa0*/  P2R R126, PR, RZ, 0x40 ;  /* 0x00000040ff7e7803 */ /* 0x000fe20000000000 */
[----:B---3--:R-:W-:Y:S01]  /*2ab0*/  @!P0 FADD.FTZ R78, R23, -R86 ;  /* 0x80000056174e8221 */ /* 0x008fe20000010000 */
[----:B------:R-:W1:Y:S01]  /*2ac0*/  @!P3 LDS R90, [RZ] ;  /* 0x00000000ff5ab984 */ /* 0x000e620000000800 */
[----:B------:R-:W-:-:S02]  /*2ad0*/  @!P2 FFMA.FTZ R77, R76, R76, R77 ;  /* 0x0000004c4c4da223 */ /* 0x000fc4000001004d */
[----:B------:R-:W-:Y:S01]  /*2ae0*/  @!P0 FADD.FTZ R75, R22, -R86 ;  /* 0x80000056164b8221 */ /* 0x000fe20000010000 */
[----:B------:R-:W2:Y:S01]  /*2af0*/  @!P5 LDS R85, [RZ] ;  /* 0x00000000ff55d984 */ /* 0x000ea20000000800 */
[----:B------:R-:W-:-:S03]  /*2b00*/  @!P2 FADD.FTZ R74, R74, R77 ;  /* 0x0000004d4a4aa221 */ /* 0x000fc60000010000 */
[----:B------:R-:W3:Y:S01]  /*2b10*/  @!P6 LDS R86, [RZ] ;  /* 0x00000000ff56e984 */ /* 0x000ee20000000800 */
[----:B------:R-:W-:Y:S02]  /*2b20*/  LOP3.LUT P6, RZ, R31, 0x400, RZ, 0xc0, !PT ;  /* 0x000004001fff7812 */ /* 0x000fe400078cc0ff */
[----:B------:R-:W-:Y:S02]  /*2b30*/  ISETP.NE.AND P2, PT, R91, RZ, PT ;  /* 0x000000ff5b00720c */ /* 0x000fe40003f45270 */
[C---:B------:R-:W-:Y:S01]  /*2b40*/  LOP3.LUT P5, RZ, R31.reuse, 0x1000, RZ, 0xc0, !PT ;  /* 0x000010001fff7812 */ /* 0x040fe200078ac0ff */
[----:B------:R-:W-:Y:S01]  /*2b50*/  @!P0 FMUL.FTZ R78, R78, R78 ;  /* 0x0000004e4e4e8220 */ /* 0x000fe20000410000 */
[----:B------:R-:W-:Y:S01]  /*2b60*/  LOP3.LUT P3, RZ, R31, 0x800, RZ, 0xc0, !PT ;  /* 0x000008001fff7812 */ /* 0x000fe2000786c0ff */
[----:B------:R-:W-:Y:S02]  /*2b70*/  @!P1 FADD.FTZ R79, R25, -R87 ;  /* 0x80000057194f9221 */ /* 0x000fe40000010000 */
[----:B------:R-:W-:-:S02]  /*2b80*/  @!P0 FFMA.FTZ R75, R75, R75, R78 ;  /* 0x0000004b4b4b8223 */ /* 0x000fc4000001004e */
[----:B------:R-:W-:Y:S02]  /*2b90*/  @!P1 FADD.FTZ R76, R24, -R87 ;  /* 0x80000057184c9221 */ /* 0x000fe40000010000 */
[----:B------:R-:W4:Y:S01]  /*2ba0*/  @!P6 LDS R87, [RZ] ;  /* 0x00000000ff57e984 */ /* 0x000f220000000800 */
[----:B------:R-:W-:Y:S01]  /*2bb0*/  @!P1 FMUL.FTZ R79, R79, R79 ;  /* 0x0000004f4f4f9220 */ /* 0x000fe20000410000 */
[----:B------:R-:W-:Y:S01]  /*2bc0*/  LOP3.LUT P6, RZ, R31, 0x100, RZ, 0xc0, !PT ;  /* 0x000001001fff7812 */ /* 0x000fe200078cc0ff */
[----:B------:R-:W-:Y:S02]  /*2bd0*/  @!P0 FADD.FTZ R74, R74, R75 ;  /* 0x0000004b4a4a8221 */ /* 0x000fe40000010000 */
[--C-:B------:R-:W-:Y:S01]  /*2be0*/  @!P2 FADD.FTZ R77, R27, -R88.reuse ;  /* 0x800000581b4da221 */ /* 0x100fe20000010000 */
[----:B------:R-:W5:Y:S01]  /*2bf0*/  @!P3 LDS R91, [RZ] ;  /* 0x00000000ff5bb984 */ /* 0x000f620000000800 */
[----:B------:R-:W-:Y:S01]  /*2c00*/  @!P2 FADD.FTZ R75, R26, -R88 ;  /* 0x800000581a4ba221 */ /* 0x000fe20000010000 */
[----:B------:R-:W-:Y:S01]  /*2c10*/  P2R R122, PR, RZ, 0x40 ;  /* 0x00000040ff7a7803 */ /* 0x000fe20000000000 */
[----:B------:R-:W-:Y:S01]  /*2c20*/  @!P1 FFMA.FTZ R79, R76, R76, R79 ;  /* 0x0000004c4c4f9223 */ /* 0x000fe2000001004f */
[----:B------:R-:W2:Y:S01]  /*2c30*/  @!P5 LDS R88, [RZ] ;  /* 0x00000000ff58d984 */ /* 0x000ea20000000800 */
[----:B------:R-:W-:-:S02]  /*2c40*/  ISETP.NE.AND P5, PT, R93, RZ, PT ;  /* 0x000000ff5d00720c */ /* 0x000fc40003fa5270 */
[----:B------:R-:W-:Y:S02]  /*2c50*/  LOP3.LUT P6, RZ, R31, 0x4000, RZ, 0xc0, !PT ;  /* 0x000040001fff7812 */ /* 0x000fe400078cc0ff */
[----:B------:R-:W-:Y:S01]  /*2c60*/  ISETP.NE.AND P3, PT, R92, RZ, PT ;  /* 0x000000ff5c00720c */ /* 0x000fe20003f65270 */
[----:B------:R-:W-:Y:S02]  /*2c70*/  @!P2 FMUL.FTZ R76, R77, R77 ;  /* 0x0000004d4d4ca220 */ /* 0x000fe40000410000 */
[----:B------:R-:W-:Y:S01]  /*2c80*/  @!P1 FADD.FTZ R74, R74, R79 ;  /* 0x0000004f4a4a9221 */ /* 0x000fe20000010000 */
[----:B------:R-:W-:Y:S01]  /*2c90*/  LOP3.LUT P1, RZ, R31, 0x10000, RZ, 0xc0, !PT ;  /* 0x000100001fff7812 */ /* 0x000fe2000782c0ff */
[----:B------:R-:W-:-:S03]  /*2ca0*/  @!P2 FFMA.FTZ R75, R75, R75, R76 ;  /* 0x0000004b4b4ba223 */ /* 0x000fc6000001004c */
[----:B------:R-:W-:Y:S02]  /*2cb0*/  P2R R92, PR, RZ, 0x2 ;  /* 0x00000002ff5c7803 */ /* 0x000fe40000000000 */
[----:B------:R-:W-:Y:S01]  /*2cc0*/  LOP3.LUT P1, RZ, R31, 0x80, RZ, 0xc0, !PT ;  /* 0x000000801fff7812 */ /* 0x000fe2000782c0ff */
[----:B------:R-:W-:Y:S02]  /*2cd0*/  @!P2 FADD.FTZ R74, R74, R75 ;  /* 0x0000004b4a4aa221 */ /* 0x000fe40000010000 */
[--C-:B0-----:R-:W-:Y:S02]  /*2ce0*/  @!P5 FADD.FTZ R78, R33, -R89.reuse ;  /* 0x80000059214ed221 */ /* 0x101fe40000010000 */
[----:B------:R-:W-:Y:S02]  /*2cf0*/  @!P5 FADD.FTZ R75, R30, -R89 ;  /* 0x800000591e4bd221 */ /* 0x000fe40000010000 */
[----:B------:R-:W-:Y:S01]  /*2d00*/  @!P6 LDS R89, [RZ] ;  /* 0x00000000ff59e984 */ /* 0x000fe20000000800 */
[--C-:B------:R-:W-:Y:S01]  /*2d10*/  @!P3 FADD.FTZ R77, R29, -R81.reuse ;  /* 0x800000511d4db221 */ /* 0x100fe20000010000 */
[----:B------:R-:W-:Y:S01]  /*2d20*/  ISETP.NE.AND P6, PT, R122, RZ, PT ;  /* 0x000000ff7a00720c */ /* 0x000fe20003fc5270 */
[----:B------:R-:W-:-:S02]  /*2d30*/  @!P3 FADD.FTZ R76, R28, -R81 ;  /* 0x800000511c4cb221 */ /* 0x000fc40000010000 */
[----:B------:R-:W-:Y:S01]  /*2d40*/  @!P3 FMUL.FTZ R77, R77, R77 ;  /* 0x0000004d4d4db220 */ /* 0x000fe20000410000 */
[----:B------:R-:W-:Y:S01]  /*2d50*/  LOP3.LUT P0, RZ, R31, 0x8000, RZ, 0xc0, !PT ;  /* 0x000080001fff7812 */ /* 0x000fe2000780c0ff */
[----:B------:R-:W-:Y:S02]  /*2d60*/  @!P5 FMUL.FTZ R78, R78, R78 ;  /* 0x0000004e4e4ed220 */ /* 0x000fe40000410000 */
[----:B------:R-:W-:Y:S02]  /*2d70*/  @!P3 FFMA.FTZ R77, R76, R76, R77 ;  /* 0x0000004c4c4db223 */ /* 0x000fe4000001004d */
[----:B-1----:R-:W-:Y:S02]  /*2d80*/  @!P1 FADD.FTZ R79, R35, -R90 ;  /* 0x8000005a234f9221 */ /* 0x002fe40000010000 */
[----:B------:R-:W-:Y:S02]  /*2d90*/  @!P3 FADD.FTZ R74, R74, R77 ;  /* 0x0000004d4a4ab221 */ /* 0x000fe40000010000 */
[----:B------:R-:W-:-:S02]  /*2da0*/  @!P5 FFMA.FTZ R75, R75, R75, R78 ;  /* 0x0000004b4b4bd223 */ /* 0x000fc4000001004e */
[----:B------:R-:W-:Y:S02]  /*2db0*/  @!P1 FADD.FTZ R76, R32, -R90 ;  /* 0x8000005a204c9221 */ /* 0x000fe40000010000 */
[----:B------:R-:W-:Y:S02]  /*2dc0*/  @!P1 FMUL.FTZ R79, R79, R79 ;  /* 0x0000004f4f4f9220 */ /* 0x000fe40000410000 */
[----:B--2---:R-:W-:Y:S01]  /*2dd0*/  @!P6 FADD.FTZ R77, R37, -R85 ;  /* 0x80000055254de221 */ /* 0x004fe20000010000 */
[----:B------:R-:W-:Y:S01]  /*2de0*/  LOP3.LUT P4, RZ, R31, 0x2000, RZ, 0xc0, !PT ;  /* 0x000020001fff7812 */ /* 0x000fe2000788c0ff */
[----:B------:R-:W-:Y:S02]  /*2df0*/  @!P5 FADD.FTZ R74, R74, R75 ;  /* 0x0000004b4a4ad221 */ /* 0x000fe40000010000 */
[----:B------:R-:W-:Y:S02]  /*2e00*/  @!P1 FFMA.FTZ R79, R76, R76, R79 ;  /* 0x0000004c4c4f9223 */ /* 0x000fe4000001004f */
[----:B------:R-:W-:-:S02]  /*2e10*/  @!P6 FADD.FTZ R75, R34, -R85 ;  /* 0x80000055224be221 */ /* 0x000fc40000010000 */
[----:B------:R-:W-:Y:S01]  /*2e20*/  @!P6 FMUL.FTZ R76, R77, R77 ;  /* 0x0000004d4d4ce220 */ /* 0x000fe20000410000 */
[----:B------:R-:W-:Y:S01]  /*2e30*/  ISETP.NE.AND P6, PT, R126, RZ, PT ;  /* 0x000000ff7e00720c */ /* 0x000fe20003fc5270 */
[----:B------:R-:W-:Y:S01]  /*2e40*/  @!P0 LDS R85, [RZ] ;  /* 0x00000000ff558984 */ /* 0x000fe20000000800 */
[----:B------:R-:W-:Y:S02]  /*2e50*/  P2R R126, PR, RZ, 0x1 ;  /* 0x00000001ff7e7803 */ /* 0x000fe40000000000 */
[C---:B------:R-:W-:Y:S01]  /*2e60*/  LOP3.LUT P0, RZ, R31.reuse, 0x100, RZ, 0xc0, !PT ;  /* 0x000001001fff7812 */ /* 0x040fe2000780c0ff */
[----:B------:R-:W0:Y:S01]  /*2e70*/  @!P4 LDS R81, [RZ] ;  /* 0x00000000ff51c984 */ /* 0x000e220000000800 */
[C---:B------:R-:W-:Y:S01]  /*2e80*/  LOP3.LUT P4, RZ, R31.reuse, 0x80000, RZ, 0xc0, !PT ;  /* 0x000800001fff7812 */ /* 0x040fe2000788c0ff */
[----:B------:R-:W-:Y:S01]  /*2e90*/  @!P1 FADD.FTZ R74, R74, R79 ;  /* 0x0000004f4a4a9221 */ /* 0x000fe20000010000 */
[----:B------:R-:W-:Y:S02]  /*2ea0*/  LOP3.LUT P5, RZ, R31, 0x100000, RZ, 0xc0, !PT ;  /* 0x001000001fff7812 */ /* 0x000fe400078ac0ff */
[----:B------:R-:W-:-:S02]  /*2eb0*/  P2R R93, PR, RZ, 0x10 ;  /* 0x00000010ff5d7803 */ /* 0x000fc40000000000 */
[----:B------:R-:W-:-:S05]  /*2ec0*/  LOP3.LUT P4, RZ, R31, 0x400, RZ, 0xc0, !PT ;  /* 0x000004001fff7812 */ /* 0x000fca000788c0ff */
[----:B------:R-:W-:Y:S01]  /*2ed0*/  @!P0 FFMA.FTZ R75, R75, R75, R76 ;  /* 0x0000004b4b4b8223 */ /* 0x000fe2000001004c */
[----:B------:R-:W-:Y:S02]  /*2ee0*/  P2R R122, PR, RZ, 0x20 ;  /* 0x00000020ff7a7803 */ /* 0x000fe40000000000 */
[C---:B------:R-:W-:Y:S01]  /*2ef0*/  LOP3.LUT P5, RZ, R31.reuse, 0x800, RZ, 0xc0, !PT ;  /* 0x000008001fff7812 */ /* 0x040fe200078ac0ff */
[----:B------:R-:W-:Y:S01]  /*2f00*/  @!P0 FADD.FTZ R74, R74, R75 ;  /* 0x0000004b4a4a8221 */ /* 0x000fe20000010000 */
[----:B------:R-:W-:Y:S02]  /*2f10*/  LOP3.LUT P0, RZ, R31, 0x200000, RZ, 0xc0, !PT ;  /* 0x002000001fff7812 */ /* 0x000fe4000780c0ff */
[----:B------:R-:W-:Y:S01]  /*2f20*/  ISETP.NE.AND P1, PT, R92, RZ, PT ;  /* 0x000000ff5c00720c */ /* 0x000fe20003f25270 */
[--C-:B---3--:R-:W-:Y:S01]  /*2f30*/  @!P6 FADD.FTZ R77, R39, -R86.reuse ;  /* 0x80000056274de221 */ /* 0x108fe20000010000 */
[----:B------:R-:W-:Y:S02]  /*2f40*/  P2R R92, PR, RZ, 0x1 ;  /* 0x00000001ff5c7803 */ /* 0x000fe40000000000 */
[----:B------:R-:W-:Y:S01]  /*2f50*/  LOP3.LUT P0, RZ, R31, 0x1000, RZ, 0xc0, !PT ;  /* 0x000010001fff7812 */ /* 0x000fe2000780c0ff */
[----:B------:R-:W-:-:S02]  /*2f60*/  @!P6 FADD.FTZ R76, R36, -R86 ;  /* 0x80000056244ce221 */ /* 0x000fc40000010000 */
[----:B------:R-:W-:Y:S02]  /*2f70*/  @!P6 FMUL.FTZ R77, R77, R77 ;  /* 0x0000004d4d4de220 */ /* 0x000fe40000410000 */
[----:B----4-:R-:W-:Y:S01]  /*2f80*/  @!P4 FADD.FTZ R78, R41, -R87 ;  /* 0x80000057294ec221 */ /* 0x010fe20000010000 */
[----:B------:R-:W-:Y:S01]  /*2f90*/  P2R R128, PR, RZ, 0x2 ;  /* 0x00000002ff807803 */ /* 0x000fe20000000000 */
[----:B------:R-:W-:Y:S02]  /*2fa0*/  @!P6 FFMA.FTZ R77, R76, R76, R77 ;  /* 0x0000004c4c4de223 */ /* 0x000fe4000001004d */
[----:B------:R-:W-:Y:S01]  /*2fb0*/  @!P4 FADD.FTZ R75, R38, -R87 ;  /* 0x80000057264bc221 */ /* 0x000fe20000010000 */
[----:B------:R-:W1:Y:S01]  /*2fc0*/  @!P1 LDS R86, [RZ] ;  /* 0x00000000ff569984 */ /* 0x000e620000000800 */
[----:B------:R-:W-:Y:S02]  /*2fd0*/  @!P4 FMUL.FTZ R78, R78, R78 ;  /* 0x0000004e4e4ec220 */ /* 0x000fe40000410000 */
[----:B-----5:R-:W-:Y:S01]  /*2fe0*/  @!P5 FADD.FTZ R79, R43, -R91 ;  /* 0x8000005b2b4fd221 */ /* 0x020fe20000010000 */
[----:B------:R-:W-:Y:S01]  /*2ff0*/  LOP3.LUT P1, RZ, R31, 0x400000, RZ, 0xc0, !PT ;  /* 0x004000001fff7812 */ /* 0x000fe2000782c0ff */
[----:B------:R-:W-:-:S02]  /*3000*/  @!P6 FADD.FTZ R74, R74, R77 ;  /* 0x0000004d4a4ae221 */ /* 0x000fc40000010000 */
[----:B------:R-:W-:Y:S02]  /*3010*/  @!P4 FFMA.FTZ R75, R75, R75, R78 ;  /* 0x0000004b4b4bc223 */ /* 0x000fe4000001004e */
[----:B------:R-:W-:Y:S02]  /*3020*/  @!P5 FADD.FTZ R76, R40, -R91 ;  /* 0x8000005b284cd221 */ /* 0x000fe40000010000 */
[----:B------:R-:W-:Y:S01]  /*3030*/  @!P5 FMUL.FTZ R79, R79, R79 ;  /* 0x0000004f4f4fd220 */ /* 0x000fe20000410000 */
[----:B------:R-:W-:Y:S01]  /*3040*/  P2R R127, PR, RZ, 0x2 ;  /* 0x00000002ff7f7803 */ /* 0x000fe20000000000 */
[----:B------:R-:W-:Y:S01]  /*3050*/  @!P0 FADD.FTZ R77, R45, -R88 ;  /* 0x800000582d4d8221 */ /* 0x000fe20000010000 */
[----:B------:R-:W-:Y:S01]  /*3060*/  LOP3.LUT P1, RZ, R31, 0x2000, RZ, 0xc0, !PT ;  /* 0x000020001fff7812 */ /* 0x000fe2000782c0ff */
[----:B------:R-:W-:Y:S02]  /*3070*/  @!P4 FADD.FTZ R74, R74, R75 ;  /* 0x0000004b4a4ac221 */ /* 0x000fe40000010000 */
[----:B------:R-:W-:-:S02]  /*3080*/  @!P5 FFMA.FTZ R79, R76, R76, R79 ;  /* 0x0000004c4c4fd223 */ /* 0x000fc4000001004f */
[----:B------:R-:W-:Y:S02]  /*3090*/  @!P0 FADD.FTZ R75, R42, -R88 ;  /* 0x800000582a4b8221 */ /* 0x000fe40000010000 */
[----:B------:R-:W-:Y:S02]  /*30a0*/  @!P0 FMUL.FTZ R76, R77, R77 ;  /* 0x0000004d4d4c8220 */ /* 0x000fe40000410000 */
[----:B------:R-:W-:Y:S02]  /*30b0*/  @!P5 FADD.FTZ R74, R74, R79 ;  /* 0x0000004f4a4ad221 */ /* 0x000fe40000010000 */
[----:B------:R-:W-:Y:S01]  /*30c0*/  @!P0 FFMA.FTZ R75, R75, R75, R76 ;  /* 0x0000004b4b4b8223 */ /* 0x000fe2000001004c */
[----:B------:R-:W-:-:S03]  /*30d0*/  LOP3.LUT P2, RZ, R31, 0x20000, RZ, 0xc0, !PT ;  /* 0x000200001fff7812 */ /* 0x000fc6000784c0ff */
[----:B------:R-:W-:Y:S01]  /*30e0*/  @!P0 FADD.FTZ R74, R74, R75 ;  /* 0x0000004b4a4a8221 */ /* 0x000fe20000010000 */
[----:B------:R-:W-:Y:S01]  /*30f0*/  ISETP.NE.AND P0, PT, R92, RZ, PT ;  /* 0x000000ff5c00720c */ /* 0x000fe20003f05270 */
[--C-:B0-----:R-:W-:Y:S01]  /*3100*/  @!P1 FADD.FTZ R77, R47, -R81.reuse ;  /* 0x800000512f4d9221 */ /* 0x101fe20000010000 */
[----:B------:R-:W-:Y:S01]  /*3110*/  LOP3.LUT P3, RZ, R31, 0x40000, RZ, 0xc0, !PT ;  /* 0x000400001fff7812 */ /* 0x000fe2000786c0ff */
[----:B------:R-:W-:Y:S02]  /*3120*/  @!P1 FADD.FTZ R76, R44, -R81 ;  /* 0x800000512c4c9221 */ /* 0x000fe40000010000 */
[----:B------:R-:W-:Y:S01]  /*3130*/  @!P1 FMUL.FTZ R77, R77, R77 ;  /* 0x0000004d4d4d9220 */ /* 0x000fe20000410000 */
[----:B------:R-:W-:-:S03]  /*3140*/  ISETP.NE.AND P4, PT, R93, RZ, PT ;  /* 0x000000ff5d00720c */ /* 0x000fc60003f85270 */
[----:B------:R-:W-:Y:S01]  /*3150*/  @!P1 FFMA.FTZ R77, R76, R76, R77 ;  /* 0x0000004c4c4d9223 */ /* 0x000fe2000001004d */
[----:B------:R-:W0:Y:S01]  /*3160*/  @!P2 LDS R87, [RZ] ;  /* 0x00000000ff57a984 */ /* 0x000e220000000800 */
[----:B------:R-:W-:Y:S02]  /*3170*/  P2R R129, PR, RZ, 0x4 ;  /* 0x00000004ff817803 */ /* 0x000fe40000000000 */
[----:B------:R-:W-:Y:S01]  /*3180*/  @!P1 FADD.FTZ R74, R74, R77 ;  /* 0x0000004d4a4a9221 */ /* 0x000fe20000010000 */
[----:B------:R-:W-:Y:S01]  /*3190*/  @!P0 LDS R81, [RZ] ;  /* 0x00000000ff518984 */ /* 0x000fe20000000800 */
[----:B------:R-:W-:Y:S02]  /*31a0*/  ISETP.NE.AND P0, PT, R126, RZ, PT ;  /* 0x000000ff7e00720c */ /* 0x000fe40003f05270 */
[----:B------:R-:W-:Y:S01]  /*31b0*/  LOP3.LUT P2, RZ, R31, 0x4000, RZ, 0xc0, !PT ;  /* 0x000040001fff7812 */ /* 0x000fe2000784c0ff */
[----:B------:R-:W2:Y:S01]  /*31c0*/  @!P3 LDS R90, [RZ] ;  /* 0x00000000ff5ab984 */ /* 0x000ea20000000800 */
[----:B------:R-:W-:-:S02]  /*31d0*/  ISETP.NE.AND P5, PT, R122, RZ, PT ;  /* 0x000000ff7a00720c */ /* 0x000fc40003fa5270 */
[----:B------:R-:W-:Y:S01]  /*31e0*/  ISETP.NE.AND P1, PT, R127, RZ, PT ;  /* 0x000000ff7f00720c */ /* 0x000fe20003f25270 */
[----:B------:R-:W3:Y:S01]  /*31f0*/  @!P4 LDS R91, [RZ] ;  /* 0x00000000ff5bc984 */ /* 0x000ee20000000800 */
[----:B------:R-:W-:-:S05]  /*3200*/  LOP3.LUT P6, RZ, R31, 0x800000, RZ, 0xc0, !PT ;  /* 0x008000001fff7812 */ /* 0x000fca00078cc0ff */
[--C-:B------:R-:W-:Y:S02]  /*3210*/  @!P0 FADD.FTZ R79, R51, -R85.reuse ;  /* 0x80000055334f8221 */ /* 0x100fe40000010000 */
[----:B------:R-:W-:Y:S02]  /*3220*/  @!P0 FADD.FTZ R76, R48, -R85 ;  /* 0x80000055304c8221 */ /* 0x000fe40000010000 */
[----:B------:R-:W4:Y:S01]  /*3230*/  @!P5 LDS R88, [RZ] ;  /* 0x00000000ff58d984 */ /* 0x000f220000000800 */
[----:B------:R-:W-:-:S03]  /*3240*/  @!P2 FADD.FTZ R78, R49, -R89 ;  /* 0x80000059314ea221 */ /* 0x000fc60000010000 */
[----:B------:R-:W5:Y:S01]  /*3250*/  @!P1 LDS R85, [RZ] ;  /* 0x00000000ff559984 */ /* 0x000f620000000800 */
[----:B------:R-:W-:Y:S01]  /*3260*/  ISETP.NE.AND P1, PT, R128, RZ, PT ;  /* 0x000000ff8000720c */ /* 0x000fe20003f25270 */
[----:B------:R-:W-:Y:S02]  /*3270*/  @!P2 FADD.FTZ R75, R46, -R89 ;  /* 0x800000592e4ba221 */ /* 0x000fe40000010000 */
[----:B------:R-:W-:-:S04]  /*3280*/  @!P2 FMUL.FTZ R78, R78, R78 ;  /* 0x0000004e4e4ea220 */ /* 0x000fc80000410000 */
[----:B------:R-:W-:Y:S01]  /*3290*/  @!P2 FFMA.FTZ R75, R75, R75, R78 ;  /* 0x0000004b4b4ba223 */ /* 0x000fe2000001004e */
[----:B------:R-:W-:-:S03]  /*32a0*/  P2R R92, PR, RZ, 0x40 ;  /* 0x00000040ff5c7803 */ /* 0x000fc60000000000 */
[----:B------:R-:W-:Y:S01]  /*32b0*/  @!P2 FADD.FTZ R74, R74, R75 ;  /* 0x0000004b4a4aa221 */ /* 0x000fe20000010000 */
[----:B------:R-:W-:Y:S01]  /*32c0*/  ISETP.NE.AND P2, PT, R129, RZ, PT ;  /* 0x000000ff8100720c */ /* 0x000fe20003f45270 */
[--C-:B-1----:R-:W-:Y:S02]  /*32d0*/  @!P1 FADD.FTZ R77, R53, -R86.reuse ;  /* 0x80000056354d9221 */ /* 0x102fe40000010000 */
[----:B------:R-:W-:Y:S02]  /*32e0*/  @!P1 FADD.FTZ R75, R50, -R86 ;  /* 0x80000056324b9221 */ /* 0x000fe40000010000 */
[----:B------:R-:W1:Y:S01]  /*32f0*/  @!P6 LDS R86, [RZ] ;  /* 0x00000000ff56e984 */ /* 0x000e620000000800 */
[----:B------:R-:W-:Y:S01]  /*3300*/  LOP3.LUT P6, RZ, R31, 0x10000, RZ, 0xc0, !PT ;  /* 0x000100001fff7812 */ /* 0x000fe200078cc0ff */
[----:B------:R-:W-:-:S04]  /*3310*/  @!P0 FMUL.FTZ R79, R79, R79 ;  /* 0x0000004f4f4f8220 */ /* 0x000fc80000410000 */
[----:B------:R-:W-:Y:S02]  /*3320*/  @!P0 FFMA.FTZ R79, R76, R76, R79 ;  /* 0x0000004c4c4f8223 */ /* 0x000fe4000001004f */
[----:B------:R-:W-:Y:S02]  /*3330*/  @!P1 FMUL.FTZ R76, R77, R77 ;  /* 0x0000004d4d4c9220 */ /* 0x000fe40000410000 */
[----:B0-----:R-:W-:Y:S02]  /*3340*/  @!P2 FADD.FTZ R77, R55, -R87 ;  /* 0x80000057374da221 */ /* 0x001fe40000010000 */
[----:B------:R-:W-:Y:S01]  /*3350*/  @!P0 FADD.FTZ R74, R74, R79 ;  /* 0x0000004f4a4a8221 */ /* 0x000fe20000010000 */
[----:B------:R-:W-:Y:S01]  /*3360*/  ISETP.NE.AND P0, PT, R123, RZ, PT ;  /* 0x000000ff7b00720c */ /* 0x000fe20003f05270 */
[----:B------:R-:W-:Y:S02]  /*3370*/  @!P6 FFMA.FTZ R75, R75, R75, R76 ;  /* 0x0000004b4b4be223 */ /* 0x000fe4000001004c */
[----:B------:R-:W-:-:S02]  /*3380*/  @!P2 FADD.FTZ R76, R52, -R87 ;  /* 0x80000057344ca221 */ /* 0x000fc40000010000 */
[----:B------:R-:W-:Y:S02]  /*3390*/  @!P2 FMUL.FTZ R77, R77, R77 ;  /* 0x0000004d4d4da220 */ /* 0x000fe40000410000 */
[----:B--2---:R-:W-:Y:S02]  /*33a0*/  @!P3 FADD.FTZ R78, R57, -R90 ;  /* 0x8000005a394eb221 */ /* 0x004fe40000010000 */
[----:B------:R-:W-:Y:S01]  /*33b0*/  @!P6 FADD.FTZ R74, R74, R75 ;  /* 0x0000004b4a4ae221 */ /* 0x000fe20000010000 */
[----:B------:R-:W-:Y:S01]  /*33c0*/  ISETP.NE.AND P1, PT, R124, RZ, PT ;  /* 0x000000ff7c00720c */ /* 0x000fe20003f25270 */
[----:B------:R-:W-:Y:S02]  /*33d0*/  @!P2 FFMA.FTZ R77, R76, R76, R77 ;  /* 0x0000004c4c4da223 */ /* 0x000fe4000001004d */
[----:B------:R-:W-:Y:S01]  /*33e0*/  @!P3 FADD.FTZ R75, R54, -R90 ;  /* 0x8000005a364bb221 */ /* 0x000fe20000010000 */
[----:B------:R-:W0:Y:S01]  /*33f0*/  @!P0 LDS R87, [RZ] ;  /* 0x00000000ff578984 */ /* 0x000e220000000800 */
[----:B------:R-:W-:-:S02]  /*3400*/  @!P3 FMUL.FTZ R78, R78, R78 ;  /* 0x0000004e4e4eb220 */ /* 0x000fc40000410000 */
[----:B---3--:R-:W-:Y:S02]  /*3410*/  @!P4 FADD.FTZ R79, R59, -R91 ;  /* 0x8000005b3b4fc221 */ /* 0x008fe40000010000 */
[----:B------:R-:W-:Y:S01]  /*3420*/  @!P2 FADD.FTZ R74, R74, R77 ;  /* 0x0000004d4a4aa221 */ /* 0x000fe20000010000 */
[----:B------:R-:W-:Y:S01]  /*3430*/  ISETP.NE.AND P2, PT, R125, RZ, PT ;  /* 0x000000ff7d00720c */ /* 0x000fe20003f45270 */
[----:B------:R-:W-:Y:S02]  /*3440*/  @!P3 FFMA.FTZ R75, R75, R75, R78 ;  /* 0x0000004b4b4bb223 */ /* 0x000fe4000001004e */
[----:B------:R-:W-:Y:S01]  /*3450*/  @!P4 FADD.FTZ R76, R56, -R91 ;  /* 0x8000005b384cc221 */ /* 0x000fe20000010000 */
[----:B------:R-:W-:Y:S01]  /*3460*/  P2R R93, PR, RZ, 0x1 ;  /* 0x00000001ff5d7803 */ /* 0x000fe20000000000 */
[----:B------:R-:W-:Y:S01]  /*3470*/  @!P4 FMUL.FTZ R79, R79, R79 ;  /* 0x0000004f4f4fc220 */ /* 0x000fe20000410000 */
[----:B------:R-:W2:Y:S01]  /*3480*/  @!P1 LDS R89, [RZ] ;  /* 0x00000000ff599984 */ /* 0x000ea20000000800 */
[----:B----4-:R-:W-:-:S02]  /*3490*/  @!P5 FADD.FTZ R77, R61, -R88 ;  /* 0x800000583d4dd221 */ /* 0x010fc40000010000 */
[----:B------:R-:W-:Y:S01]  /*34a0*/  @!P3 FADD.FTZ R74, R74, R75 ;  /* 0x0000004b4a4ab221 */ /* 0x000fe20000010000 */
[----:B------:R-:W-:Y:S01]  /*34b0*/  ISETP.NE.AND P3, PT, R82, RZ, PT ;  /* 0x000000ff5200720c */ /* 0x000fe20003f65270 */
[----:B------:R-:W-:Y:S01]  /*34c0*/  @!P4 FFMA.FTZ R79, R76, R76, R79 ;  /* 0x0000004c4c4fc223 */ /* 0x000fe2000001004f */
[----:B------:R-:W-:Y:S01]  /*34d0*/  LOP3.LUT P0, RZ, R31, 0x200000, RZ, 0xc0, !PT ;  /* 0x002000001fff7812 */ /* 0x000fe2000780c0ff */
[----:B------:R-:W-:Y:S01]  /*34e0*/  @!P5 FADD.FTZ R75, R58, -R88 ;  /* 0x800000583a4bd221 */ /* 0x000fe20000010000 */
[----:B------:R-:W-:Y:S01]  /*34f0*/  P2R R122, PR, RZ, 0x2 ;  /* 0x00000002ff7a7803 */ /* 0x000fe20000000000 */
[----:B------:R-:W-:Y:S01]  /*3500*/  @!P5 FMUL.FTZ R76, R77, R77 ;  /* 0x0000004d4d4cd220 */ /* 0x000fe20000410000 */
[----:B------:R-:W-:Y:S01]  /*3510*/  LOP3.LUT P6, RZ, R31, 0x1000000, RZ, 0xc0, !PT ;  /* 0x010000001fff7812 */ /* 0x000fe200078cc0ff */
[----:B------:R-:W-:Y:S01]  /*3520*/  @!P4 FADD.FTZ R74, R74, R79 ;  /* 0x0000004f4a4ac221 */ /* 0x000fe20000010000 */
[----:B------:R-:W-:Y:S01]  /*3530*/  ISETP.NE.AND P4, PT, R83, RZ, PT ;  /* 0x000000ff5300720c */ /* 0x000fe20003f85270 */
[----:B------:R-:W-:Y:S01]  /*3540*/  @!P5 FFMA.FTZ R75, R75, R75, R76 ;  /* 0x0000004b4b4bd223 */ /* 0x000fe2000001004c */
[----:B------:R-:W-:Y:S01]  /*3550*/  LOP3.LUT P1, RZ, R31, 0x400000, RZ, 0xc0, !PT ;  /* 0x004000001fff7812 */ /* 0x000fe2000782c0ff */
[----:B------:R-:W3:Y:S02]  /*3560*/  @!P2 LDS R90, [RZ] ;  /* 0x00000000ff5aa984 */ /* 0x000ee40000000800 */
[----:B------:R-:W-:Y:S01]  /*3570*/  @!P5 FADD.FTZ R74, R74, R75 ;  /* 0x0000004b4a4ad221 */ /* 0x000fe20000010000 */
[----:B------:R-:W-:Y:S01]  /*3580*/  ISETP.NE.AND P5, PT, R84, RZ, PT ;  /* 0x000000ff5400720c */ /* 0x000fe20003fa5270 */
[----:B------:R-:W4:Y:S01]  /*3590*/  @!P3 LDS R82, [RZ] ;  /* 0x00000000ff52b984 */ /* 0x000f220000000800 */
[----:B------:R-:W-:-:S02]  /*35a0*/  @!P0 FADD.FTZ R77, R63, -R81 ;  /* 0x800000513f4d8221 */ /* 0x000fc40000010000 */
[----:B------:R-:W-:Y:S01]  /*35b0*/  @!P0 FADD.FTZ R76, R60, -R81 ;  /* 0x800000513c4c8221 */ /* 0x000fe20000010000 */
[----:B------:R-:W-:Y:S01]  /*35c0*/  @!P6 LDS R84, [RZ] ;  /* 0x00000000ff54e984 */ /* 0x000fe20000000800 */
[----:B------:R-:W-:-:S03]  /*35d0*/  @!P0 FMUL.FTZ R77, R77, R77 ;  /* 0x0000004d4d4d8220 */ /* 0x000fc60000410000 */
[----:B------:R-:W3:Y:S01]  /*35e0*/  @!P4 LDS R83, [RZ] ;  /* 0x00000000ff53c984 */ /* 0x000ee20000000800 */
[----:B-----5:R-:W-:Y:S01]  /*35f0*/  @!P1 FADD.FTZ R78, R65, -R85 ;  /* 0x80000055414e9221 */ /* 0x020fe20000010000 */
[----:B------:R-:W-:Y:S01]  /*3600*/  ISETP.NE.AND P6, PT, R92, RZ, PT ;  /* 0x000000ff5c00720c */ /* 0x000fe20003fc5270 */
[----:B------:R-:W-:Y:S01]  /*3610*/  @!P0 FFMA.FTZ R77, R76, R76, R77 ;  /* 0x0000004c4c4d8223 */ /* 0x000fe2000001004d */
[----:B------:R-:W5:Y:S01]  /*3620*/  @!P5 LDS R81, [RZ] ;  /* 0x00000000ff51d984 */ /* 0x000f620000000800 */
[----:B------:R-:W-:Y:S02]  /*3630*/  @!P1 FADD.FTZ R75, R62, -R85 ;  /* 0x800000553e4b9221 */ /* 0x000fe40000010000 */
[----:B------:R-:W-:Y:S02]  /*3640*/  @!P1 FMUL.FTZ R78, R78, R78 ;  /* 0x0000004e4e4e9220 */ /* 0x000fe40000410000 */
[----:B------:R-:W-:Y:S01]  /*3650*/  @!P0 FADD.FTZ R74, R74, R77 ;  /* 0x0000004d4a4a8221 */ /* 0x000fe20000010000 */
[----:B------:R-:W-:Y:S01]  /*3660*/  ISETP.NE.AND P0, PT, R93, RZ, PT ;  /* 0x000000ff5d00720c */ /* 0x000fe20003f05270 */
[----:B------:R-:W-:-:S04]  /*3670*/  @!P1 FFMA.FTZ R75, R75, R75, R78 ;  /* 0x0000004b4b4b9223 */ /* 0x000fc8000001004e */
[----:B------:R-:W-:Y:S01]  /*3680*/  @!P1 FADD.FTZ R74, R74, R75 ;  /* 0x0000004b4a4a9221 */ /* 0x000fe20000010000 */
[----:B------:R-:W-:Y:S01]  /*3690*/  ISETP.NE.AND P1, PT, R122, RZ, PT ;  /* 0x000000ff7a00720c */ /* 0x000fe20003f25270 */
[--C-:B-1----:R-:W-:Y:S02]  /*36a0*/  @!P6 FADD.FTZ R79, R67, -R86.reuse ;  /* 0x80000056434fe221 */ /* 0x102fe40000010000 */
[----:B------:R-:W-:Y:S02]  /*36b0*/  @!P6 FADD.FTZ R76, R64, -R86 ;  /* 0x80000056404ce221 */ /* 0x000fe40000010000 */
[----:B------:R-:W-:Y:S02]  /*36c0*/  @!P6 FMUL.FTZ R79, R79, R79 ;  /* 0x0000004f4f4fe220 */ /* 0x000fe40000410000 */
[----:B0-----:R-:W-:Y:S02]  /*36d0*/  @!P0 FADD.FTZ R77, R69, -R87 ;  /* 0x80000057454d8221 */ /* 0x001fe40000010000 */
[----:B------:R-:W-:-:S02]  /*36e0*/  @!P6 FFMA.FTZ R79, R76, R76, R79 ;  /* 0x0000004c4c4fe223 */ /* 0x000fc4000001004f */
[----:B------:R-:W-:Y:S02]  /*36f0*/  @!P0 FADD.FTZ R75, R66, -R87 ;  /* 0x80000057424b8221 */ /* 0x000fe40000010000 */
[----:B------:R-:W-:Y:S02]  /*3700*/  @!P0 FMUL.FTZ R76, R77, R77 ;  /* 0x0000004d4d4c8220 */ /* 0x000fe40000410000 */
[----:B--2---:R-:W-:Y:S02]  /*3710*/  @!P1 FADD.FTZ R77, R71, -R89 ;  /* 0x80000059474d9221 */ /* 0x004fe40000010000 */
[----:B------:R-:W-:Y:S01]  /*3720*/  @!P6 FADD.FTZ R74, R74, R79 ;  /* 0x0000004f4a4ae221 */ /* 0x000fe20000010000 */
[----:B------:R-:W-:Y:S01]  /*3730*/  LOP3.LUT P6, RZ, R31, 0x2000000, RZ, 0xc0, !PT ;  /* 0x020000001fff7812 */ /* 0x000fe200078cc0ff */
[----:B------:R-:W-:Y:S02]  /*3740*/  @!P0 FFMA.FTZ R75, R75, R75, R76 ;  /* 0x0000004b4b4b8223 */ /* 0x000fe4000001004c */
[----:B------:R-:W-:-:S02]  /*3750*/  @!P1 FADD.FTZ R76, R68, -R89 ;  /* 0x80000059444c9221 */ /* 0x000fc40000010000 */
[----:B------:R-:W-:Y:S02]  /*3760*/  @!P1 FMUL.FTZ R77, R77, R77 ;  /* 0x0000004d4d4d9220 */ /* 0x000fe40000410000 */
[--C-:B---3--:R-:W-:Y:S01]  /*3770*/  @!P2 FADD.FTZ R78, R73, -R90.reuse ;  /* 0x8000005a494ea221 */ /* 0x108fe20000010000 */
[----:B------:R-:W-:Y:S01]  /*3780*/  P2R R85, PR, RZ, 0x40 ;  /* 0x00000040ff557803 */ /* 0x000fe20000000000 */
[----:B------:R-:W-:Y:S01]  /*3790*/  @!P0 FADD.FTZ R74, R74, R75 ;  /* 0x0000004b4a4a8221 */ /* 0x000fe20000010000 */
[----:B------:R-:W-:Y:S01]  /*37a0*/  LOP3.LUT P6, RZ, R31, 0x1000000, RZ, 0xc0, !PT ;  /* 0x010000001fff7812 */ /* 0x000fe200078cc0ff */
[----:B------:R-:W-:Y:S02]  /*37b0*/  @!P1 FFMA.FTZ R77, R76, R76, R77 ;  /* 0x0000004c4c4d9223 */ /* 0x000fe4000001004d */
[----:B------:R-:W-:Y:S02]  /*37c0*/  @!P2 FADD.FTZ R75, R70, -R90 ;  /* 0x8000005a464ba221 */ /* 0x000fe40000010000 */
[----:B------:R-:W-:-:S02]  /*37d0*/  @!P2 FMUL.FTZ R78, R78, R78 ;  /* 0x0000004e4e4ea220 */ /* 0x000fc40000410000 */
[----:B----4-:R-:W-:Y:S02]  /*37e0*/  @!P3 FADD.FTZ R79, R95, -R82 ;  /* 0x800000525f4fb221 */ /* 0x010fe40000010000 */
[----:B------:R-:W-:Y:S02]  /*37f0*/  @!P1 FADD.FTZ R74, R74, R77 ;  /* 0x0000004d4a4a9221 */ /* 0x000fe40000010000 */
[----:B------:R-:W-:Y:S02]  /*3800*/  @!P2 FFMA.FTZ R75, R75, R75, R78 ;  /* 0x0000004b4b4ba223 */ /* 0x000fe4000001004e */
[----:B------:R-:W-:Y:S02]  /*3810*/  @!P3 FADD.FTZ R76, R72, -R82 ;  /* 0x80000052484cb221 */ /* 0x000fe40000010000 */
[----:B------:R-:W-:Y:S02]  /*3820*/  @!P3 FMUL.FTZ R79, R79, R79 ;  /* 0x0000004f4f4fb220 */ /* 0x000fe40000410000 */
[----:B------:R-:W-:-:S02]  /*3830*/  @!P4 FADD.FTZ R77, R97, -R83 ;  /* 0x80000053614dc221 */ /* 0x000fc40000010000 */
[----:B------:R-:W-:Y:S02]  /*3840*/  @!P2 FADD.FTZ R74, R74, R75 ;  /* 0x0000004b4a4aa221 */ /* 0x000fe40000010000 */
[----:B------:R-:W-:Y:S02]  /*3850*/  @!P3 FFMA.FTZ R79, R76, R76, R79 ;  /* 0x0000004c4c4fb223 */ /* 0x000fe4000001004f */
[----:B------:R-:W-:Y:S02]  /*3860*/  @!P4 FADD.FTZ R75, R94, -R83 ;  /* 0x800000535e4bc221 */ /* 0x000fe40000010000 */
[----:B------:R-:W-:Y:S02]  /*3870*/  @!P4 FMUL.FTZ R76, R77, R77 ;  /* 0x0000004d4d4cc220 */ /* 0x000fe40000410000 */
[----:B-----5:R-:W-:Y:S02]  /*3880*/  @!P5 FADD.FTZ R77, R99, -R81 ;  /* 0x80000051634dd221 */ /* 0x020fe40000010000 */
[----:B------:R-:W-:-:S02]  /*3890*/  @!P3 FADD.FTZ R74, R74, R79 ;  /* 0x0000004f4a4ab221 */ /* 0x000fc40000010000 */
[----:B------:R-:W-:Y:S02]  /*38a0*/  @!P4 FFMA.FTZ R75, R75, R75, R76 ;  /* 0x0000004b4b4bc223 */ /* 0x000fe4000001004c */
[----:B------:R-:W-:Y:S02]  /*38b0*/  @!P5 FADD.FTZ R76, R96, -R81 ;  /* 0x80000051604cd221 */ /* 0x000fe40000010000 */
[--C-:B------:R-:W-:Y:S02]  /*38c0*/  @!P6 FADD.FTZ R78, R101, -R84.reuse ;  /* 0x80000054654ee221 */ /* 0x100fe40000010000 */
[----:B------:R-:W-:Y:S02]  /*38d0*/  @!P5 FMUL.FTZ R77, R77, R77 ;  /* 0x0000004d4d4dd220 */ /* 0x000fe40000410000 */
[----:B------:R-:W-:Y:S02]  /*38e0*/  @!P4 FADD.FTZ R74, R74, R75 ;  /* 0x0000004b4a4ac221 */ /* 0x000fe40000010000 */
[----:B------:R-:W-:-:S02]  /*38f0*/  @!P6 FADD.FTZ R75, R98, -R84 ;  /* 0x80000054624be221 */ /* 0x000fc40000010000 */
[----:B------:R-:W-:Y:S02]  /*3900*/  @!P6 FMUL.FTZ R78, R78, R78 ;  /* 0x0000004e4e4ee220 */ /* 0x000fe40000410000 */
[----:B------:R-:W-:Y:S02]  /*3910*/  @!P5 FFMA.FTZ R77, R76, R76, R77 ;  /* 0x0000004c4c4dd223 */ /* 0x000fe4000001004d */
[----:B------:R-:W-:Y:S02]  /*3920*/  @!P6 FFMA.FTZ R75, R75, R75, R78 ;  /* 0x0000004b4b4be223 */ /* 0x000fe4000001004e */
        /* <DEDUP_REMOVED lines=19> */
[----:B------:R-:W-:-:S04]  /*3a60*/  @P6 SHF.L.U32 R75, R109, 0x2, RZ ;  /* 0x000000026d4b6819 */ /* 0x000fc800000006ff */
[----:B------:R-:W-:-:S05]  /*3a70*/  @P6 LOP3.LUT R81, R75, 0x7c, RZ, 0xc0, !PT ;  /* 0x0000007c4b516812 */ /* 0x000fca00078ec0ff */
        /* <DEDUP_REMOVED lines=19> */
[----:B------:R-:W-:-:S13]  /*3bb0*/  ISETP.NE.AND P6, PT, R80, RZ, PT ;  /* 0x000000ff5000720c */ /* 0x000fda0003fc5270 */
[----:B------:R-:W-:Y:S05]  /*3bc0*/  @P6 BRA `(.L_x_127) ;  /* 0x0000018000006947 */ /* 0x000fea0003800000 */
[C---:B0-----:R-:W-:Y:S01]  /*3bd0*/  IADD3 R74, P6, R109.reuse, UR5, RZ ;  /* 0x000000056d4a7c10 */ /* 0x041fe2000ffde0ff */
[----:B------:R-:W-:Y:S01]  /*3be0*/  IMAD.MOV.U32 R76, RZ, RZ, 0x8 ;  /* 0x00000008ff4c7424 */ /* 0x000fe200078e00ff */
[----:B------:R-:W0:Y:S02]  /*3bf0*/  LDS.64 R80, [RZ] ;  /* 0x00000000ff507984 */ /* 0x000e240000000a00 */
[----:B------:R-:W-:Y:S02]  /*3c00*/  LEA.HI.X.SX32 R75, R109, UR8, 0x1, P6 ;  /* 0x000000086d4b7c11 */ /* 0x000fe4000b0f0eff */
[C---:B------:R-:W-:Y:S02]  /*3c10*/  SHF.L.U32 R82, R74.reuse, 0x3, RZ ;  /* 0x000000034a527819 */ /* 0x040fe400000006ff */
[----:B------:R-:W-:Y:S02]  /*3c20*/  SHF.L.U64.HI R74, R74, 0x3, R75 ;  /* 0x000000034a4a7819 */ /* 0x000fe4000001024b */
[----:B------:R-:W-:-:S04]  /*3c30*/  IADD3 R84, P6, R82, c[0x0][0x168], RZ ;  /* 0x00005a0052547a10 */ /* 0x000fc80007fde0ff */
[----:B------:R-:W-:Y:S02]  /*3c40*/  IADD3.X R85, R74, c[0x0][0x16c], RZ, P6, !PT ;  /* 0x00005b004a557a10 */ /* 0x000fe400037fe4ff */
[----:B------:R-:W-:-:S03]  /*3c50*/  IADD3 R82, P6, R82, c[0x0][0x160], RZ ;  /* 0x0000580052527a10 */ /* 0x000fc60007fde0ff */
[----:B------:R-:W2:Y:S01]  /*3c60*/  LDG.E.64 R78, [R84.64] ;  /* 0x00000006544e7981 */ /* 0x000ea2000c1e1b00 */
[----:B------:R-:W-:Y:S01]  /*3c70*/  IADD3.X R83, R74, c[0x0][0x164], RZ, P6, !PT ;  /* 0x000059004a537a10 */ /* 0x000fe200037fe4ff */
[----:B------:R-:W-:-:S04]  /*3c80*/  IMAD.WIDE R74, R109, R76, c[0x0][0x178] ;  /* 0x00005e006d4a7625 */ /* 0x000fc800078e024c */
[----:B------:R-:W-:Y:S02]  /*3c90*/  IMAD.WIDE R76, R109, R76, c[0x0][0x180] ;  /* 0x000060006d4c7625 */ /* 0x000fe400078e024c */
[----:B------:R-:W3:Y:S04]  /*3ca0*/  LDG.E.64 R74, [R74.64] ;  /* 0x000000064a4a7981 */ /* 0x000ee8000c1e1b00 */
[----:B------:R-:W3:Y:S01]  /*3cb0*/  LDG.E.64 R76, [R76.64] ;  /* 0x000000064c4c7981 */ /* 0x000ee2000c1e1b00 */
[--C-:B0-----:R-:W-:Y:S02]  /*3cc0*/  FADD.FTZ R86, R105, -R80.reuse ;  /* 0x8000005069567221 */ /* 0x101fe40000010000 */
[----:B------:R-:W-:Y:S02]  /*3cd0*/  FADD.FTZ R80, R106, -R80 ;  /* 0x800000506a507221 */ /* 0x000fe40000010000 */
[----:B------:R-:W-:-:S02]  /*3ce0*/  FMUL.FTZ R86, R86, R81 ;  /* 0x0000005156567220 */ /* 0x000fc40000410000 */
[----:B------:R-:W-:Y:S02]  /*3cf0*/  FMUL.FTZ R81, R80, R81 ;  /* 0x0000005150517220 */ /* 0x000fe40000410000 */
[----:B---3--:R-:W-:Y:S02]  /*3d00*/  FFMA.FTZ R86, R75, R86, R77 ;  /* 0x000000564b567223 */ /* 0x008fe4000001004d */
[----:B------:R-:W-:Y:S02]  /*3d10*/  FFMA.FTZ R81, R74, R81, R76 ;  /* 0x000000514a517223 */ /* 0x000fe4000001004c */
[----:B--2---:R-:W-:Y:S02]  /*3d20*/  FADD.FTZ R79, R79, R86 ;  /* 0x000000564f4f7221 */ /* 0x004fe40000010000 */
[----:B------:R-:W-:-:S05]  /*3d30*/  FADD.FTZ R78, R78, R81 ;  /* 0x000000514e4e7221 */ /* 0x000fca0000010000 */
[----:B------:R0:W-:Y:S02]  /*3d40*/  STG.E.64 [R82.64], R78 ;  /* 0x0000004e52007986 */ /* 0x0001e4000c101b06 */
.L_x_127:
[----:B0-----:R-:W-:Y:S05]  /*3d50*/  BSYNC B0 ;  /* 0x0000000000007941 */ /* 0x001fea0003800000 */
.L_x_126:
[----:B------:R-:W-:Y:S01]  /*3d60*/  LOP3.LUT P6, RZ, R31, 0x1, RZ, 0xc0, !PT ;  /* 0x000000011fff7812 */ /* 0x000fe200078cc0ff */
[----:B------:R-:W-:-:S12]  /*3d70*/  BSSY B0, `(.L_x_128) ;  /* 0x000001a000007945 */ /* 0x000fd80003800000 */
[----:B------:R-:W-:Y:S05]  /*3d80*/  @P6 BRA `(.L_x_129) ;  /* 0x0000018000006947 */ /* 0x000fea0003800000 */
[C---:B------:R-:W-:Y:S01]  /*3d90*/  IADD3 R74, P6, R103.reuse, UR5, RZ ;  /* 0x00000005674a7c10 */ /* 0x040fe2000ffde0ff */
        /* <DEDUP_REMOVED lines=23> */
.L_x_129:
[----:B------:R-:W-:Y:S05]  /*3f10*/  BSYNC B0 ;  /* 0x0000000000007941 */ /* 0x000fea0003800000 */
.L_x_128:
[----:B------:R-:W-:Y:S01]  /*3f20*/  LOP3.LUT P6, RZ, R31, 0x2, RZ, 0xc0, !PT ;  /* 0x000000021fff7812 */ /* 0x000fe200078cc0ff */
[----:B------:R-:W-:-:S12]  /*3f30*/  BSSY B0, `(.L_x_130) ;  /* 0x000001a000007945 */ /* 0x000fd80003800000 */
[----:B------:R-:W-:Y:S05]  /*3f40*/  @P6 BRA `(.L_x_131) ;  /* 0x0000018000006947 */ /* 0x000fea0003800000 */
[C---:B------:R-:W-:Y:S01]  /*3f50*/  IADD3 R18, P6, R0.reuse, UR5, RZ ;  /* 0x0000000500127c10 */ /* 0x040fe2000ffde0ff */
[----:B------:R-:W-:Y:S01]  /*3f60*/  IMAD.MOV.U32 R75, RZ, RZ, 0x8 ;  /* 0x00000008ff4b7424 */ /* 0x000fe200078e00ff */
[----:B0-----:R-:W0:Y:S02]  /*3f70*/  LDS.64 R78, [RZ] ;  /* 0x00000000ff4e7984 */ /* 0x001e240000000a00 */
        /* <DEDUP_REMOVED lines=21> */
.L_x_131:
[----:B------:R-:W-:Y:S05]  /*40d0*/  BSYNC B0 ;  /* 0x0000000000007941 */ /* 0x000fea0003800000 */
.L_x_130:
        /* <DEDUP_REMOVED lines=8> */
[----:B------:R-:W-:Y:S01]  /*4160*/  SHF.L.U64.HI R0, R0, 0x3, R19 ;  /* 0x0000000300007819 */ /* 0x000fe20000010213 */
[----:B------:R-:W-:Y:S01]  /*4170*/  IMAD.WIDE R18, R2, R21, c[0x0][0x178] ;  /* 0x00005e0002127625 */ /* 0x000fe200078e0215 */
[----:B------:R-:W-:-:S03]  /*4180*/  IADD3 R80, P6, R78, c[0x0][0x168], RZ ;  /* 0x00005a004e507a10 */ /* 0x000fc60007fde0ff */
[----:B------:R-:W-:Y:S01]  /*4190*/  IMAD.WIDE R20, R2, R21, c[0x0][0x180] ;  /* 0x0000600002147625 */ /* 0x000fe200078e0215 */
[----:B------:R-:W-:Y:S01]  /*41a0*/  IADD3.X R81, R0, c[0x0][0x16c], RZ, P6, !PT ;  /* 0x00005b0000517a10 */ /* 0x000fe200037fe4ff */
[----:B------:R-:W2:Y:S01]  /*41b0*/  LDG.E.64 R18, [R18.64] ;  /* 0x0000000612127981 */ /* 0x000ea2000c1e1b00 */
[----:B------:R-:W-:-:S03]  /*41c0*/  IADD3 R78, P6, R78, c[0x0][0x160], RZ ;  /* 0x000058004e4e7a10 */ /* 0x000fc60007fde0ff */
[----:B------:R-:W2:Y:S01]  /*41d0*/  LDG.E.64 R20, [R20.64] ;  /* 0x0000000614147981 */ /* 0x000ea2000c1e1b00 */
[----:B------:R-:W-:-:S03]  /*41e0*/  IADD3.X R79, R0, c[0x0][0x164], RZ, P6, !PT ;  /* 0x00005900004f7a10 */ /* 0x000fc600037fe4ff */
[----:B------:R-:W3:Y:S01]  /*41f0*/  LDG.E.64 R74, [R80.64] ;  /* 0x00000006504a7981 */ /* 0x000ee2000c1e1b00 */
[--C-:B0-----:R-:W-:Y:S02]  /*4200*/  FADD.FTZ R0, R23, -R76.reuse ;  /* 0x8000004c17007221 */ /* 0x101fe40000010000 */
[----:B------:R-:W-:Y:S02]  /*4210*/  FADD.FTZ R22, R22, -R76 ;  /* 0x8000004c16167221 */ /* 0x000fe40000010000 */
[-C--:B------:R-:W-:Y:S02]  /*4220*/  FMUL.FTZ R0, R0, R77.reuse ;  /* 0x0000004d00007220 */ /* 0x080fe40000410000 */
[----:B------:R-:W-:Y:S02]  /*4230*/  FMUL.FTZ R77, R22, R77 ;  /* 0x0000004d164d7220 */ /* 0x000fe40000410000 */
[----:B--2---:R-:W-:Y:S02]  /*4240*/  FFMA.FTZ R0, R19, R0, R21 ;  /* 0x0000000013007223 */ /* 0x004fe40000010015 */
[----:B------:R-:W-:-:S02]  /*4250*/  FFMA.FTZ R77, R18, R77, R20 ;  /* 0x0000004d124d7223 */ /* 0x000fc40000010014 */
[----:B---3--:R-:W-:Y:S02]  /*4260*/  FADD.FTZ R75, R75, R0 ;  /* 0x000000004b4b7221 */ /* 0x008fe40000010000 */
[----:B------:R-:W-:-:S05]  /*4270*/  FADD.FTZ R74, R74, R77 ;  /* 0x0000004d4a4a7221 */ /* 0x000fca0000010000 */
[----:B------:R0:W-:Y:S02]  /*4280*/  STG.E.64 [R78.64], R74 ;  /* 0x0000004a4e007986 */ /* 0x0001e4000c101b06 */
.L_x_133:
[----:B------:R-:W-:Y:S05]  /*4290*/  BSYNC B0 ;  /* 0x0000000000007941 */ /* 0x000fea0003800000 */
.L_x_132:
[----:B------:R-:W-:Y:S01]  /*42a0*/  LOP3.LUT P6, RZ, R31, 0x8, RZ, 0xc0, !PT ;  /* 0x000000081fff7812 */ /* 0x000fe200078cc0ff */
[----:B------:R-:W-:-:S12]  /*42b0*/  BSSY B0, `(.L_x_134) ;  /* 0x000001a000007945 */ /* 0x000fd80003800000 */
[----:B------:R-:W-:Y:S05]  /*42c0*/  @P6 BRA `(.L_x_135) ;  /* 0x0000018000006947 */ /* 0x000fea0003800000 */
[C---:B------:R-:W-:Y:S01]  /*42d0*/  IADD3 R0, P6, R3.reuse, UR5, RZ ;  /* 0x0000000503007c10 */ /* 0x040fe2000ffde0ff */
[----:B------:R-:W-:Y:S01]  /*42e0*/  IMAD.MOV.U32 R18, RZ, RZ, 0x8 ;  /* 0x00000008ff127424 */ /* 0x000fe200078e00ff */
[----:B------:R-:W1:Y:S02]  /*42f0*/  LDS.64 R22, [RZ] ;  /* 0x00000000ff167984 */ /* 0x000e640000000a00 */
[C---:B------:R-:W-:Y:S01]  /*4300*/  LEA.HI.X.SX32 R19, R3.reuse, UR8, 0x1, P6 ;  /* 0x0000000803137c11 */ /* 0x040fe2000b0f0eff */
[CC--:B0-----:R-:W-:Y:S01]  /*4310*/  IMAD.WIDE R78, R3.reuse, R18.reuse, c[0x0][0x178] ;  /* 0x00005e00034e7625 */ /* 0x0c1fe200078e0212 */
[C---:B------:R-:W-:Y:S02]  /*4320*/  SHF.L.U32 R74, R0.reuse, 0x3, RZ ;  /* 0x00000003004a7819 */ /* 0x040fe400000006ff */
[----:B------:R-:W-:Y:S01]  /*4330*/  SHF.L.U64.HI R0, R0, 0x3, R19 ;  /* 0x0000000300007819 */ /* 0x000fe20000010213 */
[----:B------:R-:W-:Y:S01]  /*4340*/  IMAD.WIDE R18, R3, R18, c[0x0][0x180] ;  /* 0x0000600003127625 */ /* 0x000fe200078e0212 */
[----:B------:R-:W-:Y:S01]  /*4350*/  IADD3 R76, P6, R74, c[0x0][0x168], RZ ;  /* 0x00005a004a4c7a10 */ /* 0x000fe20007fde0ff */
[----:B------:R-:W2:Y:S03]  /*4360*/  LDG.E.64 R2, [R78.64] ;  /* 0x000000064e027981 */ /* 0x000ea6000c1e1b00 */
[----:B------:R-:W-:Y:S01]  /*4370*/  IADD3.X R77, R0, c[0x0][0x16c], RZ, P6, !PT ;  /* 0x00005b00004d7a10 */ /* 0x000fe200037fe4ff */
[----:B------:R-:W2:Y:S01]  /*4380*/  LDG.E.64 R18, [R18.64] ;  /* 0x0000000612127981 */ /* 0x000ea2000c1e1b00 */
[----:B------:R-:W-:-:S03]  /*4390*/  IADD3 R74, P6, R74, c[0x0][0x160], RZ ;  /* 0x000058004a4a7a10 */ /* 0x000fc60007fde0ff */
[----:B------:R-:W3:Y:S01]  /*43a0*/  LDG.E.64 R20, [R76.64] ;  /* 0x000000064c147981 */ /* 0x000ee2000c1e1b00 */
[----:B------:R-:W-:Y:S01]  /*43b0*/  IADD3.X R75, R0, c[0x0][0x164], RZ, P6, !PT ;  /* 0x00005900004b7a10 */ /* 0x000fe200037fe4ff */
[--C-:B-1----:R-:W-:Y:S02]  /*43c0*/  FADD.FTZ R0, R25, -R22.reuse ;  /* 0x8000001619007221 */ /* 0x102fe40000010000 */
[----:B------:R-:W-:Y:S02]  /*43d0*/  FADD.FTZ R22, R24, -R22 ;  /* 0x8000001618167221 */ /* 0x000fe40000010000 */
[-C--:B------:R-:W-:Y:S02]  /*43e0*/  FMUL.FTZ R0, R0, R23.reuse ;  /* 0x0000001700007220 */ /* 0x080fe40000410000 */
[----:B------:R-:W-:Y:S02]  /*43f0*/  FMUL.FTZ R23, R22, R23 ;  /* 0x0000001716177220 */ /* 0x000fe40000410000 */
[----:B--2---:R-:W-:-:S02]  /*4400*/  FFMA.FTZ R0, R3, R0, R19 ;  /* 0x0000000003007223 */ /* 0x004fc40000010013 */
[----:B------:R-:W-:Y:S02]  /*4410*/  FFMA.FTZ R23, R2, R23, R18 ;  /* 0x0000001702177223 */ /* 0x000fe40000010012 */
[----:B---3--:R-:W-:Y:S02]  /*4420*/  FADD.FTZ R21, R21, R0 ;  /* 0x0000000015157221 */ /* 0x008fe40000010000 */
[----:B------:R-:W-:-:S05]  /*4430*/  FADD.FTZ R20, R20, R23 ;  /* 0x0000001714147221 */ /* 0x000fca0000010000 */
[----:B------:R0:W-:Y:S02]  /*4440*/  STG.E.64 [R74.64], R20 ;  /* 0x000000144a007986 */ /* 0x0001e4000c101b06 */
.L_x_135:
[----:B------:R-:W-:Y:S05]  /*4450*/  BSYNC B0 ;  /* 0x0000000000007941 */ /* 0x000fea0003800000 */
.L_x_134:
[----:B------:R-:W-:Y:S01]  /*4460*/  LOP3.LUT P6, RZ, R31, 0x10, RZ, 0xc0, !PT ;  /* 0x000000101fff7812 */ /* 0x000fe200078cc0ff */
[----:B------:R-:W-:-:S12]  /*4470*/  BSSY B0, `(.L_x_136) ;  /* 0x000001a000007945 */ /* 0x000fd80003800000 */
[----:B------:R-:W-:Y:S05]  /*4480*/  @P6 BRA `(.L_x_137) ;  /* 0x0000018000006947 */ /* 0x000fea0003800000 */
[C---:B------:R-:W-:Y:S01]  /*4490*/  IADD3 R0, P6, R4.reuse, UR5, RZ ;  /* 0x0000000504007c10 */ /* 0x040fe2000ffde0ff */
[----:B------:R-:W-:Y:S01]  /*44a0*/  IMAD.MOV.U32 R19, RZ, RZ, 0x8 ;  /* 0x00000008ff137424 */ /* 0x000fe200078e00ff */
[----:B------:R-:W1:Y:S02]  /*44b0*/  LDS.64 R22, [RZ] ;  /* 0x00000000ff167984 */ /* 0x000e640000000a00 */
[----:B------:R-:W-:Y:S02]  /*44c0*/  LEA.HI.X.SX32 R3, R4, UR8, 0x1, P6 ;  /* 0x0000000804037c11 */ /* 0x000fe4000b0f0eff */
[C---:B------:R-:W-:Y:S02]  /*44d0*/  SHF.L.U32 R24, R0.reuse, 0x3, RZ ;  /* 0x0000000300187819 */ /* 0x040fe400000006ff */
[----:B------:R-:W-:Y:S01]  /*44e0*/  SHF.L.U64.HI R0, R0, 0x3, R3 ;  /* 0x0000000300007819 */ /* 0x000fe20000010203 */
[----:B------:R-:W-:Y:S01]  /*44f0*/  IMAD.WIDE R2, R4, R19, c[0x0][0x178] ;  /* 0x00005e0004027625 */ /* 0x000fe200078e0213 */
[----:B0-----:R-:W-:-:S03]  /*4500*/  IADD3 R74, P6, R24, c[0x0][0x168], RZ ;  /* 0x00005a00184a7a10 */ /* 0x001fc60007fde0ff */
[----:B------:R-:W-:Y:S01]  /*4510*/  IMAD.WIDE R18, R4, R19, c[0x0][0x180] ;  /* 0x0000600004127625 */ /* 0x000fe200078e0213 */
[----:B------:R-:W-:Y:S01]  /*4520*/  IADD3.X R75, R0, c[0x0][0x16c], RZ, P6, !PT ;  /* 0x00005b00004b7a10 */ /* 0x000fe200037fe4ff */
[----:B------:R-:W2:Y:S01]  /*4530*/  LDG.E.64 R2, [R2.64] ;  /* 0x0000000602027981 */ /* 0x000ea2000c1e1b00 */
[----:B------:R-:W-:-:S03]  /*4540*/  IADD3 R24, P6, R24, c[0x0][0x160], RZ ;  /* 0x0000580018187a10 */ /* 0x000fc60007fde0ff */
[----:B------:R-:W2:Y:S01]  /*4550*/  LDG.E.64 R18, [R18.64] ;  /* 0x0000000612127981 */ /* 0x000ea2000c1e1b00 */
[----:B------:R-:W-:-:S03]  /*4560*/  IADD3.X R25, R0, c[0x0][0x164], RZ, P6, !PT ;  /* 0x0000590000197a10 */ /* 0x000fc600037fe4ff */
[----:B------:R-:W3:Y:S01]  /*4570*/  LDG.E.64 R20, [R74.64] ;  /* 0x000000064a147981 */ /* 0x000ee2000c1e1b00 */
[--C-:B-1----:R-:W-:Y:S02]  /*4580*/  FADD.FTZ R0, R27, -R22.reuse ;  /* 0x800000161b007221 */ /* 0x102fe40000010000 */
        /* <DEDUP_REMOVED lines=8> */
.L_x_137:
[----:B------:R-:W-:Y:S05]  /*4610*/  BSYNC B0 ;  /* 0x0000000000007941 */ /* 0x000fea0003800000 */
.L_x_136:
[----:B------:R-:W-:Y:S01]  /*4620*/  LOP3.LUT P6, RZ, R31, 0x20, RZ, 0xc0, !PT ;  /* 0x000000201fff7812 */ /* 0x000fe200078cc0ff */
[----:B------:R-:W-:-:S12]  /*4630*/  BSSY B0, `(.L_x_138) ;  /* 0x000001a000007945 */ /* 0x000fd80003800000 */
[----:B------:R-:W-:Y:S05]  /*4640*/  @P6 BRA `(.L_x_139) ;  /* 0x0000018000006947 */ /* 0x000fea0003800000 */
[C---:B------:R-:W-:Y:S01]  /*4650*/  IADD3 R0, P6, R5.reuse, UR5, RZ ;  /* 0x0000000505007c10 */ /* 0x040fe2000ffde0ff */
[----:B------:R-:W-:Y:S01]  /*4660*/  IMAD.MOV.U32 R4, RZ, RZ, 0x8 ;  /* 0x00000008ff047424 */ /* 0x000fe200078e00ff */
[----:B0-----:R-:W0:Y:S02]  /*4670*/  LDS.64 R20, [RZ] ;  /* 0x00000000ff147984 */ /* 0x001e240000000a00 */
[C---:B------:R-:W-:Y:S02]  /*4680*/  LEA.HI.X.SX32 R3, R5.reuse, UR8, 0x1, P6 ;  /* 0x0000000805037c11 */ /* 0x040fe4000b0f0eff */
        /* <DEDUP_REMOVED lines=20> */
.L_x_139:
[----:B------:R-:W-:Y:S05]  /*47d0*/  BSYNC B0 ;  /* 0x0000000000007941 */ /* 0x000fea0003800000 */
.L_x_138:
        /* <DEDUP_REMOVED lines=27> */
.L_x_141:
[----:B------:R-:W-:Y:S05]  /*4990*/  BSYNC B0 ;  /* 0x0000000000007941 */ /* 0x000fea0003800000 */
.L_x_140:
[----:B------:R-:W-:Y:S01]  /*49a0*/  LOP3.LUT P6, RZ, R31, 0x80, RZ, 0xc0, !PT ;  /* 0x000000801fff7812 */ /* 0x000fe200078cc0ff */
[----:B------:R-:W-:-:S12]  /*49b0*/  BSSY B0, `(.L_x_142) ;  /* 0x000001a000007945 */ /* 0x000fd80003800000 */
[----:B------:R-:W-:Y:S05]  /*49c0*/  @P6 BRA `(.L_x_143) ;  /* 0x0000018000006947 */ /* 0x000fea0003800000 */
[C---:B------:R-:W-:Y:S01]  /*49d0*/  IADD3 R0, P6, R7.reuse, UR5, RZ ;  /* 0x0000000507007c10 */ /* 0x040fe2000ffde0ff */
[----:B------:R-:W-:Y:S01]  /*49e0*/  IMAD.MOV.U32 R6, RZ, RZ, 0x8 ;  /* 0x00000008ff067424 */ /* 0x000fe200078e00ff */
[----:B0-----:R-:W0:Y:S02]  /*49f0*/  LDS.64 R20, [RZ] ;  /* 0x00000000ff147984 */ /* 0x001e240000000a00 */
[C---:B------:R-:W-:Y:S01]  /*4a00*/  LEA.HI.X.SX32 R3, R7.reuse, UR8, 0x1, P6 ;  /* 0x0000000807037c11 */ /* 0x040fe2000b0f0eff */
[CC--:B------:R-:W-:Y:S01]  /*4a10*/  IMAD.WIDE R4, R7.reuse, R6.reuse, c[0x0][0x178] ;  /* 0x00005e0007047625 */ /* 0x0c0fe200078e0206 */
[C---:B------:R-:W-:Y:S02]  /*4a20*/  SHF.L.U32 R2, R0.reuse, 0x3, RZ ;  /* 0x0000000300027819 */ /* 0x040fe400000006ff */
[----:B------:R-:W-:Y:S01]  /*4a30*/  SHF.L.U64.HI R0, R0, 0x3, R3 ;  /* 0x0000000300007819 */ /* 0x000fe20000010203 */
[----:B------:R-:W-:Y:S01]  /*4a40*/  IMAD.WIDE R6, R7, R6, c[0x0][0x180] ;  /* 0x0000600007067625 */ /* 0x000fe200078e0206 */
[----:B------:R-:W-:Y:S01]  /*4a50*/  IADD3 R18, P6, R2, c[0x0][0x168], RZ ;  /* 0x00005a0002127a10 */ /* 0x000fe20007fde0ff */
[----:B------:R-:W2:Y:S03]  /*4a60*/  LDG.E.64 R4, [R4.64] ;  /* 0x0000000604047981 */ /* 0x000ea6000c1e1b00 */
[----:B------:R-:W-:Y:S01]  /*4a70*/  IADD3.X R19, R0, c[0x0][0x16c], RZ, P6, !PT ;  /* 0x00005b0000137a10 */ /* 0x000fe200037fe4ff */
[----:B------:R-:W2:Y:S01]  /*4a80*/  LDG.E.64 R6, [R6.64] ;  /* 0x0000000606067981 */ /* 0x000ea2000c1e1b00 */
[----:B------:R-:W-:-:S04]  /*4a90*/  IADD3 R2, P6, R2, c[0x0][0x160], RZ ;  /* 0x0000580002027a10 */ /* 0x000fc80007fde0ff */
[----:B------:R-:W3:Y:S01]  /*4aa0*/  LDG.E.64 R18, [R18.64] ;  /* 0x0000000612127981 */ /* 0x000ee2000c1e1b00 */
[----:B------:R-:W-:Y:S01]  /*4ab0*/  IADD3.X R3, R0, c[0x0][0x164], RZ, P6, !PT ;  /* 0x0000590000037a10 */ /* 0x000fe200037fe4ff */
[--C-:B0-----:R-:W-:Y:S02]  /*4ac0*/  FADD.FTZ R0, R35, -R20.reuse ;  /* 0x8000001423007221 */ /* 0x101fe40000010000 */
        /* <DEDUP_REMOVED lines=8> */
.L_x_143:
[----:B------:R-:W-:Y:S05]  /*4b50*/  BSYNC B0 ;  /* 0x0000000000007941 */ /* 0x000fea0003800000 */
.L_x_142:
[----:B------:R-:W-:Y:S01]  /*4b60*/  LOP3.LUT P6, RZ, R31, 0x100, RZ, 0xc0, !PT ;  /* 0x000001001fff7812 */ /* 0x000fe200078cc0ff */
[----:B------:R-:W-:-:S12]  /*4b70*/  BSSY B0, `(.L_x_144) ;  /* 0x000001a000007945 */ /* 0x000fd80003800000 */
[----:B------:R-:W-:Y:S05]  /*4b80*/  @P6 BRA `(.L_x_145) ;  /* 0x0000018000006947 */ /* 0x000fea0003800000 */
[C---:B------:R-:W-:Y:S01]  /*4b90*/  IADD3 R0, P6, R8.reuse, UR5, RZ ;  /* 0x0000000508007c10 */ /* 0x040fe2000ffde0ff */
[----:B------:R-:W-:Y:S01]  /*4ba0*/  IMAD.MOV.U32 R7, RZ, RZ, 0x8 ;  /* 0x00000008ff077424 */ /* 0x000fe200078e00ff */
[----:B0-----:R-:W0:Y:S02]  /*4bb0*/  LDS.64 R20, [RZ] ;  /* 0x00000000ff147984 */ /* 0x001e240000000a00 */
[C---:B------:R-:W-:Y:S01]  /*4bc0*/  LEA.HI.X.SX32 R3, R8.reuse, UR8, 0x1, P6 ;  /* 0x0000000808037c11 */ /* 0x040fe2000b0f0eff */
[-C--:B------:R-:W-:Y:S01]  /*4bd0*/  IMAD.WIDE R4, R8, R7.reuse, c[0x0][0x178] ;  /* 0x00005e0008047625 */ /* 0x080fe200078e0207 */
        /* <DEDUP_REMOVED lines=19> */
.L_x_145:
[----:B------:R-:W-:Y:S05]  /*4d10*/  BSYNC B0 ;  /* 0x0000000000007941 */ /* 0x000fea0003800000 */
.L_x_144:
[----:B------:R-:W-:Y:S01]  /*4d20*/  LOP3.LUT P6, RZ, R31, 0x200, RZ, 0xc0, !PT ;  /* 0x000002001fff7812 */ /* 0x000fe200078cc0ff */
[----:B------:R-:W-:-:S12]  /*4d30*/  BSSY B0, `(.L_x_146) ;  /* 0x000001a000007945 */ /* 0x000fd80003800000 */
[----:B------:R-:W-:Y:S05]  /*4d40*/  @P6 BRA `(.L_x_147) ;  /* 0x0000018000006947 */ /* 0x000fea0003800000 */
[----:B------:R-:W-:Y:S01]  /*4d50*/  IADD3 R0, P6, R9, UR5, RZ ;  /* 0x0000000509007c10 */ /* 0x000fe2000ffde0ff */
[----:B------:R-:W-:-:S03]  /*4d60*/  IMAD.MOV.U32 R6, RZ, RZ, 0x8 ;  /* 0x00000008ff067424 */ /* 0x000fc600078e00ff */
[C---:B0-----:R-:W-:Y:S01]  /*4d70*/  LEA.HI.X.SX32 R3, R9.reuse, UR8, 0x1, P6 ;  /* 0x0000000809037c11 */ /* 0x041fe2000b0f0eff */
        /* <DEDUP_REMOVED lines=9> */
[----:B------:R-:W0:Y:S01]  /*4e10*/  LDS.64 R8, [RZ] ;  /* 0x00000000ff087984 */ /* 0x000e220000000a00 */
        /* <DEDUP_REMOVED lines=11> */
.L_x_147:
[----:B------:R-:W-:Y:S05]  /*4ed0*/  BSYNC B0 ;  /* 0x0000000000007941 */ /* 0x000fea0003800000 */
.L_x_146:
[----:B------:R-:W-:Y:S01]  /*4ee0*/  LOP3.LUT P6, RZ, R31, 0x400, RZ, 0xc0, !PT ;  /* 0x000004001fff7812 */ /* 0x000fe200078cc0ff */
[----:B------:R-:W-:-:S12]  /*4ef0*/  BSSY B0, `(.L_x_148) ;  /* 0x000001a000007945 */ /* 0x000fd80003800000 */
[----:B------:R-:W-:Y:S05]  /*4f00*/  @P6 BRA `(.L_x_149) ;  /* 0x0000018000006947 */ /* 0x000fea0003800000 */
[C---:B------:R-:W-:Y:S01]  /*4f10*/  IADD3 R0, P6, R10.reuse, UR5, RZ ;  /* 0x000000050a007c10 */ /* 0x040fe2000ffde0ff */
[----:B------:R-:W-:Y:S01]  /*4f20*/  IMAD.MOV.U32 R7, RZ, RZ, 0x8 ;  /* 0x00000008ff077424 */ /* 0x000fe200078e00ff */
[----:B------:R-:W1:Y:S02]  /*4f30*/  LDS.64 R18, [RZ] ;  /* 0x00000000ff127984 */ /* 0x000e640000000a00 */
[C---:B0-----:R-:W-:Y:S01]  /*4f40*/  LEA.HI.X.SX32 R3, R10.reuse, UR8, 0x1, P6 ;  /* 0x000000080a037c11 */ /* 0x041fe2000b0f0eff */
        /* <DEDUP_REMOVED lines=20> */
.L_x_149:
[----:B------:R-:W-:Y:S05]  /*5090*/  BSYNC B0 ;  /* 0x0000000000007941 */ /* 0x000fea0003800000 */
.L_x_148:
[----:B------:R-:W-:Y:S01]  /*50a0*/  LOP3.LUT P6, RZ, R31, 0x800, RZ, 0xc0, !PT ;  /* 0x000008001fff7812 */ /* 0x000fe200078cc0ff */
[----:B------:R-:W-:-:S12]  /*50b0*/  BSSY B0, `(.L_x_150) ;  /* 0x000001a000007945 */ /* 0x000fd80003800000 */
[----:B------:R-:W-:Y:S05]  /*50c0*/  @P6 BRA `(.L_x_151) ;  /* 0x0000018000006947 */ /* 0x000fea0003800000 */
[----:B------:R-:W-:Y:S01]  /*50d0*/  IADD3 R0, P6, R11, UR5, RZ ;  /* 0x000000050b007c10 */ /* 0x000fe2000ffde0ff */
[----:B------:R-:W-:-:S03]  /*50e0*/  IMAD.MOV.U32 R4, RZ, RZ, 0x8 ;  /* 0x00000008ff047424 */ /* 0x000fc600078e00ff */
[C---:B0-----:R-:W-:Y:S02]  /*50f0*/  LEA.HI.X.SX32 R3, R11.reuse, UR8, 0x1, P6 ;  /* 0x000000080b037c11 */ /* 0x041fe4000b0f0eff */
        /* <DEDUP_REMOVED lines=10> */
[----:B------:R-:W3:Y:S04]  /*51a0*/  LDG.E.64 R6, [R6.64] ;  /* 0x0000000606067981 */ /* 0x000ee8000c1e1b00 */
[----:B------:R-:W0:Y:S02]  /*51b0*/  LDS.64 R10, [RZ] ;  /* 0x00000000ff0a7984 */ /* 0x000e240000000a00 */
[--C-:B0-----:R-:W-:Y:S02]  /*51c0*/  FADD.FTZ R43, R43, -R10.reuse ;  /* 0x8000000a2b2b7221 */ /* 0x101fe40000010000 */
[----:B------:R-:W-:Y:S02]  /*51d0*/  FADD.FTZ R40, R40, -R10 ;  /* 0x8000000a28287221 */ /* 0x000fe40000010000 */
[----:B------:R-:W-:-:S02]  /*51e0*/  FMUL.FTZ R0, R43, R11 ;  /* 0x0000000b2b007220 */ /* 0x000fc40000410000 */
[----:B------:R-:W-:Y:S02]  /*51f0*/  FMUL.FTZ R11, R40, R11 ;  /* 0x0000000b280b7220 */ /* 0x000fe40000410000 */
[----:B--2---:R-:W-:Y:S02]  /*5200*/  FFMA.FTZ R0, R3, R0, R5 ;  /* 0x0000000003007223 */ /* 0x004fe40000010005 */
[----:B------:R-:W-:Y:S02]  /*5210*/  FFMA.FTZ R11, R2, R11, R4 ;  /* 0x0000000b020b7223 */ /* 0x000fe40000010004 */
[----:B---3--:R-:W-:Y:S02]  /*5220*/  FADD.FTZ R19, R7, R0 ;  /* 0x0000000007137221 */ /* 0x008fe40000010000 */
[----:B------:R-:W-:-:S05]  /*5230*/  FADD.FTZ R18, R6, R11 ;  /* 0x0000000b06127221 */ /* 0x000fca0000010000 */
[----:B------:R0:W-:Y:S02]  /*5240*/  STG.E.64 [R8.64], R18 ;  /* 0x0000001208007986 */ /* 0x0001e4000c101b06 */
.L_x_151:
[----:B------:R-:W-:Y:S05]  /*5250*/  BSYNC B0 ;  /* 0x0000000000007941 */ /* 0x000fea0003800000 */
.L_x_150:
[----:B------:R-:W-:Y:S01]  /*5260*/  LOP3.LUT P6, RZ, R31, 0x1000, RZ, 0xc0, !PT ;  /* 0x000010001fff7812 */ /* 0x000fe200078cc0ff */
[----:B------:R-:W-:-:S12]  /*5270*/  BSSY B0, `(.L_x_152) ;  /* 0x000001a000007945 */ /* 0x000fd80003800000 */
[----:B------:R-:W-:Y:S05]  /*5280*/  @P6 BRA `(.L_x_153) ;  /* 0x0000018000006947 */ /* 0x000fea0003800000 */
[C---:B------:R-:W-:Y:S01]  /*5290*/  IADD3 R0, P6, R12.reuse, UR5, RZ ;  /* 0x000000050c007c10 */ /* 0x040fe2000ffde0ff */
[----:B------:R-:W-:Y:S01]  /*52a0*/  IMAD.MOV.U32 R5, RZ, RZ, 0x8 ;  /* 0x00000008ff057424 */ /* 0x000fe200078e00ff */
[----:B------:R-:W1:Y:S02]  /*52b0*/  LDS.64 R10, [RZ] ;  /* 0x00000000ff0a7984 */ /* 0x000e640000000a00 */
[----:B0-----:R-:W-:Y:S02]  /*52c0*/  LEA.HI.X.SX32 R3, R12, UR8, 0x1, P6 ;  /* 0x000000080c037c11 */ /* 0x001fe4000b0f0eff */
        /* <DEDUP_REMOVED lines=20> */
.L_x_153:
[----:B------:R-:W-:Y:S05]  /*5410*/  BSYNC B0 ;  /* 0x0000000000007941 */ /* 0x000fea0003800000 */
.L_x_152:
[----:B------:R-:W-:Y:S01]  /*5420*/  LOP3.LUT P6, RZ, R31, 0x2000, RZ, 0xc0, !PT ;  /* 0x000020001fff7812 */ /* 0x000fe200078cc0ff */
[----:B------:R-:W-:-:S12]  /*5430*/  BSSY B0, `(.L_x_154) ;  /* 0x000001a000007945 */ /* 0x000fd80003800000 */
[----:B------:R-:W-:Y:S05]  /*5440*/  @P6 BRA `(.L_x_155) ;  /* 0x0000018000006947 */ /* 0x000fea0003800000 */
[C---:B------:R-:W-:Y:S01]  /*5450*/  IADD3 R0, P6, R13.reuse, UR5, RZ ;  /* 0x000000050d007c10 */ /* 0x040fe2000ffde0ff */
[----:B------:R-:W-:Y:S01]  /*5460*/  IMAD.MOV.U32 R4, RZ, RZ, 0x8 ;  /* 0x00000008ff047424 */ /* 0x000fe200078e00ff */
[----:B------:R-:W1:Y:S02]  /*5470*/  LDS.64 R10, [RZ] ;  /* 0x00000000ff0a7984 */ /* 0x000e640000000a00 */
        /* <DEDUP_REMOVED lines=21> */
.L_x_155:
[----:B------:R-:W-:Y:S05]  /*55d0*/  BSYNC B0 ;  /* 0x0000000000007941 */ /* 0x000fea0003800000 */
.L_x_154:
        /* <DEDUP_REMOVED lines=27> */
.L_x_157:
[----:B------:R-:W-:Y:S05]  /*5790*/  BSYNC B0 ;  /* 0x0000000000007941 */ /* 0x000fea0003800000 */
.L_x_156:
        /* <DEDUP_REMOVED lines=27> */
.L_x_159:
[----:B------:R-:W-:Y:S05]  /*5950*/  BSYNC B0 ;  /* 0x0000000000007941 */ /* 0x000fea0003800000 */
.L_x_158:
        /* <DEDUP_REMOVED lines=27> */
.L_x_161:
[----:B------:R-:W-:Y:S05]  /*5b10*/  BSYNC B0 ;  /* 0x0000000000007941 */ /* 0x000fea0003800000 */
.L_x_160:
        /* <DEDUP_REMOVED lines=27> */
.L_x_163:
[----:B------:R-:W-:Y:S05]  /*5cd0*/  BSYNC B0 ;  /* 0x0000000000007941 */ /* 0x000fea0003800000 */
.L_x_162:
        /* <DEDUP_REMOVED lines=27> */
.L_x_165:
[----:B------:R-:W-:Y:S05]  /*5e90*/  BSYNC B0 ;  /* 0x0000000000007941 */ /* 0x000fea0003800000 */
.L_x_164:
        /* <DEDUP_REMOVED lines=27> */
.L_x_167:
[----:B------:R-:W-:Y:S05]  /*6050*/  BSYNC B0 ;  /* 0x0000000000007941 */ /* 0x000fea0003800000 */
.L_x_166:
        /* <DEDUP_REMOVED lines=27> */
.L_x_169:
[----:B------:R-:W-:Y:S05]  /*6210*/  BSYNC B0 ;  /* 0x0000000000007941 */ /* 0x000fea0003800000 */
.L_x_168:
        /* <DEDUP_REMOVED lines=27> */
.L_x_171:
[----:B------:R-:W-:Y:S05]  /*63d0*/  BSYNC B0 ;  /* 0x0000000000007941 */ /* 0x000fea0003800000 */
.L_x_170:
        /* <DEDUP_REMOVED lines=27> */
.L_x_173:
[----:B------:R-:W-:Y:S05]  /*6590*/  BSYNC B0 ;  /* 0x0000000000007941 */ /* 0x000fea0003800000 */
.L_x_172:
        /* <DEDUP_REMOVED lines=27> */
.L_x_175:
[----:B------:R-:W-:Y:S05]  /*6750*/  BSYNC B0 ;  /* 0x0000000000007941 */ /* 0x000fea0003800000 */
.L_x_174:
[----:B------:R-:W-:Y:S01]  /*6760*/  BSSY B0, `(.L_x_176) ;  /* 0x000001a000007945 */ /* 0x000fe20003800000 */
[----:B------:R-:W-:Y:S05]  /*6770*/  @P0 BRA `(.L_x_177) ;  /* 0x0000018000000947 */ /* 0x000fea0003800000 */
[C---:B0-----:R-:W-:Y:S01]  /*6780*/  IADD3 R10, P0, R111.reuse, UR5, RZ ;  /* 0x000000056f0a7c10 */ /* 0x041fe2000ff1e0ff */
[----:B------:R-:W0:Y:S01]  /*6790*/  LDS.64 R12, [RZ] ;  /* 0x00000000ff0c7984 */ /* 0x000e220000000a00 */
[----:B------:R-:W-:Y:S02]  /*67a0*/  MOV R4, 0x8 ;  /* 0x0000000800047802 */ /* 0x000fe40000000f00 */
[C---:B------:R-:W-:Y:S01]  /*67b0*/  LEA.HI.X.SX32 R5, R111.reuse, UR8, 0x1, P0 ;  /* 0x000000086f057c11 */ /* 0x040fe200080f0eff */
[C---:B------:R-:W-:Y:S02]  /*67c0*/  IMAD.SHL.U32 R8, R10.reuse, 0x8, RZ ;  /* 0x000000080a087824 */ /* 0x040fe400078e00ff */
[CC--:B------:R-:W-:Y:S01]  /*67d0*/  IMAD.WIDE R2, R111.reuse, R4.reuse, c[0x0][0x178] ;  /* 0x00005e006f027625 */ /* 0x0c0fe200078e0204 */
[----:B------:R-:W-:Y:S02]  /*67e0*/  SHF.L.U64.HI R10, R10, 0x3, R5 ;  /* 0x000000030a0a7819 */ /* 0x000fe40000010205 */
[----:B------:R-:W-:Y:S01]  /*67f0*/  IADD3 R6, P0, R8, c[0x0][0x168], RZ ;  /* 0x00005a0008067a10 */ /* 0x000fe20007f1e0ff */
[----:B------:R-:W-:-:S02]  /*6800*/  IMAD.WIDE R4, R111, R4, c[0x0][0x180] ;  /* 0x000060006f047625 */ /* 0x000fc400078e0204 */
[----:B------:R-:W2:Y:S01]  /*6810*/  LDG.E.64 R2, [R2.64] ;  /* 0x0000000602027981 */ /* 0x000ea2000c1e1b00 */
[----:B------:R-:W-:-:S03]  /*6820*/  IADD3.X R7, R10, c[0x0][0x16c], RZ, P0, !PT ;  /* 0x00005b000a077a10 */ /* 0x000fc600007fe4ff */
[----:B------:R-:W2:Y:S04]  /*6830*/  LDG.E.64 R4, [R4.64] ;  /* 0x0000000604047981 */ /* 0x000ea8000c1e1b00 */
[----:B------:R-:W3:Y:S01]  /*6840*/  LDG.E.64 R6, [R6.64] ;  /* 0x0000000606067981 */ /* 0x000ee2000c1e1b00 */
[----:B------:R-:W-:Y:S01]  /*6850*/  IADD3 R8, P0, R8, c[0x0][0x160], RZ ;  /* 0x0000580008087a10 */ /* 0x000fe20007f1e0ff */
[--C-:B0-----:R-:W-:Y:S02]  /*6860*/  FADD.FTZ R69, R69, -R12.reuse ;  /* 0x8000000c45457221 */ /* 0x101fe40000010000 */
[----:B------:R-:W-:Y:S02]  /*6870*/  FADD.FTZ R66, R66, -R12 ;  /* 0x8000000c42427221 */ /* 0x000fe40000010000 */
[----:B------:R-:W-:-:S02]  /*6880*/  FMUL.FTZ R0, R69, R13 ;  /* 0x0000000d45007220 */ /* 0x000fc40000410000 */
[----:B------:R-:W-:Y:S02]  /*6890*/  FMUL.FTZ R9, R66, R13 ;  /* 0x0000000d42097220 */ /* 0x000fe40000410000 */
[----:B--2---:R-:W-:Y:S02]  /*68a0*/  FFMA.FTZ R0, R3, R0, R5 ;  /* 0x0000000003007223 */ /* 0x004fe40000010005 */
[----:B------:R-:W-:Y:S01]  /*68b0*/  FFMA.FTZ R11, R2, R9, R4 ;  /* 0x00000009020b7223 */ /* 0x000fe20000010004 */
[----:B------:R-:W-:Y:S01]  /*68c0*/  IADD3.X R9, R10, c[0x0][0x164], RZ, P0, !PT ;  /* 0x000059000a097a10 */ /* 0x000fe200007fe4ff */
[----:B---3--:R-:W-:Y:S02]  /*68d0*/  FADD.FTZ R3, R7, R0 ;  /* 0x0000000007037221 */ /* 0x008fe40000010000 */
[----:B------:R-:W-:-:S05]  /*68e0*/  FADD.FTZ R2, R6, R11 ;  /* 0x0000000b06027221 */ /* 0x000fca0000010000 */
[----:B------:R0:W-:Y:S02]  /*68f0*/  STG.E.64 [R8.64], R2 ;  /* 0x0000000208007986 */ /* 0x0001e4000c101b06 */
.L_x_177:
[----:B------:R-:W-:Y:S05]  /*6900*/  BSYNC B0 ;  /* 0x0000000000007941 */ /* 0x000fea0003800000 */
.L_x_176:
[----:B------:R-:W-:Y:S01]  /*6910*/  BSSY B0, `(.L_x_178) ;  /* 0x000001a000007945 */ /* 0x000fe20003800000 */
[----:B------:R-:W-:Y:S05]  /*6920*/  @P1 BRA `(.L_x_179) ;  /* 0x0000018000001947 */ /* 0x000fea0003800000 */
[----:B------:R-:W-:Y:S01]  /*6930*/  HFMA2.MMA R5, -RZ, RZ, 0, 4.76837158203125e-07 ;  /* 0x00000008ff057435 */ /* 0x000fe200000001ff */
[C---:B0-----:R-:W-:Y:S01]  /*6940*/  IADD3 R10, P0, R112.reuse, UR5, RZ ;  /* 0x00000005700a7c10 */ /* 0x041fe2000ff1e0ff */
[----:B------:R-:W0:Y:S03]  /*6950*/  LDS.64 R12, [RZ] ;  /* 0x00000000ff0c7984 */ /* 0x000e260000000a00 */
[----:B------:R-:W-:Y:S01]  /*6960*/  LEA.HI.X.SX32 R7, R112, UR8, 0x1, P0 ;  /* 0x0000000870077c11 */ /* 0x000fe200080f0eff */
[----:B------:R-:W-:-:S03]  /*6970*/  IMAD.SHL.U32 R8, R10, 0x8, RZ ;  /* 0x000000080a087824 */ /* 0x000fc600078e00ff */
[----:B------:R-:W-:Y:S01]  /*6980*/  SHF.L.U64.HI R10, R10, 0x3, R7 ;  /* 0x000000030a0a7819 */ /* 0x000fe20000010207 */
[----:B------:R-:W-:Y:S01]  /*6990*/  IMAD.WIDE R2, R112, R5, c[0x0][0x178] ;  /* 0x00005e0070027625 */ /* 0x000fe200078e0205 */
[----:B------:R-:W-:-:S03]  /*69a0*/  IADD3 R6, P0, R8, c[0x0][0x168], RZ ;  /* 0x00005a0008067a10 */ /* 0x000fc60007f1e0ff */
[----:B------:R-:W-:Y:S01]  /*69b0*/  IMAD.WIDE R4, R112, R5, c[0x0][0x180] ;  /* 0x0000600070047625 */ /* 0x000fe200078e0205 */
[----:B------:R-:W-:Y:S01]  /*69c0*/  IADD3.X R7, R10, c[0x0][0x16c], RZ, P0, !PT ;  /* 0x00005b000a077a10 */ /* 0x000fe200007fe4ff */
[----:B------:R-:W2:Y:S04]  /*69d0*/  LDG.E.64 R2, [R2.64] ;  /* 0x0000000602027981 */ /* 0x000ea8000c1e1b00 */
[----:B------:R-:W2:Y:S04]  /*69e0*/  LDG.E.64 R4, [R4.64] ;  /* 0x0000000604047981 */ /* 0x000ea8000c1e1b00 */
[----:B------:R-:W3:Y:S01]  /*69f0*/  LDG.E.64 R6, [R6.64] ;  /* 0x0000000606067981 */ /* 0x000ee2000c1e1b00 */
[----:B------:R-:W-:Y:S01]  /*6a00*/  IADD3 R8, P0, R8, c[0x0][0x160], RZ ;  /* 0x0000580008087a10 */ /* 0x000fe20007f1e0ff */
[----:B0-----:R-:W-:-:S02]  /*6a10*/  FADD.FTZ R71, R71, -R12 ;  /* 0x8000000c47477221 */ /* 0x001fc40000010000 */
[----:B------:R-:W-:Y:S02]  /*6a20*/  FADD.FTZ R68, R68, -R12 ;  /* 0x8000000c44447221 */ /* 0x000fe40000010000 */
[-C--:B------:R-:W-:Y:S02]  /*6a30*/  FMUL.FTZ R0, R71, R13.reuse ;  /* 0x0000000d47007220 */ /* 0x080fe40000410000 */
[----:B------:R-:W-:Y:S02]  /*6a40*/  FMUL.FTZ R9, R68, R13 ;  /* 0x0000000d44097220 */ /* 0x000fe40000410000 */
[----:B--2---:R-:W-:Y:S02]  /*6a50*/  FFMA.FTZ R0, R3, R0, R5 ;  /* 0x0000000003007223 */ /* 0x004fe40000010005 */
[----:B------:R-:W-:Y:S01]  /*6a60*/  FFMA.FTZ R11, R2, R9, R4 ;  /* 0x00000009020b7223 */ /* 0x000fe20000010004 */
[----:B------:R-:W-:Y:S01]  /*6a70*/  IADD3.X R9, R10, c[0x0][0x164], RZ, P0, !PT ;  /* 0x000059000a097a10 */ /* 0x000fe200007fe4ff */
[----:B---3--:R-:W-:-:S02]  /*6a80*/  FADD.FTZ R3, R7, R0 ;  /* 0x0000000007037221 */ /* 0x008fc40000010000 */
[----:B------:R-:W-:-:S05]  /*6a90*/  FADD.FTZ R2, R6, R11 ;  /* 0x0000000b06027221 */ /* 0x000fca0000010000 */
[----:B------:R0:W-:Y:S02]  /*6aa0*/  STG.E.64 [R8.64], R2 ;  /* 0x0000000208007986 */ /* 0x0001e4000c101b06 */
.L_x_179:
[----:B------:R-:W-:Y:S05]  /*6ab0*/  BSYNC B0 ;  /* 0x0000000000007941 */ /* 0x000fea0003800000 */
.L_x_178:
        /* <DEDUP_REMOVED lines=26> */
.L_x_181:
[----:B------:R-:W-:Y:S05]  /*6c60*/  BSYNC B0 ;  /* 0x0000000000007941 */ /* 0x000fea0003800000 */
.L_x_180:
        /* <DEDUP_REMOVED lines=26> */
.L_x_183:
[----:B------:R-:W-:Y:S05]  /*6e10*/  BSYNC B0 ;  /* 0x0000000000007941 */ /* 0x000fea0003800000 */
.L_x_182:
        /* <DEDUP_REMOVED lines=26> */
.L_x_185:
[----:B------:R-:W-:Y:S05]  /*6fc0*/  BSYNC B0 ;  /* 0x0000000000007941 */ /* 0x000fea0003800000 */
.L_x_184:
        /* <DEDUP_REMOVED lines=26> */
.L_x_187:
[----:B------:R-:W-:Y:S05]  /*7170*/  BSYNC B0 ;  /* 0x0000000000007941 */ /* 0x000fea0003800000 */
.L_x_186:
[----:B------:R-:W-:-:S13]  /*7180*/  LOP3.LUT P0, RZ, R31, 0x1000000, RZ, 0xc0, !PT ;  /* 0x010000001fff7812 */ /* 0x000fda000780c0ff */
[----:B------:R-:W-:Y:S05]  /*7190*/  @P0 EXIT ;  /* 0x000000000000094d */ /* 0x000fea0003800000 */
[----:B------:R-:W-:Y:S01]  /*71a0*/  MOV R4, 0x8 ;  /* 0x0000000800047802 */ /* 0x000fe20000000f00 */
[----:B0-----:R-:W0:Y:S01]  /*71b0*/  LDS.64 R8, [RZ] ;  /* 0x00000000ff087984 */ /* 0x001e220000000a00 */
[----:B------:R-:W-:-:S03]  /*71c0*/  LEA R6, P0, R118, c[0x0][0x168], 0x3 ;  /* 0x00005a0076067a11 */ /* 0x000fc600078018ff */
[----:B------:R-:W-:Y:S01]  /*71d0*/  IMAD.WIDE R2, R119, R4, c[0x0][0x178] ;  /* 0x00005e0077027625 */ /* 0x000fe200078e0204 */
[----:B------:R-:W-:-:S03]  /*71e0*/  LEA.HI.X R7, R118, c[0x0][0x16c], R117, 0x3, P0 ;  /* 0x00005b0076077a11 */ /* 0x000fc600000f1c75 */
[----:B------:R-:W-:Y:S02]  /*71f0*/  IMAD.WIDE R4, R119, R4, c[0x0][0x180] ;  /* 0x0000600077047625 */ /* 0x000fe400078e0204 */
[----:B------:R-:W2:Y:S04]  /*7200*/  LDG.E.64 R2, [R2.64] ;  /* 0x0000000602027981 */ /* 0x000ea8000c1e1b00 */
[----:B------:R-:W2:Y:S04]  /*7210*/  LDG.E.64 R4, [R4.64] ;  /* 0x0000000604047981 */ /* 0x000ea8000c1e1b00 */
[----:B------:R-:W3:Y:S01]  /*7220*/  LDG.E.64 R6, [R6.64] ;  /* 0x0000000606067981 */ /* 0x000ee2000c1e1b00 */
[----:B0-----:R-:W-:-:S02]  /*7230*/  FADD.FTZ R101, R101, -R8 ;  /* 0x8000000865657221 */ /* 0x001fc40000010000 */
[----:B------:R-:W-:Y:S02]  /*7240*/  FADD.FTZ R98, R98, -R8 ;  /* 0x8000000862627221 */ /* 0x000fe40000010000 */
[-C--:B------:R-:W-:Y:S02]  /*7250*/  FMUL.FTZ R0, R101, R9.reuse ;  /* 0x0000000965007220 */ /* 0x080fe40000410000 */
[----:B------:R-:W-:Y:S02]  /*7260*/  FMUL.FTZ R9, R98, R9 ;  /* 0x0000000962097220 */ /* 0x000fe40000410000 */
[----:B--2---:R-:W-:Y:S02]  /*7270*/  FFMA.FTZ R0, R3, R0, R5 ;  /* 0x0000000003007223 */ /* 0x004fe40000010005 */
[----:B------:R-:W-:Y:S02]  /*7280*/  FFMA.FTZ R9, R2, R9, R4 ;  /* 0x0000000902097223 */ /* 0x000fe40000010004 */
[----:B---3--:R-:W-:-:S02]  /*7290*/  FADD.FTZ R11, R7, R0 ;  /* 0x00000000070b7221 */ /* 0x008fc40000010000 */
[----:B------:R-:W-:-:S05]  /*72a0*/  FADD.FTZ R10, R6, R9 ;  /* 0x00000009060a7221 */ /* 0x000fca0000010000 */
[----:B------:R-:W-:Y:S01]  /*72b0*/  STG.E.64 [R120.64], R10 ;  /* 0x0000000a78007986 */ /* 0x000fe2000c101b06 */
[----:B------:R-:W-:Y:S05]  /*72c0*/  EXIT ;  /* 0x000000000000794d */ /* 0x000fea0003800000 */
.L_x_188:
        /* <DEDUP_REMOVED lines=11> */
.L_x_2506:


//--------------------- .text._ZN17fastertransformer29add_bias_layernorm_add_res_e2ILi32EEEvP7__half2PKS1_S4_S4_S4_fi --------------------------
	.section	.text._ZN17fastertransformer29add_bias_layernorm_add_res_e2ILi32EEEvP7__half2PKS1_S4_S4_S4_fi,"ax",@progbits
	.sectioninfo	@"SHI_REGISTERS=114"
	.align	128
        .global         _ZN17fastertransformer29add_bias_layernorm_add_res_e2ILi32EEEvP7__half2PKS1_S4_S4_S4_fi
        .type           _ZN17fastertransformer29add_bias_layernorm_add_res_e2ILi32EEEvP7__half2PKS1_S4_S4_S4_fi,@function
        .size           _ZN17fastertransformer29add_bias_layernorm_add_res_e2ILi32EEEvP7__half2PKS1_S4_S4_S4_fi,(.L_x_2507 - _ZN17fastertransformer29add_bias_layernorm_add_res_e2ILi32EEEvP7__half2PKS1_S4_S4_S4_fi)
        .other          _ZN17fastertransformer29add_bias_layernorm_add_res_e2ILi32EEEvP7__half2PKS1_S4_S4_S4_fi,@"STO_CUDA_ENTRY STV_DEFAULT"
_ZN17fastertransformer29add_bias_layernorm_add_res_e2ILi32EEEvP7__half2PKS1_S4_S4_S4_fi:
.text._ZN17fastertransformer29add_bias_layernorm_add_res_e2ILi32EEEvP7__half2PKS1_S4_S4_S4_fi:
[----:B------:R-:W-:Y:S02]  /*0000*/  IMAD.MOV.U32 R1, RZ, RZ, c[0x0][0x28] ;  /* 0x00000a00ff017624 */ /* 0x000fe400078e00ff */
[----:B------:R-:W0:Y:S01]  /*0010*/  S2R R99, SR_TID.X ;  /* 0x0000000000637919 */ /* 0x000e220000002100 */
[----:B------:R-:W1:Y:S01]  /*0020*/  S2UR UR5, SR_CTAID.X ;  /* 0x00000000000579c3 */ /* 0x000e620000002500 */
[----:B------:R-:W-:Y:S02]  /*0030*/  ULDC UR4, c[0x0][0x18c] ;  /* 0x0000630000047ab9 */ /* 0x000fe40000000800 */
[----:B------:R-:W-:Y:S02]  /*0040*/  USHF.R.S32.HI UR4, URZ, 0x1, UR4 ;  /* 0x000000013f047899 */ /* 0x000fe40008011404 */
[----:B------:R-:W-:-:S04]  /*0050*/  ULDC.64 UR6, c[0x0][0x118] ;  /* 0x0000460000067ab9 */ /* 0x000fc80000000a00 */
[C---:B0-----:R-:W-:Y:S01]  /*0060*/  ISETP.GE.AND P6, PT, R99.reuse, UR4, PT ;  /* 0x0000000463007c0c */ /* 0x041fe2000bfc6270 */
[----:B-1----:R-:W-:Y:S01]  /*0070*/  UIMAD UR5, UR4, UR5, URZ ;  /* 0x00000005040572a4 */ /* 0x002fe2000f8e023f */
[----:B------:R-:W-:-:S03]  /*0080*/  IADD3 R96, R99, c[0x0][0x0], RZ ;  /* 0x0000000063607a10 */ /* 0x000fc60007ffe0ff */
[----:B------:R-:W-:Y:S01]  /*0090*/  USHF.R.S32.HI UR8, URZ, 0x1f, UR5 ;  /* 0x0000001f3f087899 */ /* 0x000fe20008011405 */
[C---:B------:R-:W-:Y:S02]  /*00a0*/  ISETP.GE.AND P4, PT, R96.reuse, UR4, PT ;  /* 0x0000000460007c0c */ /* 0x040fe4000bf86270 */
[----:B------:R-:W-:Y:S02]  /*00b0*/  IADD3 R94, R96, c[0x0][0x0], RZ ;  /* 0x00000000605e7a10 */ /* 0x000fe40007ffe0ff */
[----:B------:R-:W-:Y:S02]  /*00c0*/  P2R R98, PR, RZ, 0x10 ;  /* 0x00000010ff627803 */ /* 0x000fe40000000000 */
[C---:B------:R-:W-:Y:S02]  /*00d0*/  ISETP.GE.AND P2, PT, R94.reuse, UR4, PT ;  /* 0x000000045e007c0c */ /* 0x040fe4000bf46270 */
[----:B------:R-:W-:Y:S02]  /*00e0*/  IADD3 R92, R94, c[0x0][0x0], RZ ;  /* 0x000000005e5c7a10 */ /* 0x000fe40007ffe0ff */
[----:B------:R-:W-:-:S02]  /*00f0*/  @!P6 IADD3 R2, P0, R99, UR5, RZ ;  /* 0x000000056302ec10 */ /* 0x000fc4000ff1e0ff */
[----:B------:R-:W-:Y:S02]  /*0100*/  ISETP.GE.AND P3, PT, R92, UR4, PT ;  /* 0x000000045c007c0c */ /* 0x000fe4000bf66270 */
[----:B------:R-:W-:Y:S02]  /*0110*/  @!P6 LEA.HI.X.SX32 R3, R99, UR8, 0x1, P0 ;  /* 0x000000086303ec11 */ /* 0x000fe400080f0eff */
[----:B------:R-:W-:Y:S02]  /*0120*/  @!P6 LEA R56, P0, R2, c[0x0][0x160], 0x2 ;  /* 0x000058000238ea11 */ /* 0x000fe400078010ff */
[----:B------:R-:W-:Y:S02]  /*0130*/  @!P4 IADD3 R0, P1, R96, UR5, RZ ;  /* 0x000000056000cc10 */ /* 0x000fe4000ff3e0ff */
[----:B------:R-:W-:Y:S02]  /*0140*/  IADD3 R90, R92, c[0x0][0x0], RZ ;  /* 0x000000005c5a7a10 */ /* 0x000fe40007ffe0ff */
[----:B------:R-:W-:-:S02]  /*0150*/  @!P6 LEA.HI.X R57, R2, c[0x0][0x164], R3, 0x2, P0 ;  /* 0x000059000239ea11 */ /* 0x000fc400000f1403 */
[----:B------:R-:W-:Y:S02]  /*0160*/  @!P4 LEA.HI.X.SX32 R3, R96, UR8, 0x1, P1 ;  /* 0x000000086003cc11 */ /* 0x000fe400088f0eff */
[----:B------:R-:W-:Y:S01]  /*0170*/  @!P4 LEA R48, P0, R0, c[0x0][0x160], 0x2 ;  /* 0x000058000030ca11 */ /* 0x000fe200078010ff */
[----:B------:R-:W-:Y:S01]  /*0180*/  @!P6 IMAD.MOV.U32 R106, RZ, RZ, 0x4 ;  /* 0x00000004ff6ae424 */ /* 0x000fe200078e00ff */
[----:B------:R-:W-:Y:S01]  /*0190*/  @!P2 IADD3 R2, P1, R94, UR5, RZ ;  /* 0x000000055e02ac10 */ /* 0x000fe2000ff3e0ff */
[----:B------:R-:W2:Y:S01]  /*01a0*/  @!P6 LDG.E R56, [R56.64] ;  /* 0x000000063838e981 */ /* 0x000ea2000c1e1900 */
[----:B------:R-:W-:Y:S02]  /*01b0*/  ISETP.GE.AND P5, PT, R90, UR4, PT ;  /* 0x000000045a007c0c */ /* 0x000fe4000bfa6270 */
[----:B------:R-:W-:Y:S02]  /*01c0*/  @!P4 LEA.HI.X R49, R0, c[0x0][0x164], R3, 0x2, P0 ;  /* 0x000059000031ca11 */ /* 0x000fe400000f1403 */
[----:B------:R-:W-:-:S02]  /*01d0*/  @!P2 LEA.HI.X.SX32 R3, R94, UR8, 0x1, P1 ;  /* 0x000000085e03ac11 */ /* 0x000fc400088f0eff */
[----:B------:R-:W-:Y:S02]  /*01e0*/  @!P2 LEA R6, P0, R2, c[0x0][0x160], 0x2 ;  /* 0x000058000206aa11 */ /* 0x000fe400078010ff */
[----:B------:R-:W-:Y:S02]  /*01f0*/  @!P3 IADD3 R0, P1, R92, UR5, RZ ;  /* 0x000000055c00bc10 */ /* 0x000fe4000ff3e0ff */
[----:B------:R-:W-:Y:S02]  /*0200*/  @!P2 LEA.HI.X R7, R2, c[0x0][0x164], R3, 0x2, P0 ;  /* 0x000059000207aa11 */ /* 0x000fe400000f1403 */
[----:B------:R-:W-:Y:S02]  /*0210*/  @!P3 LEA.HI.X.SX32 R3, R92, UR8, 0x1, P1 ;  /* 0x000000085c03bc11 */ /* 0x000fe400088f0eff */
[----:B------:R-:W-:Y:S02]  /*0220*/  @!P3 LEA R66, P0, R0, c[0x0][0x160], 0x2 ;  /* 0x000058000042ba11 */ /* 0x000fe400078010ff */
[----:B------:R-:W-:-:S02]  /*0230*/  P2R R88, PR, RZ, 0x20 ;  /* 0x00000020ff587803 */ /* 0x000fc40000000000 */
[----:B------:R-:W-:Y:S02]  /*0240*/  @!P3 LEA.HI.X R67, R0, c[0x0][0x164], R3, 0x2, P0 ;  /* 0x000059000043ba11 */ /* 0x000fe400000f1403 */
[C---:B------:R-:W-:Y:S02]  /*0250*/  @!P5 IADD3 R0, P0, R90.reuse, UR5, RZ ;  /* 0x000000055a00dc10 */ /* 0x040fe4000ff1e0ff */
[----:B------:R-:W-:Y:S02]  /*0260*/  P2R R18, PR, RZ, 0x20 ;  /* 0x00000020ff127803 */ /* 0x000fe40000000000 */
[----:B------:R-:W-:Y:S02]  /*0270*/  @!P5 LEA.HI.X.SX32 R3, R90, UR8, 0x1, P0 ;  /* 0x000000085a03dc11 */ /* 0x000fe400080f0eff */
[----:B------:R-:W-:Y:S02]  /*0280*/  @!P5 LEA R50, P0, R0, c[0x0][0x160], 0x2 ;  /* 0x000058000032da11 */ /* 0x000fe400078010ff */
[----:B------:R-:W-:-:S02]  /*0290*/  IADD3 R85, R90, c[0x0][0x0], RZ ;  /* 0x000000005a557a10 */ /* 0x000fc40007ffe0ff */
[----:B------:R-:W-:Y:S02]  /*02a0*/  @!P5 LEA.HI.X R51, R0, c[0x0][0x164], R3, 0x2, P0 ;  /* 0x000059000033da11 */ /* 0x000fe400000f1403 */
[----:B------:R-:W-:Y:S02]  /*02b0*/  ISETP.GE.AND P5, PT, R96, UR4, PT ;  /* 0x0000000460007c0c */ /* 0x000fe4000bfa6270 */
[----:B------:R-:W-:Y:S02]  /*02c0*/  P2R R95, PR, RZ, 0x4 ;  /* 0x00000004ff5f7803 */ /* 0x000fe40000000000 */
[C---:B------:R-:W-:Y:S02]  /*02d0*/  ISETP.GE.AND P2, PT, R85.reuse, UR4, PT ;  /* 0x0000000455007c0c */ /* 0x040fe4000bf46270 */
[----:B------:R-:W-:Y:S02]  /*02e0*/  IADD3 R82, R85, c[0x0][0x0], RZ ;  /* 0x0000000055527a10 */ /* 0x000fe40007ffe0ff */
[----:B------:R-:W-:-:S02]  /*02f0*/  P2R R87, PR, RZ, 0x4 ;  /* 0x00000004ff577803 */ /* 0x000fc40000000000 */
[C---:B------:R-:W-:Y:S02]  /*0300*/  ISETP.GE.AND P1, PT, R82.reuse, UR4, PT ;  /* 0x0000000452007c0c */ /* 0x040fe4000bf26270 */
[----:B------:R-:W-:Y:S01]  /*0310*/  IADD3 R80, R82, c[0x0][0x0], RZ ;  /* 0x0000000052507a10 */ /* 0x000fe20007ffe0ff */
[----:B------:R-:W3:Y:S01]  /*0320*/  @!P5 LDG.E R48, [R48.64] ;  /* 0x000000063030d981 */ /* 0x000ee2000c1e1900 */
[----:B------:R-:W-:Y:S02]  /*0330*/  @!P5 MOV R77, 0x4 ;  /* 0x00000004004dd802 */ /* 0x000fe40000000f00 */
[----:B------:R-:W-:Y:S02]  /*0340*/  P2R R84, PR, RZ, 0x2 ;  /* 0x00000002ff547803 */ /* 0x000fe40000000000 */
[----:B------:R-:W-:Y:S01]  /*0350*/  @!P2 IADD3 R0, P0, R85, UR5, RZ ;  /* 0x000000055500ac10 */ /* 0x000fe2000ff1e0ff */
[----:B------:R-:W-:Y:S01]  /*0360*/  @!P5 IMAD.WIDE R76, R96, R77, c[0x0][0x170] ;  /* 0x00005c00604cd625 */ /* 0x000fe200078e024d */
[----:B------:R-:W-:-:S02]  /*0370*/  IADD3 R73, R80, c[0x0][0x0], RZ ;  /* 0x0000000050497a10 */ /* 0x000fc40007ffe0ff */
[----:B------:R-:W-:Y:S02]  /*0380*/  @!P2 LEA.HI.X.SX32 R3, R85, UR8, 0x1, P0 ;  /* 0x000000085503ac11 */ /* 0x000fe400080f0eff */
[C---:B------:R-:W-:Y:S01]  /*0390*/  @!P2 LEA R8, P0, R0.reuse, c[0x0][0x160], 0x2 ;  /* 0x000058000008aa11 */ /* 0x040fe200078010ff */
[----:B------:R-:W3:Y:S01]  /*03a0*/  @!P5 LDG.E R77, [R76.64] ;  /* 0x000000064c4dd981 */ /* 0x000ee2000c1e1900 */
[C---:B------:R-:W-:Y:S02]  /*03b0*/  IADD3 R70, R73.reuse, c[0x0][0x0], RZ ;  /* 0x0000000049467a10 */ /* 0x040fe40007ffe0ff */
[----:B------:R-:W-:Y:S02]  /*03c0*/  @!P2 LEA.HI.X R9, R0, c[0x0][0x164], R3, 0x2, P0 ;  /* 0x000059000009aa11 */ /* 0x000fe400000f1403 */
[----:B------:R-:W-:Y:S02]  /*03d0*/  @!P1 IADD3 R0, P0, R82, UR5, RZ ;  /* 0x0000000552009c10 */ /* 0x000fe4000ff1e0ff */
[----:B------:R-:W-:-:S02]  /*03e0*/  ISETP.GE.AND P2, PT, R73, UR4, PT ;  /* 0x0000000449007c0c */ /* 0x000fc4000bf46270 */
[----:B------:R-:W-:Y:S02]  /*03f0*/  @!P1 LEA.HI.X.SX32 R3, R82, UR8, 0x1, P0 ;  /* 0x0000000852039c11 */ /* 0x000fe400080f0eff */
[C---:B------:R-:W-:Y:S02]  /*0400*/  @!P1 LEA R104, P0, R0.reuse, c[0x0][0x160], 0x2 ;  /* 0x0000580000689a11 */ /* 0x040fe400078010ff */
[----:B------:R-:W-:Y:S02]  /*0410*/  P2R R75, PR, RZ, 0x4 ;  /* 0x00000004ff4b7803 */ /* 0x000fe40000000000 */
[----:B------:R-:W-:Y:S02]  /*0420*/  @!P1 LEA.HI.X R105, R0, c[0x0][0x164], R3, 0x2, P0 ;  /* 0x0000590000699a11 */ /* 0x000fe400000f1403 */
[----:B------:R-:W-:Y:S02]  /*0430*/  ISETP.GE.AND P1, PT, R80, UR4, PT ;  /* 0x0000000450007c0c */ /* 0x000fe4000bf26270 */
[----:B------:R-:W-:Y:S01]  /*0440*/  P2R R93, PR, RZ, 0x8 ;  /* 0x00000008ff5d7803 */ /* 0x000fe20000000000 */
[----:B------:R-:W-:Y:S01]  /*0450*/  @!P6 IMAD.WIDE R106, R99, R106, c[0x0][0x170] ;  /* 0x00005c00636ae625 */ /* 0x000fe200078e026a */
[----:B------:R-:W-:-:S02]  /*0460*/  P2R R23, PR, RZ, 0x40 ;  /* 0x00000040ff177803 */ /* 0x000fc40000000000 */
[----:B------:R-:W-:-:S03]  /*0470*/  P2R R81, PR, RZ, 0x2 ;  /* 0x00000002ff517803 */ /* 0x000fc60000000000 */
[----:B------:R-:W2:Y:S04]  /*0480*/  @!P6 LDG.E R107, [R106.64] ;  /* 0x000000066a6be981 */ /* 0x000ea8000c1e1900 */
[----:B------:R-:W-:-:S04]  /*0490*/  @!P1 IADD3 R0, P0, R80, UR5, RZ ;  /* 0x0000000550009c10 */ /* 0x000fc8000ff1e0ff */
[----:B------:R-:W-:Y:S02]  /*04a0*/  @!P1 LEA.HI.X.SX32 R3, R80, UR8, 0x1, P0 ;  /* 0x0000000850039c11 */ /* 0x000fe400080f0eff */
[----:B------:R-:W-:-:S04]  /*04b0*/  @!P1 LEA R68, P0, R0, c[0x0][0x160], 0x2 ;  /* 0x0000580000449a11 */ /* 0x000fc800078010ff */
[----:B------:R-:W-:Y:S02]  /*04c0*/  @!P1 LEA.HI.X R69, R0, c[0x0][0x164], R3, 0x2, P0 ;  /* 0x0000590000459a11 */ /* 0x000fe400000f1403 */
[----:B------:R-:W-:-:S03]  /*04d0*/  @!P2 IADD3 R0, P0, R73, UR5, RZ ;  /* 0x000000054900ac10 */ /* 0x000fc6000ff1e0ff */
[----:B------:R-:W4:Y:S01]  /*04e0*/  @!P1 LDG.E R68, [R68.64] ;  /* 0x0000000644449981 */ /* 0x000f22000c1e1900 */
[----:B------:R-:W-:Y:S02]  /*04f0*/  @!P2 LEA.HI.X.SX32 R3, R73, UR8, 0x1, P0 ;  /* 0x000000084903ac11 */ /* 0x000fe400080f0eff */
[----:B------:R-:W-:-:S04]  /*0500*/  @!P2 LEA R52, P0, R0, c[0x0][0x160], 0x2 ;  /* 0x000058000034aa11 */ /* 0x000fc800078010ff */
[----:B------:R-:W-:Y:S02]  /*0510*/  @!P2 LEA.HI.X R53, R0, c[0x0][0x164], R3, 0x2, P0 ;  /* 0x000059000035aa11 */ /* 0x000fe400000f1403 */
[----:B------:R-:W-:-:S04]  /*0520*/  ISETP.GE.AND P2, PT, R70, UR4, PT ;  /* 0x0000000446007c0c */ /* 0x000fc8000bf46270 */
[----:B------:R-:W-:-:S09]  /*0530*/  P2R R71, PR, RZ, 0x4 ;  /* 0x00000004ff477803 */ /* 0x000fd20000000000 */
[----:B------:R-:W-:-:S04]  /*0540*/  @!P2 IADD3 R0, P0, R70, UR5, RZ ;  /* 0x000000054600ac10 */ /* 0x000fc8000ff1e0ff */
[----:B------:R-:W-:Y:S02]  /*0550*/  @!P2 LEA.HI.X.SX32 R3, R70, UR8, 0x1, P0 ;  /* 0x000000084603ac11 */ /* 0x000fe400080f0eff */
[----:B------:R-:W-:-:S04]  /*0560*/  @!P2 LEA R100, P0, R0, c[0x0][0x160], 0x2 ;  /* 0x000058000064aa11 */ /* 0x000fc800078010ff */
[----:B------:R-:W-:Y:S02]  /*0570*/  @!P2 LEA.HI.X R101, R0, c[0x0][0x164], R3, 0x2, P0 ;  /* 0x000059000065aa11 */ /* 0x000fe400000f1403 */
[----:B------:R-:W-:-:S03]  /*0580*/  IADD3 R0, R70, c[0x0][0x0], RZ ;  /* 0x0000000046007a10 */ /* 0x000fc60007ffe0ff */
[----:B------:R0:W5:Y:S01]  /*0590*/  @!P2 LDG.E R100, [R100.64] ;  /* 0x000000066464a981 */ /* 0x000162000c1e1900 */
[----:B------:R-:W-:-:S04]  /*05a0*/  ISETP.GE.AND P3, PT, R0, UR4, PT ;  /* 0x0000000400007c0c */ /* 0x000fc8000bf66270 */
[----:B------:R-:W-:-:S09]  /*05b0*/  P2R R44, PR, RZ, 0x8 ;  /* 0x00000008ff2c7803 */ /* 0x000fd20000000000 */
[----:B------:R-:W-:-:S04]  /*05c0*/  @!P3 IADD3 R2, P0, R0, UR5, RZ ;  /* 0x000000050002bc10 */ /* 0x000fc8000ff1e0ff */
[----:B------:R-:W-:Y:S02]  /*05d0*/  @!P3 LEA.HI.X.SX32 R3, R0, UR8, 0x1, P0 ;  /* 0x000000080003bc11 */ /* 0x000fe400080f0eff */
[----:B------:R-:W-:-:S04]  /*05e0*/  @!P3 LEA R60, P0, R2, c[0x0][0x160], 0x2 ;  /* 0x00005800023cba11 */ /* 0x000fc800078010ff */
[----:B------:R-:W-:Y:S02]  /*05f0*/  @!P3 LEA.HI.X R61, R2, c[0x0][0x164], R3, 0x2, P0 ;  /* 0x00005900023dba11 */ /* 0x000fe400000f1403 */
[----:B------:R-:W-:-:S04]  /*0600*/  IADD3 R2, R0, c[0x0][0x0], RZ ;  /* 0x0000000000027a10 */ /* 0x000fc80007ffe0ff */
        /* <DEDUP_REMOVED lines=8> */
[----:B------:R-:W-:Y:S02]  /*0690*/  P2R R46, PR, RZ, 0x8 ;  /* 0x00000008ff2e7803 */ /* 0x000fe40000000000 */
[----:B------:R-:W-:-:S07]  /*06a0*/  P2R R15, PR, RZ, 0x8 ;  /* 0x00000008ff0f7803 */ /* 0x000fce0000000000 */
[----:B------:R-:W-:-:S04]  /*06b0*/  @!P3 IADD3 R4, P0, R3, UR5, RZ ;  /* 0x000000050304bc10 */ /* 0x000fc8000ff1e0ff */
[----:B------:R-:W-:Y:S02]  /*06c0*/  @!P3 LEA.HI.X.SX32 R5, R3, UR8, 0x1, P0 ;  /* 0x000000080305bc11 */ /* 0x000fe400080f0eff */
[----:B------:R-:W-:-:S04]  /*06d0*/  @!P3 LEA R64, P0, R4, c[0x0][0x160], 0x2 ;  /* 0x000058000440ba11 */ /* 0x000fc800078010ff */
[----:B------:R-:W-:Y:S02]  /*06e0*/  @!P3 LEA.HI.X R65, R4, c[0x0][0x164], R5, 0x2, P0 ;  /* 0x000059000441ba11 */ /* 0x000fe400000f1405 */
[----:B------:R-:W-:-:S13]  /*06f0*/  ISETP.GE.AND P3, PT, R92, UR4, PT ;  /* 0x000000045c007c0c */ /* 0x000fda000bf66270 */
[----:B------:R1:W4:Y:S01]  /*0700*/  @!P3 LDG.E R66, [R66.64] ;  /* 0x000000064242b981 */ /* 0x000322000c1e1900 */
[----:B---3--:R-:W-:Y:S01]  /*0710*/  @!P5 HADD2 R97, R48, R77 ;  /* 0x0000004d3061d230 */ /* 0x008fe20000000000 */
[----:B------:R-:W-:-:S04]  /*0720*/  @!P3 IMAD.MOV.U32 R77, RZ, RZ, 0x4 ;  /* 0x00000004ff4db424 */ /* 0x000fc800078e00ff */
[----:B------:R-:W-:-:S06]  /*0730*/  @!P3 IMAD.WIDE R76, R92, R77, c[0x0][0x170] ;  /* 0x00005c005c4cb625 */ /* 0x000fcc00078e024d */
[----:B------:R-:W4:Y:S01]  /*0740*/  @!P3 LDG.E R77, [R76.64] ;  /* 0x000000064c4db981 */ /* 0x000f22000c1e1900 */
[----:B------:R-:W-:-:S04]  /*0750*/  IADD3 R4, R3, c[0x0][0x0], RZ ;  /* 0x0000000003047a10 */ /* 0x000fc80007ffe0ff */
[----:B------:R-:W-:-:S13]  /*0760*/  ISETP.GE.AND P4, PT, R4, UR4, PT ;  /* 0x0000000404007c0c */ /* 0x000fda000bf86270 */
[----:B------:R-:W-:Y:S01]  /*0770*/  @!P4 IADD3 R5, P0, R4, UR5, RZ ;  /* 0x000000050405cc10 */ /* 0x000fe2000ff1e0ff */
[----:B--2---:R-:W-:-:S03]  /*0780*/  @!P6 HFMA2.MMA R102, R56, 1, 1, R107 ;  /* 0x3c003c003866e835 */ /* 0x004fc6000000006b */
[----:B------:R-:W-:Y:S02]  /*0790*/  @!P4 LEA.HI.X.SX32 R10, R4, UR8, 0x1, P0 ;  /* 0x00000008040acc11 */ /* 0x000fe400080f0eff */
[C---:B------:R-:W-:Y:S02]  /*07a0*/  @!P4 LEA R62, P0, R5.reuse, c[0x0][0x160], 0x2 ;  /* 0x00005800053eca11 */ /* 0x040fe400078010ff */
[----:B------:R-:W-:Y:S02]  /*07b0*/  ISETP.GE.AND P6, PT, R94, UR4, PT ;  /* 0x000000045e007c0c */ /* 0x000fe4000bfc6270 */
[----:B------:R-:W-:Y:S02]  /*07c0*/  @!P4 LEA.HI.X R63, R5, c[0x0][0x164], R10, 0x2, P0 ;  /* 0x00005900053fca11 */ /* 0x000fe400000f140a */
[----:B------:R-:W-:-:S03]  /*07d0*/  IADD3 R5, R4, c[0x0][0x0], RZ ;  /* 0x0000000004057a10 */ /* 0x000fc60007ffe0ff */
[----:B------:R-:W2:Y:S01]  /*07e0*/  @!P4 LDG.E R62, [R62.64] ;  /* 0x000000063e3ec981 */ /* 0x000ea2000c1e1900 */
[----:B------:R-:W-:-:S05]  /*07f0*/  ISETP.GE.AND P5, PT, R5, UR4, PT ;  /* 0x0000000405007c0c */ /* 0x000fca000bfa6270 */
[----:B------:R-:W-:Y:S01]  /*0800*/  @!P6 IMAD.MOV.U32 R107, RZ, RZ, 0x4 ;  /* 0x00000004ff6be424 */ /* 0x000fe200078e00ff */
[----:B------:R-:W3:Y:S03]  /*0810*/  @!P6 LDG.E R6, [R6.64] ;  /* 0x000000060606e981 */ /* 0x000ee6000c1e1900 */
[----:B------:R-:W-:-:S04]  /*0820*/  @!P6 IMAD.WIDE R106, R94, R107, c[0x0][0x170] ;  /* 0x00005c005e6ae625 */ /* 0x000fc800078e026b */
[C---:B------:R-:W-:Y:S02]  /*0830*/  @!P5 IADD3 R10, P0, R5.reuse, UR5, RZ ;  /* 0x00000005050adc10 */ /* 0x040fe4000ff1e0ff */
[----:B------:R-:W3:Y:S02]  /*0840*/  @!P6 LDG.E R107, [R106.64] ;  /* 0x000000066a6be981 */ /* 0x000ee4000c1e1900 */
[----:B------:R-:W-:Y:S02]  /*0850*/  @!P5 LEA.HI.X.SX32 R13, R5, UR8, 0x1, P0 ;  /* 0x00000008050ddc11 */ /* 0x000fe400080f0eff */
[C---:B------:R-:W-:Y:S02]  /*0860*/  @!P5 LEA R56, P0, R10.reuse, c[0x0][0x160], 0x2 ;  /* 0x000058000a38da11 */ /* 0x040fe400078010ff */
[----:B------:R-:W-:Y:S02]  /*0870*/  P2R R48, PR, RZ, 0x20 ;  /* 0x00000020ff307803 */ /* 0x000fe40000000000 */
[----:B------:R-:W-:-:S02]  /*0880*/  @!P5 LEA.HI.X R57, R10, c[0x0][0x164], R13, 0x2, P0 ;  /* 0x000059000a39da11 */ /* 0x000fc400000f140d */
[----:B------:R-:W-:-:S13]  /*0890*/  ISETP.NE.AND P5, PT, R18, RZ, PT ;  /* 0x000000ff1200720c */ /* 0x000fda0003fa5270 */
[----:B-1----:R-:W-:Y:S01]  /*08a0*/  @!P5 MOV R67, 0x4 ;  /* 0x000000040043d802 */ /* 0x002fe20000000f00 */
[----:B------:R-:W2:Y:S01]  /*08b0*/  @!P5 LDG.E R50, [R50.64] ;  /* 0x000000063232d981 */ /* 0x000ea2000c1e1900 */
[----:B----4-:R-:W-:-:S03]  /*08c0*/  @!P3 HADD2 R89, R66, R77 ;  /* 0x0000004d4259b230 */ /* 0x010fc60000000000 */
[----:B------:R-:W-:-:S06]  /*08d0*/  @!P5 IMAD.WIDE R66, R90, R67, c[0x0][0x170] ;  /* 0x00005c005a42d625 */ /* 0x000fcc00078e0243 */
[----:B------:R-:W2:Y:S01]  /*08e0*/  @!P5 LDG.E R67, [R66.64] ;  /* 0x000000064243d981 */ /* 0x000ea2000c1e1900 */
[----:B------:R-:W-:-:S13]  /*08f0*/  ISETP.GE.AND P3, PT, R85, UR4, PT ;  /* 0x0000000455007c0c */ /* 0x000fda000bf66270 */
[----:B------:R-:W-:Y:S01]  /*0900*/  @!P3 IMAD.MOV.U32 R108, RZ, RZ, 0x4 ;  /* 0x00000004ff6cb424 */ /* 0x000fe200078e00ff */
[----:B------:R-:W4:Y:S03]  /*0910*/  @!P3 LDG.E R8, [R8.64] ;  /* 0x000000060808b981 */ /* 0x000f26000c1e1900 */
[----:B------:R-:W-:-:S06]  /*0920*/  @!P3 IMAD.WIDE R108, R85, R108, c[0x0][0x170] ;  /* 0x00005c00556cb625 */ /* 0x000fcc00078e026c */
[----:B------:R-:W4:Y:S01]  /*0930*/  @!P3 LDG.E R109, [R108.64] ;  /* 0x000000066c6db981 */ /* 0x000f22000c1e1900 */
[----:B---3--:R-:W-:Y:S01]  /*0940*/  @!P6 HFMA2.MMA R91, R6, 1, 1, R107 ;  /* 0x3c003c00065be835 */ /* 0x008fe2000000006b */
[----:B------:R-:W-:-:S04]  /*0950*/  IADD3 R6, R5, c[0x0][0x0], RZ ;  /* 0x0000000005067a10 */ /* 0x000fc80007ffe0ff */
[----:B------:R-:W-:Y:S02]  /*0960*/  ISETP.GE.AND P6, PT, R6, UR4, PT ;  /* 0x0000000406007c0c */ /* 0x000fe4000bfc6270 */
[----:B------:R-:W-:-:S11]  /*0970*/  ISETP.GE.AND P3, PT, R82, UR4, PT ;  /* 0x0000000452007c0c */ /* 0x000fd6000bf66270 */
[C---:B------:R-:W-:Y:S02]  /*0980*/  @!P6 IADD3 R7, P0, R6.reuse, UR5, RZ ;  /* 0x000000050607ec10 */ /* 0x040fe4000ff1e0ff */
[----:B------:R-:W-:Y:S01]  /*0990*/  @!P3 IMAD.MOV.U32 R111, RZ, RZ, 0x4 ;  /* 0x00000004ff6fb424 */ /* 0x000fe200078e00ff */
[----:B------:R-:W3:Y:S01]  /*09a0*/  @!P3 LDG.E R104, [R104.64] ;  /* 0x000000066868b981 */ /* 0x000ee2000c1e1900 */
[----:B------:R-:W-:Y:S02]  /*09b0*/  @!P6 LEA.HI.X.SX32 R10, R6, UR8, 0x1, P0 ;  /* 0x00000008060aec11 */ /* 0x000fe400080f0eff */
[----:B------:R-:W-:-:S04]  /*09c0*/  @!P6 LEA R106, P0, R7, c[0x0][0x160], 0x2 ;  /* 0x00005800076aea11 */ /* 0x000fc800078010ff */
[----:B------:R-:W-:Y:S02]  /*09d0*/  @!P6 LEA.HI.X R107, R7, c[0x0][0x164], R10, 0x2, P0 ;  /* 0x00005900076bea11 */ /* 0x000fe400000f140a */
[----:B------:R-:W-:Y:S01]  /*09e0*/  IADD3 R7, R6, c[0x0][0x0], RZ ;  /* 0x0000000006077a10 */ /* 0x000fe20007ffe0ff */
[----:B------:R-:W-:Y:S01]  /*09f0*/  @!P3 IMAD.WIDE R110, R82, R111, c[0x0][0x170] ;  /* 0x00005c00526eb625 */ /* 0x000fe200078e026f */
[----:B------:R-:W-:Y:S01]  /*0a00*/  P2R R47, PR, RZ, 0x10 ;  /* 0x00000010ff2f7803 */ /* 0x000fe20000000000 */
[----:B------:R-:W3:Y:S04]  /*0a10*/  @!P6 LDG.E R106, [R106.64] ;  /* 0x000000066a6ae981 */ /* 0x000ee8000c1e1900 */
[----:B------:R-:W3:Y:S01]  /*0a20*/  @!P3 LDG.E R111, [R110.64] ;  /* 0x000000066e6fb981 */ /* 0x000ee2000c1e1900 */
[----:B--2---:R-:W-:Y:S01]  /*0a30*/  @!P5 HFMA2.MMA R86, R50, 1, 1, R67 ;  /* 0x3c003c003256d835 */ /* 0x004fe20000000043 */
[----:B------:R-:W-:-:S13]  /*0a40*/  ISETP.GE.AND P5, PT, R7, UR4, PT ;  /* 0x0000000407007c0c */ /* 0x000fda000bfa6270 */
[----:B------:R-:W-:-:S04]  /*0a50*/  @!P5 IADD3 R10, P0, R7, UR5, RZ ;  /* 0x00000005070adc10 */ /* 0x000fc8000ff1e0ff */
[----:B------:R-:W-:Y:S02]  /*0a60*/  @!P5 LEA.HI.X.SX32 R13, R7, UR8, 0x1, P0 ;  /* 0x00000008070ddc11 */ /* 0x000fe400080f0eff */
[----:B------:R-:W-:-:S04]  /*0a70*/  @!P5 LEA R76, P0, R10, c[0x0][0x160], 0x2 ;  /* 0x000058000a4cda11 */ /* 0x000fc800078010ff */
[----:B------:R-:W-:Y:S02]  /*0a80*/  @!P5 LEA.HI.X R77, R10, c[0x0][0x164], R13, 0x2, P0 ;  /* 0x000059000a4dda11 */ /* 0x000fe400000f140d */
[----:B------:R-:W-:Y:S02]  /*0a90*/  ISETP.GE.AND P0, PT, R85, UR4, PT ;  /* 0x0000000455007c0c */ /* 0x000fe4000bf06270 */
[----:B------:R-:W-:Y:S01]  /*0aa0*/  P2R R49, PR, RZ, 0x40 ;  /* 0x00000040ff317803 */ /* 0x000fe20000000000 */
[----:B------:R-:W2:Y:S10]  /*0ab0*/  @!P5 LDG.E R76, [R76.64] ;  /* 0x000000064c4cd981 */ /* 0x000eb4000c1e1900 */
[----:B----4-:R-:W-:Y:S01]  /*0ac0*/  @!P0 HADD2 R83, R8, R109 ;  /* 0x0000006d08538230 */ /* 0x010fe20000000000 */
[----:B------:R-:W-:-:S05]  /*0ad0*/  @!P1 MOV R109, 0x4 ;  /* 0x00000004006d9802 */ /* 0x000fca0000000f00 */
[----:B------:R-:W-:-:S06]  /*0ae0*/  @!P1 IMAD.WIDE R108, R80, R109, c[0x0][0x170] ;  /* 0x00005c00506c9625 */ /* 0x000fcc00078e026d */
[----:B------:R-:W4:Y:S01]  /*0af0*/  @!P1 LDG.E R109, [R108.64] ;  /* 0x000000066c6d9981 */ /* 0x000f22000c1e1900 */
[----:B------:R-:W-:-:S04]  /*0b00*/  IADD3 R8, R7, c[0x0][0x0], RZ ;  /* 0x0000000007087a10 */ /* 0x000fc80007ffe0ff */
[----:B------:R-:W-:-:S13]  /*0b10*/  ISETP.GE.AND P3, PT, R8, UR4, PT ;  /* 0x0000000408007c0c */ /* 0x000fda000bf66270 */
[----:B------:R-:W-:-:S04]  /*0b20*/  @!P3 IADD3 R9, P0, R8, UR5, RZ ;  /* 0x000000050809bc10 */ /* 0x000fc8000ff1e0ff */
[----:B------:R-:W-:Y:S02]  /*0b30*/  @!P3 LEA.HI.X.SX32 R10, R8, UR8, 0x1, P0 ;  /* 0x00000008080abc11 */ /* 0x000fe400080f0eff */
[----:B------:R-:W-:Y:S02]  /*0b40*/  ISETP.GE.AND P0, PT, R82, UR4, PT ;  /* 0x0000000452007c0c */ /* 0x000fe4000bf06270 */
[----:B------:R-:W-:-:S11]  /*0b50*/  P2R R51, PR, RZ, 0x8 ;  /* 0x00000008ff337803 */ /* 0x000fd60000000000 */
[----:B---3--:R-:W-:Y:S01]  /*0b60*/  @!P0 HFMA2.MMA R79, R104, 1, 1, R111 ;  /* 0x3c003c00684f8835 */ /* 0x008fe2000000006f */
[----:B------:R-:W-:-:S04]  /*0b70*/  @!P3 LEA R66, P0, R9, c[0x0][0x160], 0x2 ;  /* 0x000058000942ba11 */ /* 0x000fc800078010ff */
[----:B------:R-:W-:Y:S02]  /*0b80*/  @!P3 LEA.HI.X R67, R9, c[0x0][0x164], R10, 0x2, P0 ;  /* 0x000059000943ba11 */ /* 0x000fe400000f140a */
[----:B------:R-:W-:-:S13]  /*0b90*/  ISETP.GE.AND P3, PT, R73, UR4, PT ;  /* 0x0000000449007c0c */ /* 0x000fda000bf66270 */
[----:B------:R-:W-:Y:S01]  /*0ba0*/  @!P3 IMAD.MOV.U32 R110, RZ, RZ, 0x4 ;  /* 0x00000004ff6eb424 */ /* 0x000fe200078e00ff */
[----:B------:R-:W3:Y:S03]  /*0bb0*/  @!P3 LDG.E R53, [R52.64] ;  /* 0x000000063435b981 */ /* 0x000ee6000c1e1900 */
[----:B------:R-:W-:-:S06]  /*0bc0*/  @!P3 IMAD.WIDE R110, R73, R110, c[0x0][0x170] ;  /* 0x00005c00496eb625 */ /* 0x000fcc00078e026e */
[----:B------:R-:W3:Y:S01]  /*0bd0*/  @!P3 LDG.E R110, [R110.64] ;  /* 0x000000066e6eb981 */ /* 0x000ee2000c1e1900 */
[----:B----4-:R-:W-:Y:S01]  /*0be0*/  @!P1 HADD2 R74, R68, R109 ;  /* 0x0000006d444a9230 */ /* 0x010fe20000000000 */
[----:B------:R-:W-:-:S04]  /*0bf0*/  @!P2 IMAD.MOV.U32 R109, RZ, RZ, 0x4 ;  /* 0x00000004ff6da424 */ /* 0x000fc800078e00ff */
[----:B------:R-:W-:-:S06]  /*0c00*/  @!P2 IMAD.WIDE R108, R70, R109, c[0x0][0x170] ;  /* 0x00005c00466ca625 */ /* 0x000fcc00078e026d */
[----:B------:R-:W5:Y:S01]  /*0c10*/  @!P2 LDG.E R109, [R108.64] ;  /* 0x000000066c6da981 */ /* 0x000f62000c1e1900 */
[----:B------:R-:W-:-:S04]  /*0c20*/  IADD3 R9, R8, c[0x0][0x0], RZ ;  /* 0x0000000008097a10 */ /* 0x000fc80007ffe0ff */
[----:B------:R-:W-:-:S13]  /*0c30*/  ISETP.GE.AND P1, PT, R9, UR4, PT ;  /* 0x0000000409007c0c */ /* 0x000fda000bf26270 */
[----:B------:R-:W-:-:S04]  /*0c40*/  @!P1 IADD3 R10, P0, R9, UR5, RZ ;  /* 0x00000005090a9c10 */ /* 0x000fc8000ff1e0ff */
[----:B------:R-:W-:Y:S02]  /*0c50*/  @!P1 LEA.HI.X.SX32 R13, R9, UR8, 0x1, P0 ;  /* 0x00000008090d9c11 */ /* 0x000fe400080f0eff */
[----:B------:R-:W-:-:S04]  /*0c60*/  @!P1 LEA R104, P0, R10, c[0x0][0x160], 0x2 ;  /* 0x000058000a689a11 */ /* 0x000fc800078010ff */
[----:B------:R-:W-:Y:S02]  /*0c70*/  @!P1 LEA.HI.X R105, R10, c[0x0][0x164], R13, 0x2, P0 ;  /* 0x000059000a699a11 */ /* 0x000fe400000f140d */
[----:B------:R-:W-:-:S03]  /*0c80*/  IADD3 R10, R9, c[0x0][0x0], RZ ;  /* 0x00000000090a7a10 */ /* 0x000fc60007ffe0ff */
[----:B------:R1:W4:Y:S01]  /*0c90*/  @!P1 LDG.E R104, [R104.64] ;  /* 0x0000000668689981 */ /* 0x000322000c1e1900 */
[----:B------:R-:W-:-:S13]  /*0ca0*/  ISETP.GE.AND P2, PT, R10, UR4, PT ;  /* 0x000000040a007c0c */ /* 0x000fda000bf46270 */
[----:B------:R-:W-:-:S04]  /*0cb0*/  @!P2 IADD3 R13, P0, R10, UR5, RZ ;  /* 0x000000050a0dac10 */ /* 0x000fc8000ff1e0ff */
[----:B------:R-:W-:Y:S01]  /*0cc0*/  @!P2 LEA.HI.X.SX32 R18, R10, UR8, 0x1, P0 ;  /* 0x000000080a12ac11 */ /* 0x000fe200080f0eff */
[----:B---3--:R-:W-:Y:S01]  /*0cd0*/  @!P3 HFMA2.MMA R59, R53, 1, 1, R110 ;  /* 0x3c003c00353bb835 */ /* 0x008fe2000000006e */
[----:B------:R-:W-:Y:S02]  /*0ce0*/  ISETP.GE.AND P3, PT, R0, UR4, PT ;  /* 0x0000000400007c0c */ /* 0x000fe4000bf66270 */
[----:B------:R-:W-:-:S11]  /*0cf0*/  ISETP.GE.AND P0, PT, R70, UR4, PT ;  /* 0x0000000446007c0c */ /* 0x000fd6000bf06270 */
[----:B0-----:R-:W-:Y:S01]  /*0d00*/  @!P3 MOV R101, 0x4 ;  /* 0x000000040065b802 */ /* 0x001fe20000000f00 */
[----:B------:R-:W3:Y:S01]  /*0d10*/  @!P3 LDG.E R60, [R60.64] ;  /* 0x000000063c3cb981 */ /* 0x000ee2000c1e1900 */
[----:B-----5:R-:W-:-:S03]  /*0d20*/  @!P0 HADD2 R11, R100, R109 ;  /* 0x0000006d640b8230 */ /* 0x020fc60000000000 */
[----:B------:R-:W-:-:S06]  /*0d30*/  @!P3 IMAD.WIDE R100, R0, R101, c[0x0][0x170] ;  /* 0x00005c000064b625 */ /* 0x000fcc00078e0265 */
[----:B------:R-:W3:Y:S01]  /*0d40*/  @!P3 LDG.E R101, [R100.64] ;  /* 0x000000066465b981 */ /* 0x000ee2000c1e1900 */
[----:B------:R-:W-:-:S04]  /*0d50*/  @!P2 LEA R68, P0, R13, c[0x0][0x160], 0x2 ;  /* 0x000058000d44aa11 */ /* 0x000fc800078010ff */
[----:B------:R-:W-:Y:S02]  /*0d60*/  @!P2 LEA.HI.X R69, R13, c[0x0][0x164], R18, 0x2, P0 ;  /* 0x000059000d45aa11 */ /* 0x000fe400000f1412 */
[----:B------:R-:W-:Y:S02]  /*0d70*/  ISETP.GE.AND P0, PT, R2, UR4, PT ;  /* 0x0000000402007c0c */ /* 0x000fe4000bf06270 */
[----:B------:R-:W-:Y:S01]  /*0d80*/  IADD3 R13, R10, c[0x0][0x0], RZ ;  /* 0x000000000a0d7a10 */ /* 0x000fe20007ffe0ff */
[----:B------:R-:W5:Y:S10]  /*0d90*/  @!P2 LDG.E R68, [R68.64] ;  /* 0x000000064444a981 */ /* 0x000f74000c1e1900 */
[----:B------:R-:W-:Y:S01]  /*0da0*/  @!P0 IMAD.MOV.U32 R109, RZ, RZ, 0x4 ;  /* 0x00000004ff6d8424 */ /* 0x000fe200078e00ff */
[----:B------:R0:W2:Y:S03]  /*0db0*/  @!P0 LDG.E R55, [R54.64] ;  /* 0x0000000636378981 */ /* 0x0000a6000c1e1900 */
[----:B------:R-:W-:-:S06]  /*0dc0*/  @!P0 IMAD.WIDE R108, R2, R109, c[0x0][0x170] ;  /* 0x00005c00026c8625 */ /* 0x000fcc00078e026d */
[----:B------:R-:W2:Y:S01]  /*0dd0*/  @!P0 LDG.E R108, [R108.64] ;  /* 0x000000066c6c8981 */ /* 0x000ea2000c1e1900 */
[----:B---3--:R-:W-:Y:S01]  /*0de0*/  @!P3 HFMA2.MMA R12, R60, 1, 1, R101 ;  /* 0x3c003c003c0cb835 */ /* 0x008fe20000000065 */
[----:B------:R-:W-:-:S04]  /*0df0*/  ISETP.GE.AND P3, PT, R13, UR4, PT ;  /* 0x000000040d007c0c */ /* 0x000fc8000bf66270 */
[----:B0-----:R-:W-:-:S09]  /*0e00*/  P2R R54, PR, RZ, 0x8 ;  /* 0x00000008ff367803 */ /* 0x001fd20000000000 */
[----:B------:R-:W-:-:S04]  /*0e10*/  @!P3 IADD3 R18, P0, R13, UR5, RZ ;  /* 0x000000050d12bc10 */ /* 0x000fc8000ff1e0ff */
[----:B------:R-:W-:Y:S02]  /*0e20*/  @!P3 LEA.HI.X.SX32 R25, R13, UR8, 0x1, P0 ;  /* 0x000000080d19bc11 */ /* 0x000fe400080f0eff */
[----:B------:R-:W-:-:S04]  /*0e30*/  @!P3 LEA R60, P0, R18, c[0x0][0x160], 0x2 ;  /* 0x00005800123cba11 */ /* 0x000fc800078010ff */
[----:B------:R-:W-:Y:S02]  /*0e40*/  @!P3 LEA.HI.X R61, R18, c[0x0][0x164], R25, 0x2, P0 ;  /* 0x00005900123dba11 */ /* 0x000fe400000f1419 */
[----:B------:R-:W-:Y:S02]  /*0e50*/  ISETP.NE.AND P3, PT, R15, RZ, PT ;  /* 0x000000ff0f00720c */ /* 0x000fe40003f65270 */
[----:B------:R-:W-:-:S11]  /*0e60*/  ISETP.GE.AND P0, PT, R2, UR4, PT ;  /* 0x0000000402007c0c */ /* 0x000fd6000bf06270 */
[----:B------:R-:W-:Y:S01]  /*0e70*/  @!P3 IMAD.MOV.U32 R18, RZ, RZ, 0x4 ;  /* 0x00000004ff12b424 */ /* 0x000fe200078e00ff */
[----:B------:R0:W3:Y:S01]  /*0e80*/  @!P3 LDG.E R64, [R64.64] ;  /* 0x000000064040b981 */ /* 0x0000e2000c1e1900 */
[----:B--2---:R-:W-:Y:S02]  /*0e90*/  @!P0 HADD2 R14, R55, R108 ;  /* 0x0000006c370e8230 */ /* 0x004fe40000000000 */
[----:B------:R-:W-:-:S06]  /*0ea0*/  @!P3 IMAD.WIDE R108, R3, R18, c[0x0][0x170] ;  /* 0x00005c00036cb625 */ /* 0x000fcc00078e0212 */
[----:B------:R-:W3:Y:S01]  /*0eb0*/  @!P3 LDG.E R109, [R108.64] ;  /* 0x000000066c6db981 */ /* 0x000ee2000c1e1900 */
[----:B------:R-:W-:-:S04]  /*0ec0*/  IADD3 R15, R13, c[0x0][0x0], RZ ;  /* 0x000000000d0f7a10 */ /* 0x000fc80007ffe0ff */
[----:B------:R-:W-:-:S13]  /*0ed0*/  ISETP.GE.AND P3, PT, R15, UR4, PT ;  /* 0x000000040f007c0c */ /* 0x000fda000bf66270 */
[----:B------:R-:W-:-:S04]  /*0ee0*/  @!P3 IADD3 R18, P0, R15, UR5, RZ ;  /* 0x000000050f12bc10 */ /* 0x000fc8000ff1e0ff */
[----:B------:R-:W-:Y:S02]  /*0ef0*/  @!P3 LEA.HI.X.SX32 R25, R15, UR8, 0x1, P0 ;  /* 0x000000080f19bc11 */ /* 0x000fe400080f0eff */
[----:B------:R-:W-:Y:S02]  /*0f00*/  ISETP.GE.AND P0, PT, R3, UR4, PT ;  /* 0x0000000403007c0c */ /* 0x000fe4000bf06270 */
[----:B0-----:R-:W-:-:S11]  /*0f10*/  @!P4 MOV R65, 0x4 ;  /* 0x000000040041c802 */ /* 0x001fd60000000f00 */
[----:B---3--:R-:W-:Y:S01]  /*0f20*/  @!P0 HFMA2.MMA R16, R64, 1, 1, R109 ;  /* 0x3c003c0040108835 */ /* 0x008fe2000000006d */
[----:B------:R-:W-:-:S06]  /*0f30*/  @!P4 IMAD.WIDE R64, R4, R65, c[0x0][0x170] ;  /* 0x00005c000440c625 */ /* 0x000fcc00078e0241 */
[----:B------:R-:W2:Y:S01]  /*0f40*/  @!P4 LDG.E R65, [R64.64] ;  /* 0x000000064041c981 */ /* 0x000ea2000c1e1900 */
[----:B------:R-:W-:-:S04]  /*0f50*/  @!P3 LEA R100, P0, R18, c[0x0][0x160], 0x2 ;  /* 0x000058001264ba11 */ /* 0x000fc800078010ff */
[----:B------:R-:W-:Y:S02]  /*0f60*/  @!P3 LEA.HI.X R101, R18, c[0x0][0x164], R25, 0x2, P0 ;  /* 0x000059001265ba11 */ /* 0x000fe400000f1419 */
[----:B------:R-:W-:Y:S02]  /*0f70*/  ISETP.GE.AND P0, PT, R5, UR4, PT ;  /* 0x0000000405007c0c */ /* 0x000fe4000bf06270 */
[----:B------:R-:W-:Y:S01]  /*0f80*/  IADD3 R18, R15, c[0x0][0x0], RZ ;  /* 0x000000000f127a10 */ /* 0x000fe20007ffe0ff */
[----:B------:R0:W3:Y:S10]  /*0f90*/  @!P3 LDG.E R100, [R100.64] ;  /* 0x000000066464b981 */ /* 0x0000f4000c1e1900 */
[----:B------:R-:W-:Y:S01]  /*0fa0*/  @!P0 IMAD.MOV.U32 R108, RZ, RZ, 0x4 ;  /* 0x00000004ff6c8424 */ /* 0x000fe200078e00ff */
[----:B------:R-:W3:Y:S03]  /*0fb0*/  @!P0 LDG.E R57, [R56.64] ;  /* 0x0000000638398981 */ /* 0x000ee6000c1e1900 */
[----:B------:R-:W-:-:S06]  /*0fc0*/  @!P0 IMAD.WIDE R108, R5, R108, c[0x0][0x170] ;  /* 0x00005c00056c8625 */ /* 0x000fcc00078e026c */
[----:B------:R-:W3:Y:S01]  /*0fd0*/  @!P0 LDG.E R108, [R108.64] ;  /* 0x000000066c6c8981 */ /* 0x000ee2000c1e1900 */
[----:B--2---:R-:W-:Y:S01]  /*0fe0*/  @!P4 HADD2 R17, R62, R65 ;  /* 0x000000413e11c230 */ /* 0x004fe20000000000 */
[----:B------:R-:W-:-:S13]  /*0ff0*/  ISETP.GE.AND P4, PT, R18, UR4, PT ;  /* 0x0000000412007c0c */ /* 0x000fda000bf86270 */
[----:B------:R-:W-:-:S04]  /*1000*/  @!P4 IADD3 R20, P0, R18, UR5, RZ ;  /* 0x000000051214cc10 */ /* 0x000fc8000ff1e0ff */
[----:B------:R-:W-:Y:S02]  /*1010*/  @!P4 LEA.HI.X.SX32 R25, R18, UR8, 0x1, P0 ;  /* 0x000000081219cc11 */ /* 0x000fe400080f0eff */
[----:B------:R-:W-:-:S04]  /*1020*/  @!P4 LEA R62, P0, R20, c[0x0][0x160], 0x2 ;  /* 0x00005800143eca11 */ /* 0x000fc800078010ff */
[----:B------:R-:W-:Y:S02]  /*1030*/  @!P4 LEA.HI.X R63, R20, c[0x0][0x164], R25, 0x2, P0 ;  /* 0x00005900143fca11 */ /* 0x000fe400000f1419 */
[----:B------:R-:W-:Y:S01]  /*1040*/  ISETP.GE.AND P0, PT, R5, UR4, PT ;  /* 0x0000000405007c0c */ /* 0x000fe2000bf06270 */
[----:B------:R-:W-:Y:S01]  /*1050*/  @!P6 IMAD.MOV.U32 R25, RZ, RZ, 0x4 ;  /* 0x00000004ff19e424 */ /* 0x000fe200078e00ff */
[----:B------:R-:W-:Y:S01]  /*1060*/  IADD3 R20, R18, c[0x0][0x0], RZ ;  /* 0x0000000012147a10 */ /* 0x000fe20007ffe0ff */
[----:B------:R-:W2:Y:S10]  /*1070*/  @!P4 LDG.E R62, [R62.64] ;  /* 0x000000063e3ec981 */ /* 0x000eb4000c1e1900 */
[----:B---3--:R-:W-:Y:S01]  /*1080*/  @!P0 HFMA2.MMA R19, R57, 1, 1, R108 ;  /* 0x3c003c0039138835 */ /* 0x008fe2000000006c */
[----:B------:R-:W-:-:S06]  /*1090*/  @!P6 IMAD.WIDE R108, R6, R25, c[0x0][0x170] ;  /* 0x00005c00066ce625 */ /* 0x000fcc00078e0219 */
[----:B------:R-:W3:Y:S01]  /*10a0*/  @!P6 LDG.E R109, [R108.64] ;  /* 0x000000066c6de981 */ /* 0x000ee2000c1e1900 */
[----:B------:R-:W-:-:S13]  /*10b0*/  ISETP.GE.AND P6, PT, R20, UR4, PT ;  /* 0x0000000414007c0c */ /* 0x000fda000bfc6270 */
[----:B------:R-:W-:-:S04]  /*10c0*/  @!P6 IADD3 R25, P0, R20, UR5, RZ ;  /* 0x000000051419ec10 */ /* 0x000fc8000ff1e0ff */
[----:B------:R-:W-:Y:S02]  /*10d0*/  @!P6 LEA.HI.X.SX32 R28, R20, UR8, 0x1, P0 ;  /* 0x00000008141cec11 */ /* 0x000fe400080f0eff */
[----:B------:R-:W-:-:S13]  /*10e0*/  ISETP.GE.AND P0, PT, R6, UR4, PT ;  /* 0x0000000406007c0c */ /* 0x000fda000bf06270 */
[----:B---3--:R-:W-:Y:S01]  /*10f0*/  @!P0 HADD2 R21, R106, R109 ;  /* 0x0000006d6a158230 */ /* 0x008fe20000000000 */
[----:B------:R-:W-:-:S05]  /*1100*/  @!P5 MOV R106, 0x4 ;  /* 0x00000004006ad802 */ /* 0x000fca0000000f00 */
[----:B------:R-:W-:-:S06]  /*1110*/  @!P5 IMAD.WIDE R106, R7, R106, c[0x0][0x170] ;  /* 0x00005c00076ad625 */ /* 0x000fcc00078e026a */
[----:B------:R3:W2:Y:S01]  /*1120*/  @!P5 LDG.E R107, [R106.64] ;  /* 0x000000066a6bd981 */ /* 0x0006a2000c1e1900 */
[----:B------:R-:W-:-:S04]  /*1130*/  @!P6 LEA R64, P0, R25, c[0x0][0x160], 0x2 ;  /* 0x000058001940ea11 */ /* 0x000fc800078010ff */
[----:B------:R-:W-:Y:S02]  /*1140*/  @!P6 LEA.HI.X R65, R25, c[0x0][0x164], R28, 0x2, P0 ;  /* 0x000059001941ea11 */ /* 0x000fe400000f141c */
[----:B------:R-:W-:-:S13]  /*1150*/  ISETP.GE.AND P0, PT, R8, UR4, PT ;  /* 0x0000000408007c0c */ /* 0x000fda000bf06270 */
[----:B------:R-:W-:Y:S01]  /*1160*/  @!P0 IMAD.MOV.U32 R109, RZ, RZ, 0x4 ;  /* 0x00000004ff6d8424 */ /* 0x000fe200078e00ff */
[----:B------:R-:W4:Y:S03]  /*1170*/  @!P0 LDG.E R66, [R66.64] ;  /* 0x0000000642428981 */ /* 0x000f26000c1e1900 */
[----:B------:R-:W-:-:S06]  /*1180*/  @!P0 IMAD.WIDE R108, R8, R109, c[0x0][0x170] ;  /* 0x00005c00086c8625 */ /* 0x000fcc00078e026d */
[----:B------:R-:W4:Y:S01]  /*1190*/  @!P0 LDG.E R109, [R108.64] ;  /* 0x000000066c6d8981 */ /* 0x000f22000c1e1900 */
[----:B---3--:R-:W-:Y:S01]  /*11a0*/  @!P1 IMAD.MOV.U32 R106, RZ, RZ, 0x4 ;  /* 0x00000004ff6a9424 */ /* 0x008fe200078e00ff */
[----:B------:R-:W-:Y:S02]  /*11b0*/  P2R R57, PR, RZ, 0x40 ;  /* 0x00000040ff397803 */ /* 0x000fe40000000000 */
[----:B------:R-:W-:Y:S02]  /*11c0*/  ISETP.NE.AND P6, PT, R23, RZ, PT ;  /* 0x000000ff1700720c */ /* 0x000fe40003fc5270 */
[----:B------:R-:W-:Y:S02]  /*11d0*/  IADD3 R23, R20, c[0x0][0x0], RZ ;  /* 0x0000000014177a10 */ /* 0x000fe40007ffe0ff */
[----:B------:R-:W-:Y:S01]  /*11e0*/  P2R R50, PR, RZ, 0x20 ;  /* 0x00000020ff327803 */ /* 0x000fe20000000000 */
[----:B--2---:R-:W-:Y:S01]  /*11f0*/  @!P5 HFMA2.MMA R22, R76, 1, 1, R107 ;  /* 0x3c003c004c16d835 */ /* 0x004fe2000000006b */
[----:B------:R-:W-:-:S06]  /*1200*/  @!P1 IMAD.WIDE R106, R9, R106, c[0x0][0x170] ;  /* 0x00005c00096a9625 */ /* 0x000fcc00078e026a */
[----:B------:R-:W2:Y:S01]  /*1210*/  @!P1 LDG.E R107, [R106.64] ;  /* 0x000000066a6b9981 */ /* 0x000ea2000c1e1900 */
[----:B------:R-:W-:-:S13]  /*1220*/  ISETP.GE.AND P5, PT, R23, UR4, PT ;  /* 0x0000000417007c0c */ /* 0x000fda000bfa6270 */
[----:B------:R-:W-:-:S04]  /*1230*/  @!P5 IADD3 R25, P0, R23, UR5, RZ ;  /* 0x000000051719dc10 */ /* 0x000fc8000ff1e0ff */
[----:B------:R-:W-:Y:S02]  /*1240*/  @!P5 LEA.HI.X.SX32 R28, R23, UR8, 0x1, P0 ;  /* 0x00000008171cdc11 */ /* 0x000fe400080f0eff */
[----:B------:R-:W-:-:S04]  /*1250*/  @!P5 LEA R76, P0, R25, c[0x0][0x160], 0x2 ;  /* 0x00005800194cda11 */ /* 0x000fc800078010ff */
[----:B------:R-:W-:Y:S02]  /*1260*/  @!P5 LEA.HI.X R77, R25, c[0x0][0x164], R28, 0x2, P0 ;  /* 0x00005900194dda11 */ /* 0x000fe400000f141c */
[----:B------:R-:W-:Y:S02]  /*1270*/  ISETP.GE.AND P0, PT, R8, UR4, PT ;  /* 0x0000000408007c0c */ /* 0x000fe4000bf06270 */
[----:B------:R-:W-:Y:S01]  /*1280*/  IADD3 R25, R23, c[0x0][0x0], RZ ;  /* 0x0000000017197a10 */ /* 0x000fe20007ffe0ff */
[----:B------:R-:W3:Y:S10]  /*1290*/  @!P5 LDG.E R76, [R76.64] ;  /* 0x000000064c4cd981 */ /* 0x000ef4000c1e1900 */
[----:B----4-:R-:W-:Y:S01]  /*12a0*/  @!P0 HADD2 R24, R66, R109 ;  /* 0x0000006d42188230 */ /* 0x010fe20000000000 */
[----:B------:R-:W-:-:S02]  /*12b0*/  ISETP.GE.AND P0, PT, R25, UR4, PT ;  /* 0x0000000419007c0c */ /* 0x000fc4000bf06270 */
[----:B------:R-:W-:-:S11]  /*12c0*/  P2R R52, PR, RZ, 0x2 ;  /* 0x00000002ff347803 */ /* 0x000fd60000000000 */
[----:B------:R-:W-:-:S04]  /*12d0*/  @!P0 IADD3 R28, P1, R25, UR5, RZ ;  /* 0x00000005191c8c10 */ /* 0x000fc8000ff3e0ff */
[----:B------:R-:W-:Y:S02]  /*12e0*/  @!P0 LEA.HI.X.SX32 R33, R25, UR8, 0x1, P1 ;  /* 0x0000000819218c11 */ /* 0x000fe400088f0eff */
[----:B------:R-:W-:Y:S02]  /*12f0*/  ISETP.GE.AND P1, PT, R9, UR4, PT ;  /* 0x0000000409007c0c */ /* 0x000fe4000bf26270 */
[----:B-1----:R-:W-:-:S11]  /*1300*/  @!P2 MOV R105, 0x4 ;  /* 0x000000040069a802 */ /* 0x002fd60000000f00 */
[----:B--2---:R-:W-:Y:S01]  /*1310*/  @!P1 HFMA2.MMA R26, R104, 1, 1, R107 ;  /* 0x3c003c00681a9835 */ /* 0x004fe2000000006b */
[----:B------:R-:W-:-:S06]  /*1320*/  @!P2 IMAD.WIDE R104, R10, R105, c[0x0][0x170] ;  /* 0x00005c000a68a625 */ /* 0x000fcc00078e0269 */
[----:B------:R1:W5:Y:S01]  /*1330*/  @!P2 LDG.E R105, [R104.64] ;  /* 0x000000066869a981 */ /* 0x000362000c1e1900 */
[----:B------:R-:W-:-:S04]  /*1340*/  @!P0 LEA R66, P1, R28, c[0x0][0x160], 0x2 ;  /* 0x000058001c428a11 */ /* 0x000fc800078210ff */
[----:B------:R-:W-:Y:S02]  /*1350*/  @!P0 LEA.HI.X R67, R28, c[0x0][0x164], R33, 0x2, P1 ;  /* 0x000059001c438a11 */ /* 0x000fe400008f1421 */
[----:B------:R-:W-:Y:S01]  /*1360*/  ISETP.GE.AND P1, PT, R13, UR4, PT ;  /* 0x000000040d007c0c */ /* 0x000fe2000bf26270 */
[----:B-1----:R-:W-:Y:S01]  /*1370*/  @!P3 IMAD.MOV.U32 R104, RZ, RZ, 0x4 ;  /* 0x00000004ff68b424 */ /* 0x002fe200078e00ff */
[----:B------:R-:W-:Y:S01]  /*1380*/  IADD3 R28, R25, c[0x0][0x0], RZ ;  /* 0x00000000191c7a10 */ /* 0x000fe20007ffe0ff */
[----:B------:R-:W2:Y:S10]  /*1390*/  @!P0 LDG.E R66, [R66.64] ;  /* 0x0000000642428981 */ /* 0x000eb4000c1e1900 */
[----:B------:R-:W-:Y:S01]  /*13a0*/  @!P1 IMAD.MOV.U32 R106, RZ, RZ, 0x4 ;  /* 0x00000004ff6a9424 */ /* 0x000fe200078e00ff */
[----:B------:R-:W4:Y:S03]  /*13b0*/  @!P1 LDG.E R60, [R60.64] ;  /* 0x000000063c3c9981 */ /* 0x000f26000c1e1900 */
[----:B------:R-:W-:-:S06]  /*13c0*/  @!P1 IMAD.WIDE R106, R13, R106, c[0x0][0x170] ;  /* 0x00005c000d6a9625 */ /* 0x000fcc00078e026a */
[----:B------:R-:W4:Y:S01]  /*13d0*/  @!P1 LDG.E R107, [R106.64] ;  /* 0x000000066a6b9981 */ /* 0x000f22000c1e1900 */
[----:B------:R-:W-:Y:S02]  /*13e0*/  ISETP.GE.AND P1, PT, R28, UR4, PT ;  /* 0x000000041c007c0c */ /* 0x000fe4000bf26270 */
[----:B------:R-:W-:Y:S01]  /*13f0*/  P2R R53, PR, RZ, 0x4 ;  /* 0x00000004ff357803 */ /* 0x000fe20000000000 */
[----:B-----5:R-:W-:Y:S01]  /*1400*/  @!P2 HADD2 R27, R68, R105 ;  /* 0x00000069441ba230 */ /* 0x020fe20000000000 */
[----:B------:R-:W-:-:S06]  /*1410*/  @!P3 IMAD.WIDE R104, R15, R104, c[0x0][0x170] ;  /* 0x00005c000f68b625 */ /* 0x000fcc00078e0268 */
[----:B------:R-:W5:Y:S03]  /*1420*/  @!P3 LDG.E R105, [R104.64] ;  /* 0x000000066869b981 */ /* 0x000f66000c1e1900 */
[----:B------:R-:W-:-:S04]  /*1430*/  @!P1 IADD3 R30, P2, R28, UR5, RZ ;  /* 0x000000051c1e9c10 */ /* 0x000fc8000ff5e0ff */
[----:B------:R-:W-:Y:S02]  /*1440*/  @!P1 LEA.HI.X.SX32 R33, R28, UR8, 0x1, P2 ;  /* 0x000000081c219c11 */ /* 0x000fe400090f0eff */
[----:B------:R-:W-:-:S04]  /*1450*/  @!P1 LEA R68, P2, R30, c[0x0][0x160], 0x2 ;  /* 0x000058001e449a11 */ /* 0x000fc800078410ff */
[----:B------:R-:W-:Y:S02]  /*1460*/  @!P1 LEA.HI.X R69, R30, c[0x0][0x164], R33, 0x2, P2 ;  /* 0x000059001e459a11 */ /* 0x000fe400010f1421 */
[----:B------:R-:W-:Y:S02]  /*1470*/  ISETP.GE.AND P2, PT, R13, UR4, PT ;  /* 0x000000040d007c0c */ /* 0x000fe4000bf46270 */
[----:B------:R-:W-:Y:S01]  /*1480*/  IADD3 R30, R28, c[0x0][0x0], RZ ;  /* 0x000000001c1e7a10 */ /* 0x000fe20007ffe0ff */
[----:B------:R-:W2:Y:S10]  /*1490*/  @!P1 LDG.E R68, [R68.64] ;  /* 0x0000000644449981 */ /* 0x000eb4000c1e1900 */
[----:B----4-:R-:W-:Y:S01]  /*14a0*/  @!P2 HFMA2.MMA R29, R60, 1, 1, R107 ;  /* 0x3c003c003c1da835 */ /* 0x010fe2000000006b */
[----:B------:R-:W-:-:S02]  /*14b0*/  ISETP.GE.AND P2, PT, R30, UR4, PT ;  /* 0x000000041e007c0c */ /* 0x000fc4000bf46270 */
[----:B------:R-:W-:-:S11]  /*14c0*/  P2R R55, PR, RZ, 0x8 ;  /* 0x00000008ff377803 */ /* 0x000fd60000000000 */
[----:B------:R-:W-:-:S04]  /*14d0*/  @!P2 IADD3 R33, P3, R30, UR5, RZ ;  /* 0x000000051e21ac10 */ /* 0x000fc8000ff7e0ff */
[----:B------:R-:W-:Y:S02]  /*14e0*/  @!P2 LEA.HI.X.SX32 R72, R30, UR8, 0x1, P3 ;  /* 0x000000081e48ac11 */ /* 0x000fe400098f0eff */
[----:B------:R-:W-:Y:S02]  /*14f0*/  ISETP.GE.AND P3, PT, R15, UR4, PT ;  /* 0x000000040f007c0c */ /* 0x000fe4000bf66270 */
[----:B0-----:R-:W-:-:S11]  /*1500*/  @!P4 MOV R101, 0x4 ;  /* 0x000000040065c802 */ /* 0x001fd60000000f00 */
[----:B-----5:R-:W-:Y:S01]  /*1510*/  @!P3 HADD2 R31, R100, R105 ;  /* 0x00000069641fb230 */ /* 0x020fe20000000000 */
[----:B------:R-:W-:-:S06]  /*1520*/  @!P4 IMAD.WIDE R100, R18, R101, c[0x0][0x170] ;  /* 0x00005c001264c625 */ /* 0x000fcc00078e0265 */
[----:B------:R0:W4:Y:S01]  /*1530*/  @!P4 LDG.E R101, [R100.64] ;  /* 0x000000066465c981 */ /* 0x000122000c1e1900 */
[----:B------:R-:W-:-:S04]  /*1540*/  @!P2 LEA R60, P3, R33, c[0x0][0x160], 0x2 ;  /* 0x00005800213caa11 */ /* 0x000fc800078610ff */
[----:B------:R-:W-:Y:S02]  /*1550*/  @!P2 LEA.HI.X R61, R33, c[0x0][0x164], R72, 0x2, P3 ;  /* 0x00005900213daa11 */ /* 0x000fe400018f1448 */
[----:B------:R-:W-:Y:S01]  /*1560*/  ISETP.GE.AND P3, PT, R20, UR4, PT ;  /* 0x0000000414007c0c */ /* 0x000fe2000bf66270 */
[----:B0-----:R-:W-:Y:S01]  /*1570*/  @!P5 IMAD.MOV.U32 R100, RZ, RZ, 0x4 ;  /* 0x00000004ff64d424 */ /* 0x001fe200078e00ff */
[----:B------:R-:W-:Y:S01]  /*1580*/  IADD3 R33, R30, c[0x0][0x0], RZ ;  /* 0x000000001e217a10 */ /* 0x000fe20007ffe0ff */
[----:B------:R-:W5:Y:S10]  /*1590*/  @!P2 LDG.E R60, [R60.64] ;  /* 0x000000063c3ca981 */ /* 0x000f74000c1e1900 */
[----:B------:R-:W-:Y:S01]  /*15a0*/  @!P3 IMAD.MOV.U32 R105, RZ, RZ, 0x4 ;  /* 0x00000004ff69b424 */ /* 0x000fe200078e00ff */
[----:B------:R-:W2:Y:S03]  /*15b0*/  @!P3 LDG.E R64, [R64.64] ;  /* 0x000000064040b981 */ /* 0x000ea6000c1e1900 */
[----:B------:R-:W-:-:S06]  /*15c0*/  @!P3 IMAD.WIDE R104, R20, R105, c[0x0][0x170] ;  /* 0x00005c001468b625 */ /* 0x000fcc00078e0269 */
[----:B------:R-:W2:Y:S01]  /*15d0*/  @!P3 LDG.E R105, [R104.64] ;  /* 0x000000066869b981 */ /* 0x000ea2000c1e1900 */
[----:B------:R-:W-:Y:S02]  /*15e0*/  ISETP.GE.AND P3, PT, R33, UR4, PT ;  /* 0x0000000421007c0c */ /* 0x000fe4000bf66270 */
[----:B------:R-:W-:Y:S01]  /*15f0*/  P2R R56, PR, RZ, 0x10 ;  /* 0x00000010ff387803 */ /* 0x000fe20000000000 */
[----:B----4-:R-:W-:Y:S01]  /*1600*/  @!P4 HFMA2.MMA R32, R62, 1, 1, R101 ;  /* 0x3c003c003e20c835 */ /* 0x010fe20000000065 */
[----:B------:R-:W-:-:S06]  /*1610*/  @!P5 IMAD.WIDE R100, R23, R100, c[0x0][0x170] ;  /* 0x00005c001764d625 */ /* 0x000fcc00078e0264 */
[----:B------:R-:W3:Y:S03]  /*1620*/  @!P5 LDG.E R101, [R100.64] ;  /* 0x000000066465d981 */ /* 0x000ee6000c1e1900 */
[----:B------:R-:W-:-:S04]  /*1630*/  @!P3 IADD3 R35, P4, R33, UR5, RZ ;  /* 0x000000052123bc10 */ /* 0x000fc8000ff9e0ff */
[----:B------:R-:W-:Y:S02]  /*1640*/  @!P3 LEA.HI.X.SX32 R72, R33, UR8, 0x1, P4 ;  /* 0x000000082148bc11 */ /* 0x000fe4000a0f0eff */
[----:B------:R-:W-:-:S04]  /*1650*/  @!P3 LEA R62, P4, R35, c[0x0][0x160], 0x2 ;  /* 0x00005800233eba11 */ /* 0x000fc800078810ff */
[----:B------:R-:W-:Y:S02]  /*1660*/  @!P3 LEA.HI.X R63, R35, c[0x0][0x164], R72, 0x2, P4 ;  /* 0x00005900233fba11 */ /* 0x000fe400020f1448 */
[----:B------:R-:W-:Y:S02]  /*1670*/  ISETP.GE.AND P4, PT, R20, UR4, PT ;  /* 0x0000000414007c0c */ /* 0x000fe4000bf86270 */
[----:B------:R-:W-:Y:S01]  /*1680*/  IADD3 R35, R33, c[0x0][0x0], RZ ;  /* 0x0000000021237a10 */ /* 0x000fe20007ffe0ff */
[----:B------:R-:W4:Y:S10]  /*1690*/  @!P3 LDG.E R62, [R62.64] ;  /* 0x000000063e3eb981 */ /* 0x000f34000c1e1900 */
[----:B--2---:R-:W-:Y:S01]  /*16a0*/  @!P4 HADD2 R34, R64, R105 ;  /* 0x000000694022c230 */ /* 0x004fe20000000000 */
[----:B------:R-:W-:-:S02]  /*16b0*/  ISETP.GE.AND P4, PT, R35, UR4, PT ;  /* 0x0000000423007c0c */ /* 0x000fc4000bf86270 */
[----:B------:R-:W-:-:S11]  /*16c0*/  P2R R58, PR, RZ, 0x20 ;  /* 0x00000020ff3a7803 */ /* 0x000fd60000000000 */
[----:B------:R-:W-:-:S04]  /*16d0*/  @!P4 IADD3 R65, P5, R35, UR5, RZ ;  /* 0x000000052341cc10 */ /* 0x000fc8000ffbe0ff */
[----:B------:R-:W-:Y:S02]  /*16e0*/  @!P4 LEA.HI.X.SX32 R72, R35, UR8, 0x1, P5 ;  /* 0x000000082348cc11 */ /* 0x000fe4000a8f0eff */
[----:B------:R-:W-:-:S13]  /*16f0*/  ISETP.GE.AND P5, PT, R23, UR4, PT ;  /* 0x0000000417007c0c */ /* 0x000fda000bfa6270 */
[----:B---3--:R-:W-:Y:S01]  /*1700*/  @!P5 HFMA2.MMA R36, R76, 1, 1, R101 ;  /* 0x3c003c004c24d835 */ /* 0x008fe20000000065 */
[----:B------:R-:W-:-:S04]  /*1710*/  @!P1 IMAD.MOV.U32 R101, RZ, RZ, 0x4 ;  /* 0x00000004ff659424 */ /* 0x000fc800078e00ff */
[----:B------:R-:W-:-:S06]  /*1720*/  @!P1 IMAD.WIDE R100, R28, R101, c[0x0][0x170] ;  /* 0x00005c001c649625 */ /* 0x000fcc00078e0265 */
[----:B------:R-:W2:Y:S01]  /*1730*/  @!P1 LDG.E R101, [R100.64] ;  /* 0x0000000664659981 */ /* 0x000ea2000c1e1900 */
[----:B------:R-:W-:-:S05]  /*1740*/  @!P0 MOV R76, 0x4 ;  /* 0x00000004004c8802 */ /* 0x000fca0000000f00 */
[----:B------:R-:W-:-:S06]  /*1750*/  @!P0 IMAD.WIDE R76, R25, R76, c[0x0][0x170] ;  /* 0x00005c00194c8625 */ /* 0x000fcc00078e024c */
[----:B------:R-:W3:Y:S01]  /*1760*/  @!P0 LDG.E R77, [R76.64] ;  /* 0x000000064c4d8981 */ /* 0x000ee2000c1e1900 */
[----:B--2---:R-:W-:Y:S01]  /*1770*/  @!P1 HFMA2.MMA R38, R68, 1, 1, R101 ;  /* 0x3c003c0044269835 */ /* 0x004fe20000000065 */
[----:B------:R-:W-:-:S05]  /*1780*/  @!P3 MOV R68, 0x4 ;  /* 0x000000040044b802 */ /* 0x000fca0000000f00 */
[----:B------:R-:W-:-:S06]  /*1790*/  @!P3 IMAD.WIDE R68, R33, R68, c[0x0][0x170] ;  /* 0x00005c002144b625 */ /* 0x000fcc00078e0244 */
[----:B------:R-:W4:Y:S01]  /*17a0*/  @!P3 LDG.E R69, [R68.64] ;  /* 0x000000064445b981 */ /* 0x000f22000c1e1900 */
[----:B------:R-:W-:Y:S01]  /*17b0*/  @!P4 LEA R64, P5, R65, c[0x0][0x160], 0x2 ;  /* 0x000058004140ca11 */ /* 0x000fe200078a10ff */
[----:B------:R-:W-:-:S03]  /*17c0*/  @!P2 IMAD.MOV.U32 R101, RZ, RZ, 0x4 ;  /* 0x00000004ff65a424 */ /* 0x000fc600078e00ff */
[----:B------:R-:W-:Y:S02]  /*17d0*/  @!P4 LEA.HI.X R65, R65, c[0x0][0x164], R72, 0x2, P5 ;  /* 0x000059004141ca11 */ /* 0x000fe400028f1448 */
[----:B------:R-:W-:Y:S01]  /*17e0*/  IADD3 R72, R35, c[0x0][0x0], RZ ;  /* 0x0000000023487a10 */ /* 0x000fe20007ffe0ff */
[----:B------:R-:W-:Y:S01]  /*17f0*/  @!P2 IMAD.WIDE R100, R30, R101, c[0x0][0x170] ;  /* 0x00005c001e64a625 */ /* 0x000fe200078e0265 */
[----:B---3--:R-:W-:Y:S01]  /*1800*/  @!P0 HADD2 R37, R66, R77 ;  /* 0x0000004d42258230 */ /* 0x008fe20000000000 */
[----:B------:R-:W-:Y:S01]  /*1810*/  P2R R103, PR, RZ, 0x1 ;  /* 0x00000001ff677803 */ /* 0x000fe20000000000 */
[----:B------:R-:W2:Y:S01]  /*1820*/  @!P4 LDG.E R64, [R64.64] ;  /* 0x000000064040c981 */ /* 0x000ea2000c1e1900 */
[----:B------:R-:W-:-:S03]  /*1830*/  ISETP.GE.AND P5, PT, R72, UR4, PT ;  /* 0x0000000448007c0c */ /* 0x000fc6000bfa6270 */
[----:B------:R-:W5:Y:S10]  /*1840*/  @!P2 LDG.E R101, [R100.64] ;  /* 0x000000066465a981 */ /* 0x000f74000c1e1900 */
[----:B------:R-:W-:-:S04]  /*1850*/  @!P5 IADD3 R67, P0, R72, UR5, RZ ;  /* 0x000000054843dc10 */ /* 0x000fc8000ff1e0ff */
[----:B------:R-:W-:Y:S02]  /*1860*/  @!P5 LEA.HI.X.SX32 R78, R72, UR8, 0x1, P0 ;  /* 0x00000008484edc11 */ /* 0x000fe400080f0eff */
[----:B------:R-:W-:-:S04]  /*1870*/  @!P5 LEA R66, P0, R67, c[0x0][0x160], 0x2 ;  /* 0x000058004342da11 */ /* 0x000fc800078010ff */
[----:B------:R-:W-:-:S05]  /*1880*/  @!P5 LEA.HI.X R67, R67, c[0x0][0x164], R78, 0x2, P0 ;  /* 0x000059004343da11 */ /* 0x000fca00000f144e */
[----:B------:R-:W3:Y:S01]  /*1890*/  @!P5 LDG.E R66, [R66.64] ;  /* 0x000000064242d981 */ /* 0x000ee2000c1e1900 */
[----:B----4-:R-:W-:Y:S01]  /*18a0*/  @!P3 HFMA2.MMA R40, R62, 1, 1, R69 ;  /* 0x3c003c003e28b835 */ /* 0x010fe20000000045 */
[----:B------:R-:W-:-:S04]  /*18b0*/  @!P4 IMAD.MOV.U32 R62, RZ, RZ, 0x4 ;  /* 0x00000004ff3ec424 */ /* 0x000fc800078e00ff */
[----:B------:R-:W-:-:S06]  /*18c0*/  @!P4 IMAD.WIDE R62, R35, R62, c[0x0][0x170] ;  /* 0x00005c00233ec625 */ /* 0x000fcc00078e023e */
[----:B------:R0:W2:Y:S01]  /*18d0*/  @!P4 LDG.E R63, [R62.64] ;  /* 0x000000063e3fc981 */ /* 0x0000a2000c1e1900 */
[----:B------:R-:W-:-:S04]  /*18e0*/  @!P5 IMAD.MOV.U32 R69, RZ, RZ, 0x4 ;  /* 0x00000004ff45d424 */ /* 0x000fc800078e00ff */
[----:B------:R-:W-:-:S05]  /*18f0*/  @!P5 IMAD.WIDE R68, R72, R69, c[0x0][0x170] ;  /* 0x00005c004844d625 */ /* 0x000fca00078e0245 */
[----:B------:R1:W3:Y:S01]  /*1900*/  @!P5 LDG.E R109, [R68.64] ;  /* 0x00000006446dd981 */ /* 0x0002e2000c1e1900 */
[----:B------:R-:W-:Y:S02]  /*1910*/  IADD3 R78, R72, c[0x0][0x0], RZ ;  /* 0x00000000484e7a10 */ /* 0x000fe40007ffe0ff */
[----:B------:R-:W-:Y:S02]  /*1920*/  P2R R104, PR, RZ, 0x2 ;  /* 0x00000002ff687803 */ /* 0x000fe40000000000 */
[----:B------:R-:W-:Y:S02]  /*1930*/  IADD3 R77, P0, R78, UR5, RZ ;  /* 0x000000054e4d7c10 */ /* 0x000fe4000ff1e0ff */
[----:B------:R-:W-:Y:S01]  /*1940*/  ISETP.GE.AND P1, PT, R96, UR4, PT ;  /* 0x0000000460007c0c */ /* 0x000fe2000bf26270 */
[----:B-----5:R-:W-:Y:S01]  /*1950*/  @!P2 HADD2 R39, R60, R101 ;  /* 0x000000653c27a230 */ /* 0x020fe20000000000 */
[----:B------:R-:W-:Y:S02]  /*1960*/  LEA.HI.X.SX32 R76, R78, UR8, 0x1, P0 ;  /* 0x000000084e4c7c11 */ /* 0x000fe400080f0eff */
[----:B------:R-:W-:Y:S01]  /*1970*/  LEA R60, P0, R77, c[0x0][0x160], 0x2 ;  /* 0x000058004d3c7a11 */ /* 0x000fe200078010ff */
[----:B------:R-:W-:-:S02]  /*1980*/  @!P6 HADD2.F32 R100, -RZ, R102.H0_H0 ;  /* 0x20000066ff64e230 */ /* 0x000fc40000004100 */
[----:B------:R-:W-:Y:S01]  /*1990*/  @!P6 HADD2.F32 R101, -RZ, R102.H1_H1 ;  /* 0x30000066ff65e230 */ /* 0x000fe20000004100 */
[----:B------:R-:W-:Y:S02]  /*19a0*/  LEA.HI.X R61, R77, c[0x0][0x164], R76, 0x2, P0 ;  /* 0x000059004d3d7a11 */ /* 0x000fe400000f144c */
[----:B------:R-:W-:Y:S02]  /*19b0*/  ISETP.GE.AND P0, PT, R94, UR4, PT ;  /* 0x000000045e007c0c */ /* 0x000fe4000bf06270 */
[----:B-1----:R-:W-:Y:S01]  /*19c0*/  P2R R69, PR, RZ, 0x10 ;  /* 0x00000010ff457803 */ /* 0x002fe20000000000 */
[----:B0-----:R-:W-:Y:S01]  /*19d0*/  @!P1 HADD2.F32 R62, -RZ, R97.H0_H0 ;  /* 0x20000061ff3e9230 */ /* 0x001fe20000004100 */
[----:B------:R-:W-:Y:S01]  /*19e0*/  @!P6 FADD.FTZ R100, R100, R101 ;  /* 0x000000656464e221 */ /* 0x000fe20000010000 */
[----:B------:R-:W-:Y:S02]  /*19f0*/  P2R R106, PR, RZ, 0x8 ;  /* 0x00000008ff6a7803 */ /* 0x000fe40000000000 */
[----:B------:R-:W-:-:S04]  /*1a00*/  ISETP.NE.AND P3, PT, R87, RZ, PT ;  /* 0x000000ff5700720c */ /* 0x000fc80003f65270 */
[----:B------:R-:W-:Y:S02]  /*1a10*/  P2R R107, PR, RZ, 0x8 ;  /* 0x00000008ff6b7803 */ /* 0x000fe40000000000 */
[----:B------:R-:W-:Y:S02]  /*1a20*/  ISETP.NE.AND P3, PT, R88, RZ, PT ;  /* 0x000000ff5800720c */ /* 0x000fe40003f65270 */
[----:B------:R-:W-:Y:S02]  /*1a30*/  P2R R105, PR, RZ, 0x4 ;  /* 0x00000004ff697803 */ /* 0x000fe40000000000 */
[----:B------:R-:W-:Y:S02]  /*1a40*/  ISETP.NE.AND P2, PT, R84, RZ, PT ;  /* 0x000000ff5400720c */ /* 0x000fe40003f45270 */
[----:B------:R-:W-:Y:S01]  /*1a50*/  P2R R101, PR, RZ, 0x20 ;  /* 0x00000020ff657803 */ /* 0x000fe20000000000 */
[----:B--2---:R-:W-:Y:S01]  /*1a60*/  @!P4 HADD2 R41, R64, R63 ;  /* 0x0000003f4029c230 */ /* 0x004fe20000000000 */
[----:B------:R-:W-:Y:S01]  /*1a70*/  ISETP.NE.AND P4, PT, R93, RZ, PT ;  /* 0x000000ff5d00720c */ /* 0x000fe20003f85270 */
[----:B------:R-:W-:Y:S01]  /*1a80*/  @!P1 HADD2.F32 R63, -RZ, R97.H1_H1 ;  /* 0x30000061ff3f9230 */ /* 0x000fe20000004100 */
[----:B------:R-:W-:Y:S01]  /*1a90*/  MOV R64, RZ ;  /* 0x000000ff00407202 */ /* 0x000fe20000000f00 */
[----:B------:R-:W-:-:S03]  /*1aa0*/  @!P6 FADD.FTZ R64, RZ, R100 ;  /* 0x00000064ff40e221 */ /* 0x000fc60000010000 */
[----:B------:R-:W-:Y:S01]  /*1ab0*/  @!P1 FADD.FTZ R63, R62, R63 ;  /* 0x0000003f3e3f9221 */ /* 0x000fe20000010000 */
[--C-:B------:R-:W-:Y:S01]  /*1ac0*/  @!P0 HADD2.F32 R62, -RZ, R91.reuse.H0_H0 ;  /* 0x2000005bff3e8230 */ /* 0x100fe20000004100 */
[----:B------:R-:W-:Y:S02]  /*1ad0*/  P2R R100, PR, RZ, 0x40 ;  /* 0x00000040ff647803 */ /* 0x000fe40000000000 */
[----:B------:R-:W-:Y:S01]  /*1ae0*/  @!P1 FADD.FTZ R64, R64, R63 ;  /* 0x0000003f40409221 */ /* 0x000fe20000010000 */
[----:B------:R-:W-:Y:S01]  /*1af0*/  @!P0 HADD2.F32 R63, -RZ, R91.H1_H1 ;  /* 0x3000005bff3f8230 */ /* 0x000fe20000004100 */
[----:B------:R-:W-:Y:S01]  /*1b00*/  ISETP.GE.AND P6, PT, R78, UR4, PT ;  /* 0x000000044e007c0c */ /* 0x000fe2000bfc6270 */
[----:B---3--:R-:W-:Y:S01]  /*1b10*/  @!P5 HFMA2.MMA R42, R66, 1, 1, R109 ;  /* 0x3c003c00422ad835 */ /* 0x008fe2000000006d */
[--C-:B------:R-:W-:Y:S02]  /*1b20*/  @!P4 HADD2.F32 R66, -RZ, R89.reuse.H0_H0 ;  /* 0x20000059ff42c230 */ /* 0x100fe40000004100 */
[----:B------:R-:W-:Y:S01]  /*1b30*/  @!P4 HADD2.F32 R67, -RZ, R89.H1_H1 ;  /* 0x30000059ff43c230 */ /* 0x000fe20000004100 */
[----:B------:R-:W-:-:S04]  /*1b40*/  @!P0 FADD.FTZ R63, R62, R63 ;  /* 0x0000003f3e3f8221 */ /* 0x000fc80000010000 */
[----:B------:R-:W-:Y:S02]  /*1b50*/  @!P0 FADD.FTZ R64, R64, R63 ;  /* 0x0000003f40408221 */ /* 0x000fe40000010000 */
[----:B------:R-:W-:Y:S01]  /*1b60*/  @!P4 FADD.FTZ R67, R66, R67 ;  /* 0x000000434243c221 */ /* 0x000fe20000010000 */
[--C-:B------:R-:W-:Y:S01]  /*1b70*/  @!P3 HADD2.F32 R66, -RZ, R86.reuse.H0_H0 ;  /* 0x20000056ff42b230 */ /* 0x100fe20000004100 */
[----:B------:R-:W-:Y:S01]  /*1b80*/  @!P6 IMAD.MOV.U32 R63, RZ, RZ, 0x4 ;  /* 0x00000004ff3fe424 */ /* 0x000fe200078e00ff */
[----:B------:R-:W2:Y:S01]  /*1b90*/  @!P6 LDG.E R65, [R60.64] ;  /* 0x000000063c41e981 */ /* 0x000ea2000c1e1900 */
[----:B------:R-:W-:Y:S01]  /*1ba0*/  @!P4 FADD.FTZ R64, R64, R67 ;  /* 0x000000434040c221 */ /* 0x000fe20000010000 */
[----:B------:R-:W-:Y:S01]  /*1bb0*/  @!P3 HADD2.F32 R67, -RZ, R86.H1_H1 ;  /* 0x30000056ff43b230 */ /* 0x000fe20000004100 */
[----:B------:R-:W-:-:S04]  /*1bc0*/  @!P6 IMAD.WIDE R62, R78, R63, c[0x0][0x170] ;  /* 0x00005c004e3ee625 */ /* 0x000fc800078e023f */
[----:B------:R-:W-:Y:S02]  /*1bd0*/  @!P3 FADD.FTZ R67, R66, R67 ;  /* 0x000000434243b221 */ /* 0x000fe40000010000 */
[----:B------:R0:W2:Y:S02]  /*1be0*/  @!P6 LDG.E R62, [R62.64] ;  /* 0x000000063e3ee981 */ /* 0x0000a4000c1e1900 */
[----:B------:R-:W-:Y:S01]  /*1bf0*/  @!P3 FADD.FTZ R64, R64, R67 ;  /* 0x000000434040b221 */ /* 0x000fe20000010000 */
[----:B------:R-:W-:Y:S02]  /*1c00*/  ISETP.NE.AND P3, PT, R107, RZ, PT ;  /* 0x000000ff6b00720c */ /* 0x000fe40003f65270 */
[----:B------:R-:W-:-:S11]  /*1c10*/  ISETP.NE.AND P1, PT, R81, RZ, PT ;  /* 0x000000ff5100720c */ /* 0x000fd60003f25270 */
[--C-:B------:R-:W-:Y:S02]  /*1c20*/  @!P3 HADD2.F32 R66, -RZ, R83.reuse.H0_H0 ;  /* 0x20000053ff42b230 */ /* 0x100fe40000004100 */
[----:B0-----:R-:W-:-:S05]  /*1c30*/  @!P3 HADD2.F32 R63, -RZ, R83.H1_H1 ;  /* 0x30000053ff3fb230 */ /* 0x001fca0000004100 */
[----:B------:R-:W-:Y:S01]  /*1c40*/  @!P3 FADD.FTZ R63, R66, R63 ;  /* 0x0000003f423fb221 */ /* 0x000fe20000010000 */
[----:B------:R-:W-:-:S03]  /*1c50*/  @!P2 HADD2.F32 R66, -RZ, R79.H1_H1 ;  /* 0x3000004fff42a230 */ /* 0x000fc60000004100 */
[----:B------:R-:W-:Y:S01]  /*1c60*/  @!P3 FADD.FTZ R64, R64, R63 ;  /* 0x0000003f4040b221 */ /* 0x000fe20000010000 */
[----:B------:R-:W-:Y:S01]  /*1c70*/  @!P2 HADD2.F32 R63, -RZ, R79.H0_H0 ;  /* 0x2000004fff3fa230 */ /* 0x000fe20000004100 */
[----:B------:R-:W-:Y:S02]  /*1c80*/  P2R R68, PR, RZ, 0x40 ;  /* 0x00000040ff447803 */ /* 0x000fe40000000000 */
[----:B------:R-:W-:Y:S02]  /*1c90*/  P2R R108, PR, RZ, 0x40 ;  /* 0x00000040ff6c7803 */ /* 0x000fe40000000000 */
[----:B------:R-:W-:Y:S01]  /*1ca0*/  @!P2 FADD.FTZ R63, R63, R66 ;  /* 0x000000423f3fa221 */ /* 0x000fe20000010000 */
[----:B------:R-:W-:Y:S01]  /*1cb0*/  ISETP.NE.AND P6, PT, R75, RZ, PT ;  /* 0x000000ff4b00720c */ /* 0x000fe20003fc5270 */
[--C-:B------:R-:W-:Y:S02]  /*1cc0*/  @!P1 HADD2.F32 R66, -RZ, R74.reuse.H1_H1 ;  /* 0x3000004aff429230 */ /* 0x100fe40000004100 */
[----:B------:R-:W-:Y:S01]  /*1cd0*/  @!P2 FADD.FTZ R64, R64, R63 ;  /* 0x0000003f4040a221 */ /* 0x000fe20000010000 */
[----:B------:R-:W-:Y:S01]  /*1ce0*/  @!P1 HADD2.F32 R63, -RZ, R74.H0_H0 ;  /* 0x2000004aff3f9230 */ /* 0x000fe20000004100 */
[----:B------:R-:W-:-:S04]  /*1cf0*/  ISETP.NE.AND P0, PT, R71, RZ, PT ;  /* 0x000000ff4700720c */ /* 0x000fc80003f05270 */
[----:B------:R-:W-:-:S04]  /*1d00*/  @!P1 FADD.FTZ R63, R63, R66 ;  /* 0x000000423f3f9221 */ /* 0x000fc80000010000 */
[----:B------:R-:W-:Y:S01]  /*1d10*/  @!P1 FADD.FTZ R64, R64, R63 ;  /* 0x0000003f40409221 */ /* 0x000fe20000010000 */
[--C-:B------:R-:W-:Y:S02]  /*1d20*/  @!P6 HADD2.F32 R63, -RZ, R59.reuse.H0_H0 ;  /* 0x2000003bff3fe230 */ /* 0x100fe40000004100 */
[----:B------:R-:W-:Y:S01]  /*1d30*/  @!P6 HADD2.F32 R66, -RZ, R59.H1_H1 ;  /* 0x3000003bff42e230 */ /* 0x000fe20000004100 */
[----:B------:R-:W-:-:S04]  /*1d40*/  ISETP.NE.AND P5, PT, R44, RZ, PT ;  /* 0x000000ff2c00720c */ /* 0x000fc80003fa5270 */
[----:B------:R-:W-:Y:S01]  /*1d50*/  @!P6 FADD.FTZ R63, R63, R66 ;  /* 0x000000423f3fe221 */ /* 0x000fe20000010000 */
[----:B------:R-:W-:-:S03]  /*1d60*/  @!P0 HADD2.F32 R66, -RZ, R11.H1_H1 ;  /* 0x3000000bff428230 */ /* 0x000fc60000004100 */
[----:B------:R-:W-:Y:S01]  /*1d70*/  @!P6 FADD.FTZ R64, R64, R63 ;  /* 0x0000003f4040e221 */ /* 0x000fe20000010000 */
[----:B------:R-:W-:Y:S01]  /*1d80*/  @!P0 HADD2.F32 R63, -RZ, R11.H0_H0 ;  /* 0x2000000bff3f8230 */ /* 0x000fe20000004100 */
        /* <DEDUP_REMOVED lines=20> */
[----:B------:R-:W-:Y:S02]  /*1ed0*/  ISETP.NE.AND P0, PT, R49, RZ, PT ;  /* 0x000000ff3100720c */ /* 0x000fe40003f05270 */
[----:B------:R-:W-:Y:S02]  /*1ee0*/  ISETP.NE.AND P6, PT, R52, RZ, PT ;  /* 0x000000ff3400720c */ /* 0x000fe40003fc5270 */
[----:B------:R-:W-:Y:S01]  /*1ef0*/  @!P2 FADD.FTZ R63, R63, R66 ;  /* 0x000000423f3fa221 */ /* 0x000fe20000010000 */
[--C-:B------:R-:W-:Y:S01]  /*1f00*/  @!P1 HADD2.F32 R66, -RZ, R19.reuse.H1_H1 ;  /* 0x30000013ff429230 */ /* 0x100fe20000004100 */
[----:B------:R-:W-:Y:S02]  /*1f10*/  P2R R107, PR, RZ, 0x40 ;  /* 0x00000040ff6b7803 */ /* 0x000fe40000000000 */
[----:B------:R-:W-:Y:S01]  /*1f20*/  @!P2 FADD.FTZ R64, R64, R63 ;  /* 0x0000003f4040a221 */ /* 0x000fe20000010000 */
[----:B------:R-:W-:Y:S01]  /*1f30*/  @!P1 HADD2.F32 R63, -RZ, R19.H0_H0 ;  /* 0x20000013ff3f9230 */ /* 0x000fe20000004100 */
[----:B------:R-:W-:-:S04]  /*1f40*/  ISETP.NE.AND P6, PT, R51, RZ, PT ;  /* 0x000000ff3300720c */ /* 0x000fc80003fc5270 */
[----:B------:R-:W-:Y:S01]  /*1f50*/  @!P1 FADD.FTZ R63, R63, R66 ;  /* 0x000000423f3f9221 */ /* 0x000fe20000010000 */
[----:B------:R-:W-:Y:S02]  /*1f60*/  P2R R67, PR, RZ, 0x40 ;  /* 0x00000040ff437803 */ /* 0x000fe40000000000 */
[----:B------:R-:W-:Y:S01]  /*1f70*/  ISETP.NE.AND P6, PT, R50, RZ, PT ;  /* 0x000000ff3200720c */ /* 0x000fe20003fc5270 */
[----:B------:R-:W-:Y:S01]  /*1f80*/  @!P1 FADD.FTZ R64, R64, R63 ;  /* 0x0000003f40409221 */ /* 0x000fe20000010000 */
[--C-:B------:R-:W-:Y:S02]  /*1f90*/  @!P0 HADD2.F32 R63, -RZ, R21.reuse.H0_H0 ;  /* 0x20000015ff3f8230 */ /* 0x100fe40000004100 */
[----:B------:R-:W-:-:S05]  /*1fa0*/  @!P0 HADD2.F32 R66, -RZ, R21.H1_H1 ;  /* 0x30000015ff428230 */ /* 0x000fca0000004100 */
[----:B------:R-:W-:-:S04]  /*1fb0*/  @!P0 FADD.FTZ R63, R63, R66 ;  /* 0x000000423f3f8221 */ /* 0x000fc80000010000 */
[----:B------:R-:W-:Y:S01]  /*1fc0*/  @!P0 FADD.FTZ R64, R64, R63 ;  /* 0x0000003f40408221 */ /* 0x000fe20000010000 */
[--C-:B------:R-:W-:Y:S02]  /*1fd0*/  @!P6 HADD2.F32 R63, -RZ, R22.reuse.H0_H0 ;  /* 0x20000016ff3fe230 */ /* 0x100fe40000004100 */
[----:B------:R-:W-:-:S05]  /*1fe0*/  @!P6 HADD2.F32 R66, -RZ, R22.H1_H1 ;  /* 0x30000016ff42e230 */ /* 0x000fca0000004100 */
[----:B------:R-:W-:-:S04]  /*1ff0*/  @!P6 FADD.FTZ R63, R63, R66 ;  /* 0x000000423f3fe221 */ /* 0x000fc80000010000 */
[----:B------:R-:W-:Y:S01]  /*2000*/  @!P6 FADD.FTZ R64, R64, R63 ;  /* 0x0000003f4040e221 */ /* 0x000fe20000010000 */
[----:B------:R-:W-:-:S13]  /*2010*/  ISETP.NE.AND P6, PT, R67, RZ, PT ;  /* 0x000000ff4300720c */ /* 0x000fda0003fc5270 */
[--C-:B------:R-:W-:Y:S02]  /*2020*/  @!P6 HADD2.F32 R63, -RZ, R24.reuse.H0_H0 ;  /* 0x20000018ff3fe230 */ /* 0x100fe40000004100 */
[----:B------:R-:W-:-:S05]  /*2030*/  @!P6 HADD2.F32 R66, -RZ, R24.H1_H1 ;  /* 0x30000018ff42e230 */ /* 0x000fca0000004100 */
[----:B------:R-:W-:-:S04]  /*2040*/  @!P6 FADD.FTZ R63, R63, R66 ;  /* 0x000000423f3fe221 */ /* 0x000fc80000010000 */
[----:B------:R-:W-:Y:S01]  /*2050*/  @!P6 FADD.FTZ R64, R64, R63 ;  /* 0x0000003f4040e221 */ /* 0x000fe20000010000 */
[----:B------:R-:W-:Y:S02]  /*2060*/  ISETP.NE.AND P6, PT, R107, RZ, PT ;  /* 0x000000ff6b00720c */ /* 0x000fe40003fc5270 */
[----:B------:R-:W-:Y:S02]  /*2070*/  ISETP.NE.AND P5, PT, R53, RZ, PT ;  /* 0x000000ff3500720c */ /* 0x000fe40003fa5270 */
[----:B------:R-:W-:-:S09]  /*2080*/  ISETP.NE.AND P4, PT, R54, RZ, PT ;  /* 0x000000ff3600720c */ /* 0x000fd20003f85270 */
[--C-:B------:R-:W-:Y:S02]  /*2090*/  @!P6 HADD2.F32 R63, -RZ, R26.reuse.H0_H0 ;  /* 0x2000001aff3fe230 */ /* 0x100fe40000004100 */
[----:B------:R-:W-:-:S05]  /*20a0*/  @!P6 HADD2.F32 R66, -RZ, R26.H1_H1 ;  /* 0x3000001aff42e230 */ /* 0x000fca0000004100 */
        /* <DEDUP_REMOVED lines=23> */
[----:B------:R-:W-:-:S05]  /*2220*/  @!P1 HADD2.F32 R63, -RZ, R34.H0_H0 ;  /* 0x20000022ff3f9230 */ /* 0x000fca0000004100 */
[----:B------:R-:W-:Y:S01]  /*2230*/  @!P1 FADD.FTZ R63, R63, R66 ;  /* 0x000000423f3f9221 */ /* 0x000fe20000010000 */
[----:B------:R-:W-:-:S03]  /*2240*/  @!P0 HADD2.F32 R66, -RZ, R36.H1_H1 ;  /* 0x30000024ff428230 */ /* 0x000fc60000004100 */
[----:B------:R-:W-:Y:S01]  /*2250*/  @!P1 FADD.FTZ R64, R64, R63 ;  /* 0x0000003f40409221 */ /* 0x000fe20000010000 */
[----:B------:R-:W-:-:S05]  /*2260*/  @!P0 HADD2.F32 R63, -RZ, R36.H0_H0 ;  /* 0x20000024ff3f8230 */ /* 0x000fca0000004100 */
        /* <DEDUP_REMOVED lines=24> */
[----:B------:R-:W-:-:S03]  /*23f0*/  @!P4 HADD2.F32 R66, -RZ, R41.H1_H1 ;  /* 0x30000029ff42c230 */ /* 0x000fc60000004100 */
[----:B------:R-:W-:Y:S01]  /*2400*/  @!P3 FADD.FTZ R64, R64, R63 ;  /* 0x0000003f4040b221 */ /* 0x000fe20000010000 */
[----:B------:R-:W-:-:S05]  /*2410*/  @!P4 HADD2.F32 R63, -RZ, R41.H0_H0 ;  /* 0x20000029ff3fc230 */ /* 0x000fca0000004100 */
[----:B------:R-:W-:Y:S01]  /*2420*/  @!P4 FADD.FTZ R63, R63, R66 ;  /* 0x000000423f3fc221 */ /* 0x000fe20000010000 */
[----:B--2---:R-:W-:Y:S01]  /*2430*/  @!P6 HFMA2.MMA R43, R65, 1, 1, R62 ;  /* 0x3c003c00412be835 */ /* 0x004fe2000000003e */
[--C-:B------:R-:W-:Y:S02]  /*2440*/  @!P5 HADD2.F32 R62, -RZ, R42.reuse.H0_H0 ;  /* 0x2000002aff3ed230 */ /* 0x100fe40000004100 */
[----:B------:R-:W-:Y:S01]  /*2450*/  @!P4 FADD.FTZ R64, R64, R63 ;  /* 0x0000003f4040c221 */ /* 0x000fe20000010000 */
[----:B------:R-:W-:-:S05]  /*2460*/  @!P5 HADD2.F32 R63, -RZ, R42.H1_H1 ;  /* 0x3000002aff3fd230 */ /* 0x000fca0000004100 */
[----:B------:R-:W-:Y:S01]  /*2470*/  @!P5 FADD.FTZ R63, R62, R63 ;  /* 0x0000003f3e3fd221 */ /* 0x000fe20000010000 */
[----:B------:R-:W-:-:S03]  /*2480*/  @!P6 HADD2.F32 R62, -RZ, R43.H0_H0 ;  /* 0x2000002bff3ee230 */ /* 0x000fc60000004100 */
[----:B------:R-:W-:Y:S01]  /*2490*/  @!P5 FADD.FTZ R64, R64, R63 ;  /* 0x0000003f4040d221 */ /* 0x000fe20000010000 */
[----:B------:R-:W-:-:S05]  /*24a0*/  @!P6 HADD2.F32 R63, -RZ, R43.H1_H1 ;  /* 0x3000002bff3fe230 */ /* 0x000fca0000004100 */
        /* <DEDUP_REMOVED lines=13> */
[----:B------:R-:W-:Y:S01]  /*2580*/  @!P0 SHF.R.U32.HI R64, RZ, 0x3, R99 ;  /* 0x00000003ff408819 */ /* 0x000fe20000011663 */
[----:B------:R-:W-:Y:S03]  /*2590*/  I2F.U32 R63, R99 ;  /* 0x00000063003f7306 */ /* 0x000fe60000201000 */
[----:B------:R-:W-:-:S02]  /*25a0*/  @!P0 LOP3.LUT R64, R64, 0x1ffffffc, RZ, 0xc0, !PT ;  /* 0x1ffffffc40408812 */ /* 0x000fc400078ec0ff */
[----:B------:R-:W-:Y:S01]  /*25b0*/  ISETP.NE.AND P6, PT, R100, RZ, PT ;  /* 0x000000ff6400720c */ /* 0x000fe20003fc5270 */
[----:B0-----:R-:W-:Y:S02]  /*25c0*/  FADD.FTZ R107, R66, R69 ;  /* 0x00000045426b7221 */ /* 0x001fe40000010000 */
[----:B------:R-:W0:Y:S03]  /*25d0*/  I2F.U32 R69, c[0x0][0x0] ;  /* 0x0000000000457b06 */ /* 0x000e260000201000 */
[----:B------:R-:W-:Y:S01]  /*25e0*/  @!P0 STS [R64+0x8], R107 ;  /* 0x0000086b40008388 */ /* 0x000fe20000000800 */
[----:B------:R-:W-:Y:S02]  /*25f0*/  IMAD.SHL.U32 R62, R99, 0x4, RZ ;  /* 0x00000004633e7824 */ /* 0x000fe400078e00ff */
[----:B0-----:R-:W-:-:S05]  /*2600*/  FMUL.FTZ R100, R69, 0.03125 ;  /* 0x3d00000045647820 */ /* 0x001fca0000410000 */
[----:B------:R-:W-:Y:S02]  /*2610*/  FSETP.GT.FTZ.AND P0, PT, R100, R63, PT ;  /* 0x0000003f6400720b */ /* 0x000fe40003f14000 */
[----:B------:R-:W-:Y:S02]  /*2620*/  MOV R65, RZ ;  /* 0x000000ff00417202 */ /* 0x000fe40000000f00 */
[----:B------:R-:W-:Y:S01]  /*2630*/  LOP3.LUT R62, R62, 0x7c, RZ, 0xc0, !PT ;  /* 0x0000007c3e3e7812 */ /* 0x000fe200078ec0ff */
[----:B------:R-:W-:Y:S08]  /*2640*/  BAR.SYNC.DEFER_BLOCKING 0x0 ;  /* 0x0000000000007b1d */ /* 0x000ff00000010000 */
[----:B------:R-:W0:Y:S04]  /*2650*/  @P0 LDS R65, [R62+0x8] ;  /* 0x000008003e410984 */ /* 0x000e280000000800 */
[----:B0-----:R-:W0:Y:S02]  /*2660*/  SHFL.BFLY PT, R66, R65, 0x10, 0x1f ;  /* 0x0e001f0041427f89 */ /* 0x001e2400000e0000 */
[----:B0-----:R-:W-:-:S05]  /*2670*/  FADD.FTZ R66, R66, R65 ;  /* 0x0000004142427221 */ /* 0x001fca0000010000 */
[----:B------:R-:W0:Y:S02]  /*2680*/  SHFL.BFLY PT, R63, R66, 0x8, 0x1f ;  /* 0x0d001f00423f7f89 */ /* 0x000e2400000e0000 */
[----:B0-----:R-:W-:-:S05]  /*2690*/  FADD.FTZ R63, R66, R63 ;  /* 0x0000003f423f7221 */ /* 0x001fca0000010000 */
[----:B------:R-:W0:Y:S01]  /*26a0*/  SHFL.BFLY PT, R64, R63, 0x4, 0x1f ;  /* 0x0c801f003f407f89 */ /* 0x000e2200000e0000 */
[----:B------:R-:W-:Y:S02]  /*26b0*/  P2R R103, PR, RZ, 0x4 ;  /* 0x00000004ff677803 */ /* 0x000fe40000000000 */
        /* <DEDUP_REMOVED lines=9> */
[----:B------:R0:W-:Y:S04]  /*2750*/  @!P2 STS [RZ], R65 ;  /* 0x00000041ff00a388 */ /* 0x0001e80000000800 */
[----:B------:R-:W-:Y:S01]  /*2760*/  BAR.SYNC.DEFER_BLOCKING 0x0 ;  /* 0x0000000000007b1d */ /* 0x000fe20000010000 */
[----:B------:R-:W-:Y:S02]  /*2770*/  P2R R101, PR, RZ, 0x2 ;  /* 0x00000002ff657803 */ /* 0x000fe40000000000 */
[----:B------:R-:W-:Y:S02]  /*2780*/  ISETP.NE.AND P1, PT, R98, RZ, PT ;  /* 0x000000ff6200720c */ /* 0x000fe40003f25270 */
[----:B------:R-:W-:Y:S01]  /*2790*/  P2R R107, PR, RZ, 0x1 ;  /* 0x00000001ff6b7803 */ /* 0x000fe20000000000 */
[----:B------:R-:W1:Y:S10]  /*27a0*/  @!P6 LDS R63, [RZ] ;  /* 0x00000000ff3fe984 */ /* 0x000e740000000800 */
[----:B------:R-:W2:Y:S01]  /*27b0*/  @!P1 LDS R100, [RZ] ;  /* 0x00000000ff649984 */ /* 0x000ea20000000800 */
[----:B------:R-:W-:Y:S01]  /*27c0*/  ISETP.NE.AND P0, PT, R95, RZ, PT ;  /* 0x000000ff5f00720c */ /* 0x000fe20003f05270 */
[----:B------:R-:W-:-:S02]  /*27d0*/  @!P6 HADD2.F32 R64, -RZ, R102.H1_H1 ;  /* 0x30000066ff40e230 */ /* 0x000fc40000004100 */
[----:B------:R-:W-:-:S10]  /*27e0*/  @!P6 HADD2.F32 R66, -RZ, R102.H0_H0 ;  /* 0x20000066ff42e230 */ /* 0x000fd40000004100 */
[----:B------:R-:W3:Y:S01]  /*27f0*/  @!P0 LDS R69, [RZ] ;  /* 0x00000000ff458984 */ /* 0x000ee20000000800 */
[----:B0-----:R-:W-:Y:S01]  /*2800*/  @!P1 HADD2.F32 R65, -RZ, R97.H1_H1 ;  /* 0x30000061ff419230 */ /* 0x001fe20000004100 */
[----:B------:R-:W-:Y:S01]  /*2810*/  P2R R105, PR, RZ, 0x10 ;  /* 0x00000010ff697803 */ /* 0x000fe20000000000 */
[--C-:B-1----:R-:W-:Y:S02]  /*2820*/  @!P6 FADD.FTZ R64, R64, -R63.reuse ;  /* 0x8000003f4040e221 */ /* 0x102fe40000010000 */
[----:B------:R-:W-:Y:S02]  /*2830*/  @!P6 FADD.FTZ R63, R66, -R63 ;  /* 0x8000003f423fe221 */ /* 0x000fe40000010000 */
[----:B------:R-:W-:-:S04]  /*2840*/  @!P6 FMUL.FTZ R64, R64, R64 ;  /* 0x000000404040e220 */ /* 0x000fc80000410000 */
[----:B------:R-:W-:Y:S02]  /*2850*/  @!P6 FFMA.FTZ R64, R63, R63, R64 ;  /* 0x0000003f3f40e223 */ /* 0x000fe40000010040 */
[----:B------:R-:W-:Y:S02]  /*2860*/  IMAD.MOV.U32 R63, RZ, RZ, RZ ;  /* 0x000000ffff3f7224 */ /* 0x000fe400078e00ff */
[----:B------:R-:W-:Y:S01]  /*2870*/  @!P6 FADD.FTZ R63, RZ, R64 ;  /* 0x00000040ff3fe221 */ /* 0x000fe20000010000 */
[----:B------:R-:W-:Y:S01]  /*2880*/  @!P1 HADD2.F32 R64, -RZ, R97.H0_H0 ;  /* 0x20000061ff409230 */ /* 0x000fe20000004100 */
[----:B--2---:R-:W-:Y:S01]  /*2890*/  @!P1 FADD.FTZ R65, R65, -R100 ;  /* 0x8000006441419221 */ /* 0x004fe20000010000 */
[----:B------:R-:W-:-:S03]  /*28a0*/  ISETP.NE.AND P4, PT, R93, RZ, PT ;  /* 0x000000ff5d00720c */ /* 0x000fc60003f85270 */
[----:B------:R-:W-:Y:S02]  /*28b0*/  @!P1 FADD.FTZ R64, R64, -R100 ;  /* 0x8000006440409221 */ /* 0x000fe40000010000 */
[----:B------:R-:W-:-:S04]  /*28c0*/  @!P1 FMUL.FTZ R65, R65, R65 ;  /* 0x0000004141419220 */ /* 0x000fc80000410000 */
[----:B------:R-:W-:Y:S01]  /*28d0*/  @!P1 FFMA.FTZ R64, R64, R64, R65 ;  /* 0x0000004040409223 */ /* 0x000fe20000010041 */
[----:B------:R-:W-:-:S03]  /*28e0*/  @!P0 HADD2.F32 R65, -RZ, R91.H1_H1 ;  /* 0x3000005bff418230 */ /* 0x000fc60000004100 */
[----:B------:R-:W-:Y:S01]  /*28f0*/  @!P1 FADD.FTZ R63, R63, R64 ;  /* 0x000000403f3f9221 */ /* 0x000fe20000010000 */
[----:B------:R-:W-:Y:S01]  /*2900*/  @!P0 HADD2.F32 R64, -RZ, R91.H0_H0 ;  /* 0x2000005bff408230 */ /* 0x000fe20000004100 */
[----:B---3--:R-:W-:-:S04]  /*2910*/  @!P0 FADD.FTZ R65, R65, -R69 ;  /* 0x8000004541418221 */ /* 0x008fc80000010000 */
[----:B------:R-:W-:Y:S02]  /*2920*/  @!P0 FADD.FTZ R64, R64, -R69 ;  /* 0x8000004540408221 */ /* 0x000fe40000010000 */
[----:B------:R-:W0:Y:S01]  /*2930*/  @!P4 LDS R69, [RZ] ;  /* 0x00000000ff45c984 */ /* 0x000e220000000800 */
[----:B------:R-:W-:Y:S01]  /*2940*/  @!P0 FMUL.FTZ R65, R65, R65 ;  /* 0x0000004141418220 */ /* 0x000fe20000410000 */
[----:B------:R-:W-:Y:S02]  /*2950*/  P2R R104, PR, RZ, 0x8 ;  /* 0x00000008ff687803 */ /* 0x000fe40000000000 */
[----:B------:R-:W-:Y:S01]  /*2960*/  ISETP.NE.AND P3, PT, R88, RZ, PT ;  /* 0x000000ff5800720c */ /* 0x000fe20003f65270 */
[----:B------:R-:W-:Y:S01]  /*2970*/  @!P0 FFMA.FTZ R64, R64, R64, R65 ;  /* 0x0000004040408223 */ /* 0x000fe20000010041 */
[----:B------:R-:W-:-:S03]  /*2980*/  @!P4 HADD2.F32 R65, -RZ, R89.H1_H1 ;  /* 0x30000059ff41c230 */ /* 0x000fc60000004100 */
[----:B------:R-:W-:Y:S01]  /*2990*/  @!P0 FADD.FTZ R63, R63, R64 ;  /* 0x000000403f3f8221 */ /* 0x000fe20000010000 */
[----:B------:R-:W-:Y:S01]  /*29a0*/  @!P4 HADD2.F32 R64, -RZ, R89.H0_H0 ;  /* 0x20000059ff40c230 */ /* 0x000fe20000004100 */
[----:B------:R-:W-:-:S04]  /*29b0*/  ISETP.NE.AND P2, PT, R87, RZ, PT ;  /* 0x000000ff5700720c */ /* 0x000fc80003f45270 */
[--C-:B0-----:R-:W-:Y:S02]  /*29c0*/  @!P4 FADD.FTZ R64, R64, -R69.reuse ;  /* 0x800000454040c221 */ /* 0x101fe40000010000 */
[----:B------:R-:W-:Y:S02]  /*29d0*/  @!P4 FADD.FTZ R65, R65, -R69 ;  /* 0x800000454141c221 */ /* 0x000fe40000010000 */
[----:B------:R-:W0:Y:S02]  /*29e0*/  @!P3 LDS R69, [RZ] ;  /* 0x00000000ff45b984 */ /* 0x000e240000000800 */
[----:B------:R-:W-:-:S04]  /*29f0*/  @!P4 FMUL.FTZ R65, R65, R65 ;  /* 0x000000414141c220 */ /* 0x000fc80000410000 */
[----:B------:R-:W-:Y:S01]  /*2a00*/  @!P4 FFMA.FTZ R64, R64, R64, R65 ;  /* 0x000000404040c223 */ /* 0x000fe20000010041 */
[----:B------:R-:W-:-:S03]  /*2a10*/  @!P3 HADD2.F32 R65, -RZ, R86.H1_H1 ;  /* 0x30000056ff41b230 */ /* 0x000fc60000004100 */
[----:B------:R-:W-:Y:S01]  /*2a20*/  @!P4 FADD.FTZ R63, R63, R64 ;  /* 0x000000403f3fc221 */ /* 0x000fe20000010000 */
[----:B------:R-:W-:-:S05]  /*2a30*/  @!P3 HADD2.F32 R64, -RZ, R86.H0_H0 ;  /* 0x20000056ff40b230 */ /* 0x000fca0000004100 */
[--C-:B0-----:R-:W-:Y:S02]  /*2a40*/  @!P3 FADD.FTZ R64, R64, -R69.reuse ;  /* 0x800000454040b221 */ /* 0x101fe40000010000 */
[----:B------:R-:W-:Y:S02]  /*2a50*/  @!P3 FADD.FTZ R65, R65, -R69 ;  /* 0x800000454141b221 */ /* 0x000fe40000010000 */
[----:B------:R-:W0:Y:S02]  /*2a60*/  @!P2 LDS R69, [RZ] ;  /* 0x00000000ff45a984 */ /* 0x000e240000000800 */
[----:B------:R-:W-:Y:S01]  /*2a70*/  @!P3 FMUL.FTZ R65, R65, R65 ;  /* 0x000000414141b220 */ /* 0x000fe20000410000 */
[----:B------:R-:W-:-:S03]  /*2a80*/  ISETP.NE.AND P1, PT, R84, RZ, PT ;  /* 0x000000ff5400720c */ /* 0x000fc60003f25270 */
        /* <DEDUP_REMOVED lines=102> */
[----:B------:R-:W-:Y:S01]  /*30f0*/  @!P1 HADD2.F32 R64, -RZ, R22.H0_H0 ;  /* 0x20000016ff409230 */ /* 0x000fe20000004100 */
[----:B------:R-:W-:-:S04]  /*3100*/  P2R R66, PR, RZ, 0x40 ;  /* 0x00000040ff427803 */ /* 0x000fc80000000000 */
        /* <DEDUP_REMOVED lines=66> */
[----:B------:R-:W-:-:S04]  /*3530*/  @!P0 FMUL.FTZ R65, R65, R65 ;  /* 0x0000004141418220 */ /* 0x000fc80000410000 */
[----:B------:R-:W-:-:S04]  /*3540*/  @!P0 FFMA.FTZ R64, R64, R64, R65 ;  /* 0x0000004040408223 */ /* 0x000fc80000010041 */
[----:B------:R-:W-:Y:S01]  /*3550*/  @!P0 FADD.FTZ R63, R63, R64 ;  /* 0x000000403f3f8221 */ /* 0x000fe20000010000 */
[----:B------:R-:W-:Y:S01]  /*3560*/  ISETP.NE.AND P0, PT, R67, RZ, PT ;  /* 0x000000ff4300720c */ /* 0x000fe20003f05270 */
[--C-:B------:R-:W-:Y:S02]  /*3570*/  @!P6 HADD2.F32 R64, -RZ, R36.reuse.H0_H0 ;  /* 0x20000024ff40e230 */ /* 0x100fe40000004100 */
[----:B------:R-:W-:-:S03]  /*3580*/  @!P6 HADD2.F32 R65, -RZ, R36.H1_H1 ;  /* 0x30000024ff41e230 */ /* 0x000fc60000004100 */
[--C-:B0-----:R-:W-:Y:S02]  /*3590*/  @!P6 FADD.FTZ R64, R64, -R69.reuse ;  /* 0x800000454040e221 */ /* 0x101fe40000010000 */
[----:B------:R-:W-:-:S05]  /*35a0*/  @!P6 FADD.FTZ R65, R65, -R69 ;  /* 0x800000454141e221 */ /* 0x000fca0000010000 */
[----:B------:R-:W0:Y:S01]  /*35b0*/  @!P0 LDS R69, [RZ] ;  /* 0x00000000ff458984 */ /* 0x000e220000000800 */
        /* <DEDUP_REMOVED lines=37> */
[----:B------:R-:W-:Y:S01]  /*3810*/  @!P3 FFMA.FTZ R64, R64, R64, R65 ;  /* 0x000000404040b223 */ /* 0x000fe20000010041 */
[----:B------:R-:W-:-:S03]  /*3820*/  @!P4 HADD2.F32 R65, -RZ, R41.H1_H1 ;  /* 0x30000029ff41c230 */ /* 0x000fc60000004100 */
[----:B------:R-:W-:Y:S01]  /*3830*/  @!P3 FADD.FTZ R63, R63, R64 ;  /* 0x000000403f3fb221 */ /* 0x000fe20000010000 */
[----:B------:R-:W-:Y:S01]  /*3840*/  @!P4 HADD2.F32 R64, -RZ, R41.H0_H0 ;  /* 0x20000029ff40c230 */ /* 0x000fe20000004100 */
[----:B------:R-:W-:-:S04]  /*3850*/  ISETP.NE.AND P6, PT, R107, RZ, PT ;  /* 0x000000ff6b00720c */ /* 0x000fc80003fc5270 */
[--C-:B0-----:R-:W-:Y:S02]  /*3860*/  @!P4 FADD.FTZ R64, R64, -R69.reuse ;  /* 0x800000454040c221 */ /* 0x101fe40000010000 */
[----:B------:R-:W-:Y:S02]  /*3870*/  @!P4 FADD.FTZ R65, R65, -R69 ;  /* 0x800000454141c221 */ /* 0x000fe40000010000 */
[----:B------:R-:W0:Y:S01]  /*3880*/  @!P5 LDS R69, [RZ] ;  /* 0x00000000ff45d984 */ /* 0x000e220000000800 */
[----:B------:R-:W-:Y:S01]  /*3890*/  P2R R67, PR, RZ, 0x40 ;  /* 0x00000040ff437803 */ /* 0x000fe20000000000 */
        /* <DEDUP_REMOVED lines=14> */
[----:B0-----:R-:W-:-:S04]  /*3980*/  @!P6 FADD.FTZ R65, R65, -R69 ;  /* 0x800000454141e221 */ /* 0x001fc80000010000 */
[----:B------:R-:W-:Y:S02]  /*3990*/  @!P6 FADD.FTZ R64, R64, -R69 ;  /* 0x800000454040e221 */ /* 0x000fe40000010000 */
[----:B------:R-:W-:-:S04]  /*39a0*/  @!P6 FMUL.FTZ R65, R65, R65 ;  /* 0x000000414141e220 */ /* 0x000fc80000410000 */
[----:B------:R-:W-:-:S04]  /*39b0*/  @!P6 FFMA.FTZ R64, R64, R64, R65 ;  /* 0x000000404040e223 */ /* 0x000fc80000010041 */
        /* <DEDUP_REMOVED lines=39> */
[----:B0-----:R-:W0:Y:S01]  /*3c30*/  LDS.64 R62, [RZ] ;  /* 0x00000000ff3e7984 */ /* 0x001e220000000a00 */
[--C-:B------:R-:W-:Y:S01]  /*3c40*/  HADD2.F32 R65, -RZ, R102.reuse.H0_H0 ;  /* 0x20000066ff417230 */ /* 0x100fe20000004100 */
[----:B------:R-:W-:Y:S01]  /*3c50*/  MOV R66, 0x4 ;  /* 0x0000000400427802 */ /* 0x000fe20000000f00 */
[----:B------:R-:W-:-:S03]  /*3c60*/  HADD2.F32 R67, -RZ, R102.H1_H1 ;  /* 0x30000066ff437230 */ /* 0x000fc60000004100 */
[--C-:B0-----:R-:W-:Y:S02]  /*3c70*/  FADD.FTZ R100, R65, -R62.reuse ;  /* 0x8000003e41647221 */ /* 0x101fe40000010000 */
[----:B------:R-:W-:Y:S02]  /*3c80*/  FADD.FTZ R102, R67, -R62 ;  /* 0x8000003e43667221 */ /* 0x000fe40000010000 */
[----:B------:R-:W-:-:S04]  /*3c90*/  IMAD.WIDE R64, R99, R66, c[0x0][0x178] ;  /* 0x00005e0063407625 */ /* 0x000fc800078e0242 */
[----:B------:R-:W-:Y:S01]  /*3ca0*/  IMAD.WIDE R66, R99, R66, c[0x0][0x180] ;  /* 0x0000600063427625 */ /* 0x000fe200078e0242 */
[----:B------:R-:W2:Y:S05]  /*3cb0*/  LDG.E R69, [R64.64] ;  /* 0x0000000640457981 */ /* 0x000eaa000c1e1900 */
[----:B------:R-:W3:Y:S01]  /*3cc0*/  LDG.E R66, [R66.64] ;  /* 0x0000000642427981 */ /* 0x000ee2000c1e1900 */
[-C--:B------:R-:W-:Y:S02]  /*3cd0*/  FMUL.FTZ R100, R100, R63.reuse ;  /* 0x0000003f64647220 */ /* 0x080fe40000410000 */
[----:B------:R-:W-:Y:S01]  /*3ce0*/  FMUL.FTZ R102, R102, R63 ;  /* 0x0000003f66667220 */ /* 0x000fe20000410000 */
[----:B--2---:R-:W-:-:S02]  /*3cf0*/  HADD2.F32 R62, -RZ, R69.H0_H0 ;  /* 0x20000045ff3e7230 */ /* 0x004fc40000004100 */
[----:B------:R-:W-:Y:S02]  /*3d00*/  HADD2.F32 R69, -RZ, R69.H1_H1 ;  /* 0x30000045ff457230 */ /* 0x000fe40000004100 */
[--C-:B---3--:R-:W-:Y:S02]  /*3d10*/  HADD2.F32 R101, -RZ, R66.reuse.H0_H0 ;  /* 0x20000042ff657230 */ /* 0x108fe40000004100 */
[----:B------:R-:W-:-:S03]  /*3d20*/  HADD2.F32 R66, -RZ, R66.H1_H1 ;  /* 0x30000042ff427230 */ /* 0x000fc60000004100 */
[----:B------:R-:W-:Y:S01]  /*3d30*/  FFMA.FTZ R101, R62, R100, R101 ;  /* 0x000000643e657223 */ /* 0x000fe20000010065 */
[----:B------:R-:W-:Y:S01]  /*3d40*/  IADD3 R62, P6, R99, UR5, RZ ;  /* 0x00000005633e7c10 */ /* 0x000fe2000ffde0ff */
[----:B------:R-:W-:-:S03]  /*3d50*/  FFMA.FTZ R102, R69, R102, R66 ;  /* 0x0000006645667223 */ /* 0x000fc60000010042 */
[----:B------:R-:W-:Y:S01]  /*3d60*/  LEA.HI.X.SX32 R103, R99, UR8, 0x1, P6 ;  /* 0x0000000863677c11 */ /* 0x000fe2000b0f0eff */
[----:B------:R-:W-:-:S03]  /*3d70*/  IMAD.SHL.U32 R99, R62, 0x4, RZ ;  /* 0x000000043e637824 */ /* 0x000fc600078e00ff */
[----:B------:R-:W-:Y:S02]  /*3d80*/  SHF.L.U64.HI R65, R62, 0x2, R103 ;  /* 0x000000023e417819 */ /* 0x000fe40000010267 */
[----:B------:R-:W-:-:S04]  /*3d90*/  IADD3 R62, P6, R99, c[0x0][0x168], RZ ;  /* 0x00005a00633e7a10 */ /* 0x000fc80007fde0ff */
[----:B------:R-:W-:Y:S02]  /*3da0*/  IADD3.X R63, R65, c[0x0][0x16c], RZ, P6, !PT ;  /* 0x00005b00413f7a10 */ /* 0x000fe400037fe4ff */
[----:B------:R-:W-:-:S03]  /*3db0*/  IADD3 R64, P6, R99, c[0x0][0x160], RZ ;  /* 0x0000580063407a10 */ /* 0x000fc60007fde0ff */
[----:B------:R-:W2:Y:S01]  /*3dc0*/  LDG.E R62, [R62.64] ;  /* 0x000000063e3e7981 */ /* 0x000ea2000c1e1900 */
[----:B------:R-:W-:Y:S01]  /*3dd0*/  IADD3.X R65, R65, c[0x0][0x164], RZ, P6, !PT ;  /* 0x0000590041417a10 */ /* 0x000fe200037fe4ff */
[--C-:B--2---:R-:W-:Y:S02]  /*3de0*/  HADD2.F32 R66, -RZ, R62.reuse.H0_H0 ;  /* 0x2000003eff427230 */ /* 0x104fe40000004100 */
[----:B------:R-:W-:-:S03]  /*3df0*/  HADD2.F32 R67, -RZ, R62.H1_H1 ;  /* 0x3000003eff437230 */ /* 0x000fc60000004100 */
[----:B------:R-:W-:Y:S02]  /*3e00*/  FADD.FTZ R66, R66, R101 ;  /* 0x0000006542427221 */ /* 0x000fe40000010000 */
[----:B------:R-:W-:-:S05]  /*3e10*/  FADD.FTZ R67, R67, R102 ;  /* 0x0000006643437221 */ /* 0x000fca0000010000 */
[----:B------:R-:W-:-:S05]  /*3e20*/  F2FP.PACK_AB R67, R67, R66 ;  /* 0x000000424343723e */ /* 0x000fca00000000ff */
[----:B------:R0:W-:Y:S02]  /*3e30*/  STG.E [R64.64], R67 ;  /* 0x0000004340007986 */ /* 0x0001e4000c101906 */
.L_x_190:
[----:B0-----:R-:W-:Y:S05]  /*3e40*/  BSYNC B0 ;  /* 0x0000000000007941 */ /* 0x001fea0003800000 */
.L_x_189:
[----:B------:R-:W-:Y:S01]  /*3e50*/  ISETP.NE.AND P6, PT, R98, RZ, PT ;  /* 0x000000ff6200720c */ /* 0x000fe20003fc5270 */
[----:B------:R-:W-:-:S12]  /*3e60*/  BSSY B0, `(.L_x_191) ;  /* 0x0000023000007945 */ /* 0x000fd80003800000 */
[----:B------:R-:W-:Y:S05]  /*3e70*/  @P6 BRA `(.L_x_192) ;  /* 0x0000021000006947 */ /* 0x000fea0003800000 */
[----:B------:R-:W-:Y:S01]  /*3e80*/  IMAD.MOV.U32 R67, RZ, RZ, 0x4 ;  /* 0x00000004ff437424 */ /* 0x000fe200078e00ff */
[----:B------:R-:W0:Y:S03]  /*3e90*/  LDS.64 R62, [RZ] ;  /* 0x00000000ff3e7984 */ /* 0x000e260000000a00 */
[----:B------:R-:W-:-:S04]  /*3ea0*/  IMAD.WIDE R64, R96, R67, c[0x0][0x178] ;  /* 0x00005e0060407625 */ /* 0x000fc800078e0243 */
[----:B------:R-:W-:Y:S01]  /*3eb0*/  IMAD.WIDE R66, R96, R67, c[0x0][0x180] ;  /* 0x0000600060427625 */ /* 0x000fe200078e0243 */
[----:B------:R-:W2:Y:S04]  /*3ec0*/  LDG.E R69, [R64.64] ;  /* 0x0000000640457981 */ /* 0x000ea8000c1e1900 */
[----:B------:R-:W3:Y:S01]  /*3ed0*/  LDG.E R99, [R66.64] ;  /* 0x0000000642637981 */ /* 0x000ee2000c1e1900 */
[--C-:B------:R-:W-:Y:S02]  /*3ee0*/  HADD2.F32 R101, -RZ, R97.reuse.H0_H0 ;  /* 0x20000061ff657230 */ /* 0x100fe40000004100 */
[----:B------:R-:W-:-:S03]  /*3ef0*/  HADD2.F32 R97, -RZ, R97.H1_H1 ;  /* 0x30000061ff617230 */ /* 0x000fc60000004100 */
[--C-:B0-----:R-:W-:Y:S02]  /*3f00*/  FADD.FTZ R98, R101, -R62.reuse ;  /* 0x8000003e65627221 */ /* 0x101fe40000010000 */
[----:B------:R-:W-:Y:S02]  /*3f10*/  FADD.FTZ R62, R97, -R62 ;  /* 0x8000003e613e7221 */ /* 0x000fe40000010000 */
[----:B------:R-:W-:Y:S01]  /*3f20*/  FMUL.FTZ R100, R98, R63 ;  /* 0x0000003f62647220 */ /* 0x000fe20000410000 */
[----:B--2---:R-:W-:Y:S02]  /*3f30*/  HADD2.F32 R98, -RZ, R69.H0_H0 ;  /* 0x20000045ff627230 */ /* 0x004fe40000004100 */
[----:B---3--:R-:W-:-:S05]  /*3f40*/  HADD2.F32 R101, -RZ, R99.H0_H0 ;  /* 0x20000063ff657230 */ /* 0x008fca0000004100 */
[----:B------:R-:W-:Y:S01]  /*3f50*/  FFMA.FTZ R101, R98, R100, R101 ;  /* 0x0000006462657223 */ /* 0x000fe20000010065 */
[----:B------:R-:W-:-:S04]  /*3f60*/  IADD3 R98, P6, R96, UR5, RZ ;  /* 0x0000000560627c10 */ /* 0x000fc8000ffde0ff */
[----:B------:R-:W-:Y:S02]  /*3f70*/  LEA.HI.X.SX32 R103, R96, UR8, 0x1, P6 ;  /* 0x0000000860677c11 */ /* 0x000fe4000b0f0eff */
[C---:B------:R-:W-:Y:S02]  /*3f80*/  SHF.L.U32 R66, R98.reuse, 0x2, RZ ;  /* 0x0000000262427819 */ /* 0x040fe400000006ff */
[----:B------:R-:W-:Y:S02]  /*3f90*/  SHF.L.U64.HI R67, R98, 0x2, R103 ;  /* 0x0000000262437819 */ /* 0x000fe40000010267 */
[----:B------:R-:W-:-:S04]  /*3fa0*/  IADD3 R64, P6, R66, c[0x0][0x168], RZ ;  /* 0x00005a0042407a10 */ /* 0x000fc80007fde0ff */
[C---:B------:R-:W-:Y:S01]  /*3fb0*/  IADD3.X R65, R67.reuse, c[0x0][0x16c], RZ, P6, !PT ;  /* 0x00005b0043417a10 */ /* 0x040fe200037fe4ff */
[----:B------:R-:W-:Y:S01]  /*3fc0*/  FMUL.FTZ R63, R62, R63 ;  /* 0x0000003f3e3f7220 */ /* 0x000fe20000410000 */
[----:B------:R-:W-:Y:S01]  /*3fd0*/  HADD2.F32 R69, -RZ, R69.H1_H1 ;  /* 0x30000045ff457230 */ /* 0x000fe20000004100 */
[----:B------:R-:W-:Y:S02]  /*3fe0*/  IADD3 R66, P6, R66, c[0x0][0x160], RZ ;  /* 0x0000580042427a10 */ /* 0x000fe40007fde0ff */
[----:B------:R-:W2:Y:S01]  /*3ff0*/  LDG.E R64, [R64.64] ;  /* 0x0000000640407981 */ /* 0x000ea2000c1e1900 */
[----:B------:R-:W-:Y:S01]  /*4000*/  HADD2.F32 R62, -RZ, R99.H1_H1 ;  /* 0x30000063ff3e7230 */ /* 0x000fe20000004100 */
[----:B------:R-:W-:-:S04]  /*4010*/  IADD3.X R67, R67, c[0x0][0x164], RZ, P6, !PT ;  /* 0x0000590043437a10 */ /* 0x000fc800037fe4ff */
[----:B------:R-:W-:Y:S01]  /*4020*/  FFMA.FTZ R96, R69, R63, R62 ;  /* 0x0000003f45607223 */ /* 0x000fe2000001003e */
[--C-:B--2---:R-:W-:Y:S02]  /*4030*/  HADD2.F32 R62, -RZ, R64.reuse.H0_H0 ;  /* 0x20000040ff3e7230 */ /* 0x104fe40000004100 */
[----:B------:R-:W-:-:S03]  /*4040*/  HADD2.F32 R63, -RZ, R64.H1_H1 ;  /* 0x30000040ff3f7230 */ /* 0x000fc60000004100 */
[----:B------:R-:W-:Y:S02]  /*4050*/  FADD.FTZ R62, R62, R101 ;  /* 0x000000653e3e7221 */ /* 0x000fe40000010000 */
[----:B------:R-:W-:-:S05]  /*4060*/  FADD.FTZ R63, R63, R96 ;  /* 0x000000603f3f7221 */ /* 0x000fca0000010000 */
[----:B------:R-:W-:-:S05]  /*4070*/  F2FP.PACK_AB R63, R63, R62 ;  /* 0x0000003e3f3f723e */ /* 0x000fca00000000ff */
[----:B------:R0:W-:Y:S02]  /*4080*/  STG.E [R66.64], R63 ;  /* 0x0000003f42007986 */ /* 0x0001e4000c101906 */
.L_x_192:
[----:B------:R-:W-:Y:S05]  /*4090*/  BSYNC B0 ;  /* 0x0000000000007941 */ /* 0x000fea0003800000 */
.L_x_191:
[----:B------:R-:W-:Y:S01]  /*40a0*/  ISETP.NE.AND P6, PT, R95, RZ, PT ;  /* 0x000000ff5f00720c */ /* 0x000fe20003fc5270 */
        /* <DEDUP_REMOVED lines=13> */
[----:B------:R-:W3:Y:S03]  /*4180*/  LDG.E R94, [R94.64] ;  /* 0x000000065e5e7981 */ /* 0x000ee6000c1e1900 */
[----:B------:R-:W-:Y:S01]  /*4190*/  IADD3.X R65, R62, c[0x0][0x164], RZ, P6, !PT ;  /* 0x000059003e417a10 */ /* 0x000fe200037fe4ff */
[----:B------:R-:W4:Y:S04]  /*41a0*/  LDG.E R66, [R66.64] ;  /* 0x0000000642427981 */ /* 0x000f28000c1e1900 */
[----:B------:R-:W0:Y:S01]  /*41b0*/  LDS.64 R62, [RZ] ;  /* 0x00000000ff3e7984 */ /* 0x000e220000000a00 */
[----:B------:R-:W-:-:S02]  /*41c0*/  HADD2.F32 R69, -RZ, R91.H0_H0 ;  /* 0x2000005bff457230 */ /* 0x000fc40000004100 */
[----:B------:R-:W-:-:S03]  /*41d0*/  HADD2.F32 R91, -RZ, R91.H1_H1 ;  /* 0x3000005bff5b7230 */ /* 0x000fc60000004100 */
[--C-:B0-----:R-:W-:Y:S02]  /*41e0*/  FADD.FTZ R98, R69, -R62.reuse ;  /* 0x8000003e45627221 */ /* 0x101fe40000010000 */
[----:B------:R-:W-:Y:S02]  /*41f0*/  FADD.FTZ R100, R91, -R62 ;  /* 0x8000003e5b647221 */ /* 0x000fe40000010000 */
[-C--:B------:R-:W-:Y:S02]  /*4200*/  FMUL.FTZ R98, R98, R63.reuse ;  /* 0x0000003f62627220 */ /* 0x080fe40000410000 */
[----:B------:R-:W-:Y:S01]  /*4210*/  FMUL.FTZ R100, R100, R63 ;  /* 0x0000003f64647220 */ /* 0x000fe20000410000 */
[----:B--2---:R-:W-:Y:S02]  /*4220*/  HADD2.F32 R62, -RZ, R96.H0_H0 ;  /* 0x20000060ff3e7230 */ /* 0x004fe40000004100 */
[----:B---3--:R-:W-:Y:S02]  /*4230*/  HADD2.F32 R69, -RZ, R94.H0_H0 ;  /* 0x2000005eff457230 */ /* 0x008fe40000004100 */
[----:B------:R-:W-:-:S02]  /*4240*/  HADD2.F32 R96, -RZ, R96.H1_H1 ;  /* 0x30000060ff607230 */ /* 0x000fc40000004100 */
[----:B------:R-:W-:Y:S01]  /*4250*/  HADD2.F32 R63, -RZ, R94.H1_H1 ;  /* 0x3000005eff3f7230 */ /* 0x000fe20000004100 */
[----:B------:R-:W-:Y:S01]  /*4260*/  FFMA.FTZ R69, R62, R98, R69 ;  /* 0x000000623e457223 */ /* 0x000fe20000010045 */
[--C-:B----4-:R-:W-:Y:S02]  /*4270*/  HADD2.F32 R62, -RZ, R66.reuse.H0_H0 ;  /* 0x20000042ff3e7230 */ /* 0x110fe40000004100 */
[----:B------:R-:W-:Y:S01]  /*4280*/  HADD2.F32 R66, -RZ, R66.H1_H1 ;  /* 0x30000042ff427230 */ /* 0x000fe20000004100 */
[----:B------:R-:W-:Y:S02]  /*4290*/  FFMA.FTZ R63, R96, R100, R63 ;  /* 0x00000064603f7223 */ /* 0x000fe4000001003f */
[----:B------:R-:W-:Y:S02]  /*42a0*/  FADD.FTZ R62, R62, R69 ;  /* 0x000000453e3e7221 */ /* 0x000fe40000010000 */
[----:B------:R-:W-:-:S05]  /*42b0*/  FADD.FTZ R63, R66, R63 ;  /* 0x0000003f423f7221 */ /* 0x000fca0000010000 */
[----:B------:R-:W-:-:S05]  /*42c0*/  F2FP.PACK_AB R63, R63, R62 ;  /* 0x0000003e3f3f723e */ /* 0x000fca00000000ff */
[----:B------:R0:W-:Y:S02]  /*42d0*/  STG.E [R64.64], R63 ;  /* 0x0000003f40007986 */ /* 0x0001e4000c101906 */
.L_x_194:
[----:B------:R-:W-:Y:S05]  /*42e0*/  BSYNC B0 ;  /* 0x0000000000007941 */ /* 0x000fea0003800000 */
.L_x_193:
[----:B------:R-:W-:Y:S01]  /*42f0*/  ISETP.NE.AND P6, PT, R93, RZ, PT ;  /* 0x000000ff5d00720c */ /* 0x000fe20003fc5270 */
[----:B------:R-:W-:-:S12]  /*4300*/  BSSY B0, `(.L_x_195) ;  /* 0x0000023000007945 */ /* 0x000fd80003800000 */
[----:B------:R-:W-:Y:S05]  /*4310*/  @P6 BRA `(.L_x_196) ;  /* 0x0000021000006947 */ /* 0x000fea0003800000 */
[----:B------:R-:W-:Y:S01]  /*4320*/  IADD3 R62, P6, R92, UR5, RZ ;  /* 0x000000055c3e7c10 */ /* 0x000fe2000ffde0ff */
[----:B------:R-:W-:-:S03]  /*4330*/  IMAD.MOV.U32 R93, RZ, RZ, 0x4 ;  /* 0x00000004ff5d7424 */ /* 0x000fc600078e00ff */
[C---:B0-----:R-:W-:Y:S01]  /*4340*/  LEA.HI.X.SX32 R63, R92.reuse, UR8, 0x1, P6 ;  /* 0x000000085c3f7c11 */ /* 0x041fe2000b0f0eff */
[-C--:B------:R-:W-:Y:S01]  /*4350*/  IMAD.WIDE R94, R92, R93.reuse, c[0x0][0x178] ;  /* 0x00005e005c5e7625 */ /* 0x080fe200078e025d */
[C---:B------:R-:W-:Y:S02]  /*4360*/  SHF.L.U32 R64, R62.reuse, 0x2, RZ ;  /* 0x000000023e407819 */ /* 0x040fe400000006ff */
[----:B------:R-:W-:Y:S01]  /*4370*/  SHF.L.U64.HI R62, R62, 0x2, R63 ;  /* 0x000000023e3e7819 */ /* 0x000fe2000001023f */
[----:B------:R-:W-:Y:S01]  /*4380*/  IMAD.WIDE R92, R92, R93, c[0x0][0x180] ;  /* 0x000060005c5c7625 */ /* 0x000fe200078e025d */
[----:B------:R-:W-:Y:S01]  /*4390*/  IADD3 R66, P6, R64, c[0x0][0x168], RZ ;  /* 0x00005a0040427a10 */ /* 0x000fe20007fde0ff */
[----:B------:R-:W2:Y:S03]  /*43a0*/  LDG.E R94, [R94.64] ;  /* 0x000000065e5e7981 */ /* 0x000ea6000c1e1900 */
[----:B------:R-:W-:Y:S01]  /*43b0*/  IADD3.X R67, R62, c[0x0][0x16c], RZ, P6, !PT ;  /* 0x00005b003e437a10 */ /* 0x000fe200037fe4ff */
[----:B------:R-:W3:Y:S01]  /*43c0*/  LDG.E R92, [R92.64] ;  /* 0x000000065c5c7981 */ /* 0x000ee2000c1e1900 */
[----:B------:R-:W-:-:S03]  /*43d0*/  IADD3 R64, P6, R64, c[0x0][0x160], RZ ;  /* 0x0000580040407a10 */ /* 0x000fc60007fde0ff */
[----:B------:R0:W4:Y:S01]  /*43e0*/  LDG.E R66, [R66.64] ;  /* 0x0000000642427981 */ /* 0x000122000c1e1900 */
[----:B------:R-:W-:-:S03]  /*43f0*/  IADD3.X R65, R62, c[0x0][0x164], RZ, P6, !PT ;  /* 0x000059003e417a10 */ /* 0x000fc600037fe4ff */
[----:B------:R-:W1:Y:S01]  /*4400*/  LDS.64 R62, [RZ] ;  /* 0x00000000ff3e7984 */ /* 0x000e620000000a00 */
[--C-:B------:R-:W-:Y:S02]  /*4410*/  HADD2.F32 R69, -RZ, R89.reuse.H0_H0 ;  /* 0x20000059ff457230 */ /* 0x100fe40000004100 */
[----:B------:R-:W-:-:S03]  /*4420*/  HADD2.F32 R89, -RZ, R89.H1_H1 ;  /* 0x30000059ff597230 */ /* 0x000fc60000004100 */
[--C-:B-1----:R-:W-:Y:S02]  /*4430*/  FADD.FTZ R96, R69, -R62.reuse ;  /* 0x8000003e45607221 */ /* 0x102fe40000010000 */
[----:B------:R-:W-:Y:S02]  /*4440*/  FADD.FTZ R98, R89, -R62 ;  /* 0x8000003e59627221 */ /* 0x000fe40000010000 */
[-C--:B------:R-:W-:Y:S02]  /*4450*/  FMUL.FTZ R96, R96, R63.reuse ;  /* 0x0000003f60607220 */ /* 0x080fe40000410000 */
[----:B------:R-:W-:Y:S01]  /*4460*/  FMUL.FTZ R98, R98, R63 ;  /* 0x0000003f62627220 */ /* 0x000fe20000410000 */
[----:B--2---:R-:W-:Y:S02]  /*4470*/  HADD2.F32 R62, -RZ, R94.H0_H0 ;  /* 0x2000005eff3e7230 */ /* 0x004fe40000004100 */
[----:B---3--:R-:W-:Y:S02]  /*4480*/  HADD2.F32 R69, -RZ, R92.H0_H0 ;  /* 0x2000005cff457230 */ /* 0x008fe40000004100 */
[----:B------:R-:W-:-:S02]  /*4490*/  HADD2.F32 R94, -RZ, R94.H1_H1 ;  /* 0x3000005eff5e7230 */ /* 0x000fc40000004100 */
[----:B0-----:R-:W-:Y:S01]  /*44a0*/  HADD2.F32 R67, -RZ, R92.H1_H1 ;  /* 0x3000005cff437230 */ /* 0x001fe20000004100 */
        /* <DEDUP_REMOVED lines=8> */
.L_x_196:
[----:B------:R-:W-:Y:S05]  /*4530*/  BSYNC B0 ;  /* 0x0000000000007941 */ /* 0x000fea0003800000 */
.L_x_195:
[----:B------:R-:W-:Y:S01]  /*4540*/  ISETP.NE.AND P6, PT, R88, RZ, PT ;  /* 0x000000ff5800720c */ /* 0x000fe20003fc5270 */
[----:B------:R-:W-:-:S12]  /*4550*/  BSSY B0, `(.L_x_197) ;  /* 0x0000023000007945 */ /* 0x000fd80003800000 */
[----:B------:R-:W-:Y:S05]  /*4560*/  @P6 BRA `(.L_x_198) ;  /* 0x0000021000006947 */ /* 0x000fea0003800000 */
[----:B------:R-:W-:Y:S01]  /*4570*/  HFMA2.MMA R91, -RZ, RZ, 0, 2.384185791015625e-07 ;  /* 0x00000004ff5b7435 */ /* 0x000fe200000001ff */
[----:B------:R-:W-:-:S04]  /*4580*/  IADD3 R62, P6, R90, UR5, RZ ;  /* 0x000000055a3e7c10 */ /* 0x000fc8000ffde0ff */
[----:B0-----:R-:W-:Y:S01]  /*4590*/  LEA.HI.X.SX32 R63, R90, UR8, 0x1, P6 ;  /* 0x000000085a3f7c11 */ /* 0x001fe2000b0f0eff */
        /* <DEDUP_REMOVED lines=8> */
[----:B------:R-:W3:Y:S01]  /*4620*/  LDG.E R90, [R90.64] ;  /* 0x000000065a5a7981 */ /* 0x000ee2000c1e1900 */
[----:B------:R-:W-:-:S03]  /*4630*/  IADD3.X R65, R62, c[0x0][0x164], RZ, P6, !PT ;  /* 0x000059003e417a10 */ /* 0x000fc600037fe4ff */
[----:B------:R-:W4:Y:S04]  /*4640*/  LDG.E R66, [R66.64] ;  /* 0x0000000642427981 */ /* 0x000f28000c1e1900 */
[----:B------:R-:W0:Y:S01]  /*4650*/  LDS.64 R62, [RZ] ;  /* 0x00000000ff3e7984 */ /* 0x000e220000000a00 */
[--C-:B------:R-:W-:Y:S02]  /*4660*/  HADD2.F32 R69, -RZ, R86.reuse.H0_H0 ;  /* 0x20000056ff457230 */ /* 0x100fe40000004100 */
        /* <DEDUP_REMOVED lines=17> */
.L_x_198:
[----:B------:R-:W-:Y:S05]  /*4780*/  BSYNC B0 ;  /* 0x0000000000007941 */ /* 0x000fea0003800000 */
.L_x_197:
[----:B------:R-:W-:Y:S01]  /*4790*/  ISETP.NE.AND P6, PT, R87, RZ, PT ;  /* 0x000000ff5700720c */ /* 0x000fe20003fc5270 */
        /* <DEDUP_REMOVED lines=35> */
.L_x_200:
[----:B------:R-:W-:Y:S05]  /*49d0*/  BSYNC B0 ;  /* 0x0000000000007941 */ /* 0x000fea0003800000 */
.L_x_199:
[----:B------:R-:W-:Y:S01]  /*49e0*/  ISETP.NE.AND P6, PT, R84, RZ, PT ;  /* 0x000000ff5400720c */ /* 0x000fe20003fc5270 */
[----:B------:R-:W-:-:S12]  /*49f0*/  BSSY B0, `(.L_x_201) ;  /* 0x0000023000007945 */ /* 0x000fd80003800000 */
[----:B------:R-:W-:Y:S05]  /*4a00*/  @P6 BRA `(.L_x_202) ;  /* 0x0000021000006947 */ /* 0x000fea0003800000 */
[----:B------:R-:W-:Y:S01]  /*4a10*/  IADD3 R62, P6, R82, UR5, RZ ;  /* 0x00000005523e7c10 */ /* 0x000fe2000ffde0ff */
[----:B0-----:R-:W-:-:S03]  /*4a20*/  IMAD.MOV.U32 R83, RZ, RZ, 0x4 ;  /* 0x00000004ff537424 */ /* 0x001fc600078e00ff */
[C---:B------:R-:W-:Y:S01]  /*4a30*/  LEA.HI.X.SX32 R63, R82.reuse, UR8, 0x1, P6 ;  /* 0x00000008523f7c11 */ /* 0x040fe2000b0f0eff */
        /* <DEDUP_REMOVED lines=9> */
[----:B------:R-:W4:Y:S01]  /*4ad0*/  LDG.E R66, [R66.64] ;  /* 0x0000000642427981 */ /* 0x000f22000c1e1900 */
[----:B------:R-:W-:-:S03]  /*4ae0*/  IADD3.X R65, R62, c[0x0][0x164], RZ, P6, !PT ;  /* 0x000059003e417a10 */ /* 0x000fc600037fe4ff */
        /* <DEDUP_REMOVED lines=19> */
.L_x_202:
[----:B------:R-:W-:Y:S05]  /*4c20*/  BSYNC B0 ;  /* 0x0000000000007941 */ /* 0x000fea0003800000 */
.L_x_201:
[----:B------:R-:W-:Y:S01]  /*4c30*/  ISETP.NE.AND P6, PT, R81, RZ, PT ;  /* 0x000000ff5100720c */ /* 0x000fe20003fc5270 */
[----:B------:R-:W-:-:S12]  /*4c40*/  BSSY B0, `(.L_x_203) ;  /* 0x0000023000007945 */ /* 0x000fd80003800000 */
[----:B------:R-:W-:Y:S05]  /*4c50*/  @P6 BRA `(.L_x_204) ;  /* 0x0000021000006947 */ /* 0x000fea0003800000 */
[C---:B------:R-:W-:Y:S02]  /*4c60*/  IADD3 R62, P6, R80.reuse, UR5, RZ ;  /* 0x00000005503e7c10 */ /* 0x040fe4000ffde0ff */
[----:B------:R-:W-:Y:S02]  /*4c70*/  MOV R81, 0x4 ;  /* 0x0000000400517802 */ /* 0x000fe40000000f00 */
[----:B0-----:R-:W-:Y:S01]  /*4c80*/  LEA.HI.X.SX32 R63, R80, UR8, 0x1, P6 ;  /* 0x00000008503f7c11 */ /* 0x001fe2000b0f0eff */
        /* <DEDUP_REMOVED lines=30> */
.L_x_204:
[----:B------:R-:W-:Y:S05]  /*4e70*/  BSYNC B0 ;  /* 0x0000000000007941 */ /* 0x000fea0003800000 */
.L_x_203:
        /* <DEDUP_REMOVED lines=36> */
.L_x_206:
[----:B------:R-:W-:Y:S05]  /*50c0*/  BSYNC B0 ;  /* 0x0000000000007941 */ /* 0x000fea0003800000 */
.L_x_205:
[----:B------:R-:W-:Y:S01]  /*50d0*/  ISETP.NE.AND P6, PT, R71, RZ, PT ;  /* 0x000000ff4700720c */ /* 0x000fe20003fc5270 */
[----:B------:R-:W-:-:S12]  /*50e0*/  BSSY B0, `(.L_x_207) ;  /* 0x0000023000007945 */ /* 0x000fd80003800000 */
[----:B------:R-:W-:Y:S05]  /*50f0*/  @P6 BRA `(.L_x_208) ;  /* 0x0000021000006947 */ /* 0x000fea0003800000 */
[----:B0-----:R-:W-:Y:S01]  /*5100*/  IADD3 R59, P6, R70, UR5, RZ ;  /* 0x00000005463b7c10 */ /* 0x001fe2000ffde0ff */
[----:B------:R-:W-:-:S03]  /*5110*/  IMAD.MOV.U32 R71, RZ, RZ, 0x4 ;  /* 0x00000004ff477424 */ /* 0x000fc600078e00ff */
[C---:B------:R-:W-:Y:S01]  /*5120*/  LEA.HI.X.SX32 R62, R70.reuse, UR8, 0x1, P6 ;  /* 0x00000008463e7c11 */ /* 0x040fe2000b0f0eff */
[CC--:B------:R-:W-:Y:S01]  /*5130*/  IMAD.WIDE R74, R70.reuse, R71.reuse, c[0x0][0x178] ;  /* 0x00005e00464a7625 */ /* 0x0c0fe200078e0247 */
[C---:B------:R-:W-:Y:S02]  /*5140*/  SHF.L.U32 R64, R59.reuse, 0x2, RZ ;  /* 0x000000023b407819 */ /* 0x040fe400000006ff */
[----:B------:R-:W-:Y:S01]  /*5150*/  SHF.L.U64.HI R59, R59, 0x2, R62 ;  /* 0x000000023b3b7819 */ /* 0x000fe2000001023e */
[----:B------:R-:W-:Y:S01]  /*5160*/  IMAD.WIDE R70, R70, R71, c[0x0][0x180] ;  /* 0x0000600046467625 */ /* 0x000fe200078e0247 */
[C---:B------:R-:W-:Y:S01]  /*5170*/  IADD3 R66, P6, R64.reuse, c[0x0][0x168], RZ ;  /* 0x00005a0040427a10 */ /* 0x040fe20007fde0ff */
        /* <DEDUP_REMOVED lines=25> */
.L_x_208:
[----:B------:R-:W-:Y:S05]  /*5310*/  BSYNC B0 ;  /* 0x0000000000007941 */ /* 0x000fea0003800000 */
.L_x_207:
[----:B------:R-:W-:Y:S01]  /*5320*/  ISETP.NE.AND P6, PT, R44, RZ, PT ;  /* 0x000000ff2c00720c */ /* 0x000fe20003fc5270 */
[----:B------:R-:W-:-:S12]  /*5330*/  BSSY B0, `(.L_x_209) ;  /* 0x0000023000007945 */ /* 0x000fd80003800000 */
[----:B------:R-:W-:Y:S05]  /*5340*/  @P6 BRA `(.L_x_210) ;  /* 0x0000021000006947 */ /* 0x000fea0003800000 */
[C---:B0-----:R-:W-:Y:S01]  /*5350*/  IADD3 R11, P6, R0.reuse, UR5, RZ ;  /* 0x00000005000b7c10 */ /* 0x041fe2000ffde0ff */
[----:B------:R-:W-:Y:S01]  /*5360*/  IMAD.MOV.U32 R75, RZ, RZ, 0x4 ;  /* 0x00000004ff4b7424 */ /* 0x000fe200078e00ff */
[----:B------:R-:W0:Y:S02]  /*5370*/  LDS.64 R62, [RZ] ;  /* 0x00000000ff3e7984 */ /* 0x000e240000000a00 */
        /* <DEDUP_REMOVED lines=11> */
[----:B------:R-:W-:Y:S01]  /*5430*/  IADD3.X R65, R11, c[0x0][0x164], RZ, P6, !PT ;  /* 0x000059000b417a10 */ /* 0x000fe200037fe4ff */
        /* <DEDUP_REMOVED lines=18> */
.L_x_210:
[----:B------:R-:W-:Y:S05]  /*5560*/  BSYNC B0 ;  /* 0x0000000000007941 */ /* 0x000fea0003800000 */
.L_x_209:
[----:B------:R-:W-:Y:S01]  /*5570*/  ISETP.NE.AND P6, PT, R45, RZ, PT ;  /* 0x000000ff2d00720c */ /* 0x000fe20003fc5270 */
[----:B------:R-:W-:-:S12]  /*5580*/  BSSY B0, `(.L_x_211) ;  /* 0x0000023000007945 */ /* 0x000fd80003800000 */
[----:B------:R-:W-:Y:S05]  /*5590*/  @P6 BRA `(.L_x_212) ;  /* 0x0000021000006947 */ /* 0x000fea0003800000 */
[C---:B------:R-:W-:Y:S01]  /*55a0*/  IADD3 R0, P6, R2.reuse, UR5, RZ ;  /* 0x0000000502007c10 */ /* 0x040fe2000ffde0ff */
[----:B0-----:R-:W-:Y:S01]  /*55b0*/  IMAD.MOV.U32 R67, RZ, RZ, 0x4 ;  /* 0x00000004ff437424 */ /* 0x001fe200078e00ff */
[----:B------:R-:W0:Y:S02]  /*55c0*/  LDS.64 R70, [RZ] ;  /* 0x00000000ff467984 */ /* 0x000e240000000a00 */
        /* <DEDUP_REMOVED lines=9> */
[----:B------:R-:W-:Y:S01]  /*5660*/  HADD2.F32 R11, -RZ, R14.H0_H0 ;  /* 0x2000000eff0b7230 */ /* 0x000fe20000004100 */
[----:B------:R-:W-:-:S02]  /*5670*/  IADD3 R44, P6, R44, c[0x0][0x160], RZ ;  /* 0x000058002c2c7a10 */ /* 0x000fc40007fde0ff */
[----:B------:R-:W4:Y:S01]  /*5680*/  LDG.E R62, [R62.64] ;  /* 0x000000063e3e7981 */ /* 0x000f22000c1e1900 */
[----:B------:R-:W-:Y:S01]  /*5690*/  HADD2.F32 R59, -RZ, R14.H1_H1 ;  /* 0x3000000eff3b7230 */ /* 0x000fe20000004100 */
[----:B------:R-:W-:Y:S01]  /*56a0*/  IADD3.X R45, R0, c[0x0][0x164], RZ, P6, !PT ;  /* 0x00005900002d7a10 */ /* 0x000fe200037fe4ff */
[----:B0-----:R-:W-:-:S03]  /*56b0*/  FADD.FTZ R2, R11, -R70 ;  /* 0x800000460b027221 */ /* 0x001fc60000010000 */
[----:B------:R-:W-:Y:S02]  /*56c0*/  FADD.FTZ R70, R59, -R70 ;  /* 0x800000463b467221 */ /* 0x000fe40000010000 */
[-C--:B------:R-:W-:Y:S02]  /*56d0*/  FMUL.FTZ R2, R2, R71.reuse ;  /* 0x0000004702027220 */ /* 0x080fe40000410000 */
[----:B------:R-:W-:Y:S01]  /*56e0*/  FMUL.FTZ R70, R70, R71 ;  /* 0x0000004746467220 */ /* 0x000fe20000410000 */
[----:B--2---:R-:W-:Y:S02]  /*56f0*/  HADD2.F32 R0, -RZ, R64.H0_H0 ;  /* 0x20000040ff007230 */ /* 0x004fe40000004100 */
[----:B---3--:R-:W-:Y:S02]  /*5700*/  HADD2.F32 R11, -RZ, R66.H0_H0 ;  /* 0x20000042ff0b7230 */ /* 0x008fe40000004100 */
[----:B------:R-:W-:Y:S02]  /*5710*/  HADD2.F32 R64, -RZ, R64.H1_H1 ;  /* 0x30000040ff407230 */ /* 0x000fe40000004100 */
[----:B------:R-:W-:Y:S01]  /*5720*/  HADD2.F32 R59, -RZ, R66.H1_H1 ;  /* 0x30000042ff3b7230 */ /* 0x000fe20000004100 */
[----:B------:R-:W-:Y:S01]  /*5730*/  FFMA.FTZ R11, R0, R2, R11 ;  /* 0x00000002000b7223 */ /* 0x000fe2000001000b */
[----:B----4-:R-:W-:-:S02]  /*5740*/  HADD2.F32 R0, -RZ, R62.H0_H0 ;  /* 0x2000003eff007230 */ /* 0x010fc40000004100 */
[----:B------:R-:W-:Y:S01]  /*5750*/  HADD2.F32 R62, -RZ, R62.H1_H1 ;  /* 0x3000003eff3e7230 */ /* 0x000fe20000004100 */
[----:B------:R-:W-:Y:S02]  /*5760*/  FFMA.FTZ R59, R64, R70, R59 ;  /* 0x00000046403b7223 */ /* 0x000fe4000001003b */
[----:B------:R-:W-:Y:S02]  /*5770*/  FADD.FTZ R0, R0, R11 ;  /* 0x0000000b00007221 */ /* 0x000fe40000010000 */
[----:B------:R-:W-:-:S05]  /*5780*/  FADD.FTZ R59, R62, R59 ;  /* 0x0000003b3e3b7221 */ /* 0x000fca0000010000 */
[----:B------:R-:W-:-:S05]  /*5790*/  F2FP.PACK_AB R59, R59, R0 ;  /* 0x000000003b3b723e */ /* 0x000fca00000000ff */
[----:B------:R0:W-:Y:S02]  /*57a0*/  STG.E [R44.64], R59 ;  /* 0x0000003b2c007986 */ /* 0x0001e4000c101906 */
.L_x_212:
[----:B------:R-:W-:Y:S05]  /*57b0*/  BSYNC B0 ;  /* 0x0000000000007941 */ /* 0x000fea0003800000 */
.L_x_211:
[----:B------:R-:W-:Y:S01]  /*57c0*/  ISETP.NE.AND P6, PT, R46, RZ, PT ;  /* 0x000000ff2e00720c */ /* 0x000fe20003fc5270 */
[----:B------:R-:W-:-:S12]  /*57d0*/  BSSY B0, `(.L_x_213) ;  /* 0x0000023000007945 */ /* 0x000fd80003800000 */
[----:B------:R-:W-:Y:S05]  /*57e0*/  @P6 BRA `(.L_x_214) ;  /* 0x0000021000006947 */ /* 0x000fea0003800000 */
[----:B------:R-:W-:Y:S01]  /*57f0*/  IADD3 R0, P6, R3, UR5, RZ ;  /* 0x0000000503007c10 */ /* 0x000fe2000ffde0ff */
[----:B0-----:R-:W-:-:S03]  /*5800*/  IMAD.MOV.U32 R66, RZ, RZ, 0x4 ;  /* 0x00000004ff427424 */ /* 0x001fc600078e00ff */
[C---:B------:R-:W-:Y:S01]  /*5810*/  LEA.HI.X.SX32 R11, R3.reuse, UR8, 0x1, P6 ;  /* 0x00000008030b7c11 */ /* 0x040fe2000b0f0eff */
[CC--:B------:R-:W-:Y:S01]  /*5820*/  IMAD.WIDE R64, R3.reuse, R66.reuse, c[0x0][0x178] ;  /* 0x00005e0003407625 */ /* 0x0c0fe200078e0242 */
        /* <DEDUP_REMOVED lines=11> */
[----:B------:R-:W-:Y:S02]  /*58e0*/  IADD3.X R45, R0, c[0x0][0x164], RZ, P6, !PT ;  /* 0x00005900002d7a10 */ /* 0x000fe400037fe4ff */
[----:B------:R-:W0:Y:S02]  /*58f0*/  LDS.64 R2, [RZ] ;  /* 0x00000000ff027984 */ /* 0x000e240000000a00 */
[--C-:B0-----:R-:W-:Y:S02]  /*5900*/  FADD.FTZ R12, R11, -R2.reuse ;  /* 0x800000020b0c7221 */ /* 0x101fe40000010000 */
[----:B------:R-:W-:Y:S02]  /*5910*/  FADD.FTZ R2, R59, -R2 ;  /* 0x800000023b027221 */ /* 0x000fe40000010000 */
[----:B------:R-:W-:-:S02]  /*5920*/  FMUL.FTZ R12, R12, R3 ;  /* 0x000000030c0c7220 */ /* 0x000fc40000410000 */
[----:B------:R-:W-:Y:S01]  /*5930*/  FMUL.FTZ R2, R2, R3 ;  /* 0x0000000302027220 */ /* 0x000fe20000410000 */
[----:B--2---:R-:W-:Y:S02]  /*5940*/  HADD2.F32 R0, -RZ, R64.H0_H0 ;  /* 0x20000040ff007230 */ /* 0x004fe40000004100 */
[----:B---3--:R-:W-:Y:S02]  /*5950*/  HADD2.F32 R11, -RZ, R66.H0_H0 ;  /* 0x20000042ff0b7230 */ /* 0x008fe40000004100 */
[----:B------:R-:W-:Y:S02]  /*5960*/  HADD2.F32 R64, -RZ, R64.H1_H1 ;  /* 0x30000040ff407230 */ /* 0x000fe40000004100 */
[----:B------:R-:W-:Y:S01]  /*5970*/  HADD2.F32 R59, -RZ, R66.H1_H1 ;  /* 0x30000042ff3b7230 */ /* 0x000fe20000004100 */
[----:B------:R-:W-:Y:S01]  /*5980*/  FFMA.FTZ R11, R0, R12, R11 ;  /* 0x0000000c000b7223 */ /* 0x000fe2000001000b */
[--C-:B----4-:R-:W-:Y:S02]  /*5990*/  HADD2.F32 R0, -RZ, R62.reuse.H0_H0 ;  /* 0x2000003eff007230 */ /* 0x110fe40000004100 */
[----:B------:R-:W-:Y:S01]  /*59a0*/  HADD2.F32 R62, -RZ, R62.H1_H1 ;  /* 0x3000003eff3e7230 */ /* 0x000fe20000004100 */
[----:B------:R-:W-:-:S02]  /*59b0*/  FFMA.FTZ R59, R64, R2, R59 ;  /* 0x00000002403b7223 */ /* 0x000fc4000001003b */
[----:B------:R-:W-:Y:S02]  /*59c0*/  FADD.FTZ R0, R0, R11 ;  /* 0x0000000b00007221 */ /* 0x000fe40000010000 */
[----:B------:R-:W-:-:S05]  /*59d0*/  FADD.FTZ R59, R62, R59 ;  /* 0x0000003b3e3b7221 */ /* 0x000fca0000010000 */
[----:B------:R-:W-:-:S05]  /*59e0*/  F2FP.PACK_AB R59, R59, R0 ;  /* 0x000000003b3b723e */ /* 0x000fca00000000ff */
[----:B------:R0:W-:Y:S02]  /*59f0*/  STG.E [R44.64], R59 ;  /* 0x0000003b2c007986 */ /* 0x0001e4000c101906 */
.L_x_214:
[----:B------:R-:W-:Y:S05]  /*5a00*/  BSYNC B0 ;  /* 0x0000000000007941 */ /* 0x000fea0003800000 */
.L_x_213:
        /* <DEDUP_REMOVED lines=36> */
.L_x_216:
[----:B------:R-:W-:Y:S05]  /*5c50*/  BSYNC B0 ;  /* 0x0000000000007941 */ /* 0x000fea0003800000 */
.L_x_215:
        /* <DEDUP_REMOVED lines=16> */
[----:B------:R-:W4:Y:S04]  /*5d60*/  LDG.E R46, [R46.64] ;  /* 0x000000062e2e7981 */ /* 0x000f28000c1e1900 */
[----:B------:R-:W0:Y:S01]  /*5d70*/  LDS.64 R4, [RZ] ;  /* 0x00000000ff047984 */ /* 0x000e220000000a00 */
        /* <DEDUP_REMOVED lines=18> */
.L_x_218:
[----:B------:R-:W-:Y:S05]  /*5ea0*/  BSYNC B0 ;  /* 0x0000000000007941 */ /* 0x000fea0003800000 */
.L_x_217:
        /* <DEDUP_REMOVED lines=36> */
.L_x_220:
[----:B------:R-:W-:Y:S05]  /*60f0*/  BSYNC B0 ;  /* 0x0000000000007941 */ /* 0x000fea0003800000 */
.L_x_219:
[----:B------:R-:W-:Y:S01]  /*6100*/  ISETP.NE.AND P6, PT, R50, RZ, PT ;  /* 0x000000ff3200720c */ /* 0x000fe20003fc5270 */
        /* <DEDUP_REMOVED lines=35> */
.L_x_222:
[----:B------:R-:W-:Y:S05]  /*6340*/  BSYNC B0 ;  /* 0x0000000000007941 */ /* 0x000fea0003800000 */
.L_x_221:
[----:B------:R-:W-:Y:S01]  /*6350*/  ISETP.NE.AND P6, PT, R51, RZ, PT ;  /* 0x000000ff3300720c */ /* 0x000fe20003fc5270 */
        /* <DEDUP_REMOVED lines=35> */
.L_x_224:
[----:B------:R-:W-:Y:S05]  /*6590*/  BSYNC B0 ;  /* 0x0000000000007941 */ /* 0x000fea0003800000 */
.L_x_223:
        /* <DEDUP_REMOVED lines=36> */
.L_x_226:
[----:B------:R-:W-:Y:S05]  /*67e0*/  BSYNC B0 ;  /* 0x0000000000007941 */ /* 0x000fea0003800000 */
.L_x_225:
[----:B------:R-:W-:Y:S01]  /*67f0*/  ISETP.NE.AND P6, PT, R53, RZ, PT ;  /* 0x000000ff3500720c */ /* 0x000fe20003fc5270 */
[----:B------:R-:W-:-:S12]  /*6800*/  BSSY B0, `(.L_x_227) ;  /* 0x0000023000007945 */ /* 0x000fd80003800000 */
[----:B------:R-:W-:Y:S05]  /*6810*/  @P6 BRA `(.L_x_228) ;  /* 0x0000021000006947 */ /* 0x000fea0003800000 */
[C---:B------:R-:W-:Y:S01]  /*6820*/  IADD3 R0, P6, R10.reuse, UR5, RZ ;  /* 0x000000050a007c10 */ /* 0x040fe2000ffde0ff */
[----:B0-----:R-:W-:Y:S01]  /*6830*/  IMAD.MOV.U32 R11, RZ, RZ, 0x4 ;  /* 0x00000004ff0b7424 */ /* 0x001fe200078e00ff */
[----:B------:R-:W0:Y:S02]  /*6840*/  LDS.64 R16, [RZ] ;  /* 0x00000000ff107984 */ /* 0x000e240000000a00 */
[----:B------:R-:W-:Y:S02]  /*6850*/  LEA.HI.X.SX32 R3, R10, UR8, 0x1, P6 ;  /* 0x000000080a037c11 */ /* 0x000fe4000b0f0eff */
[C---:B------:R-:W-:Y:S02]  /*6860*/  SHF.L.U32 R6, R0.reuse, 0x2, RZ ;  /* 0x0000000200067819 */ /* 0x040fe400000006ff */
[----:B------:R-:W-:Y:S01]  /*6870*/  SHF.L.U64.HI R0, R0, 0x2, R3 ;  /* 0x0000000200007819 */ /* 0x000fe20000010203 */
[----:B------:R-:W-:Y:S01]  /*6880*/  IMAD.WIDE R2, R10, R11, c[0x0][0x178] ;  /* 0x00005e000a027625 */ /* 0x000fe200078e020b */
[----:B------:R-:W-:-:S03]  /*6890*/  IADD3 R4, P6, R6, c[0x0][0x168], RZ ;  /* 0x00005a0006047a10 */ /* 0x000fc60007fde0ff */
[----:B------:R-:W-:Y:S01]  /*68a0*/  IMAD.WIDE R10, R10, R11, c[0x0][0x180] ;  /* 0x000060000a0a7625 */ /* 0x000fe200078e020b */
[----:B------:R-:W-:Y:S01]  /*68b0*/  IADD3.X R5, R0, c[0x0][0x16c], RZ, P6, !PT ;  /* 0x00005b0000057a10 */ /* 0x000fe200037fe4ff */
[----:B------:R-:W2:Y:S01]  /*68c0*/  LDG.E R2, [R2.64] ;  /* 0x0000000602027981 */ /* 0x000ea2000c1e1900 */
[--C-:B------:R-:W-:Y:S01]  /*68d0*/  HADD2.F32 R8, -RZ, R27.reuse.H0_H0 ;  /* 0x2000001bff087230 */ /* 0x100fe20000004100 */
[----:B------:R-:W-:Y:S02]  /*68e0*/  IADD3 R6, P6, R6, c[0x0][0x160], RZ ;  /* 0x0000580006067a10 */ /* 0x000fe40007fde0ff */
[----:B------:R-:W3:Y:S01]  /*68f0*/  LDG.E R10, [R10.64] ;  /* 0x000000060a0a7981 */ /* 0x000ee2000c1e1900 */
[----:B------:R-:W-:Y:S01]  /*6900*/  HADD2.F32 R12, -RZ, R27.H1_H1 ;  /* 0x3000001bff0c7230 */ /* 0x000fe20000004100 */
[----:B------:R-:W-:Y:S02]  /*6910*/  IADD3.X R7, R0, c[0x0][0x164], RZ, P6, !PT ;  /* 0x0000590000077a10 */ /* 0x000fe400037fe4ff */
[----:B------:R-:W4:Y:S01]  /*6920*/  LDG.E R4, [R4.64] ;  /* 0x0000000604047981 */ /* 0x000f22000c1e1900 */
[----:B0-----:R-:W-:-:S02]  /*6930*/  FADD.FTZ R8, R8, -R16 ;  /* 0x8000001008087221 */ /* 0x001fc40000010000 */
        /* <DEDUP_REMOVED lines=15> */
.L_x_228:
[----:B------:R-:W-:Y:S05]  /*6a30*/  BSYNC B0 ;  /* 0x0000000000007941 */ /* 0x000fea0003800000 */
.L_x_227:
[----:B------:R-:W-:Y:S01]  /*6a40*/  ISETP.NE.AND P6, PT, R54, RZ, PT ;  /* 0x000000ff3600720c */ /* 0x000fe20003fc5270 */
        /* <DEDUP_REMOVED lines=35> */
.L_x_230:
[----:B------:R-:W-:Y:S05]  /*6c80*/  BSYNC B0 ;  /* 0x0000000000007941 */ /* 0x000fea0003800000 */
.L_x_229:
[----:B------:R-:W-:Y:S01]  /*6c90*/  ISETP.NE.AND P6, PT, R55, RZ, PT ;  /* 0x000000ff3700720c */ /* 0x000fe20003fc5270 */
        /* <DEDUP_REMOVED lines=17> */
[----:B------:R-:W4:Y:S04]  /*6db0*/  LDG.E R6, [R6.64] ;  /* 0x0000000606067981 */ /* 0x000f28000c1e1900 */
[----:B------:R-:W0:Y:S02]  /*6dc0*/  LDS.64 R14, [RZ] ;  /* 0x00000000ff0e7984 */ /* 0x000e240000000a00 */
        /* <DEDUP_REMOVED lines=16> */
.L_x_232:
[----:B------:R-:W-:Y:S05]  /*6ed0*/  BSYNC B0 ;  /* 0x0000000000007941 */ /* 0x000fea0003800000 */
.L_x_231:
[----:B------:R-:W-:Y:S01]  /*6ee0*/  ISETP.NE.AND P6, PT, R56, RZ, PT ;  /* 0x000000ff3800720c */ /* 0x000fe20003fc5270 */
        /* <DEDUP_REMOVED lines=19> */
[----:B-1----:R-:W-:-:S02]  /*7020*/  FADD.FTZ R8, R8, -R12 ;  /* 0x8000000c08087221 */ /* 0x002fc40000010000 */
        /* <DEDUP_REMOVED lines=15> */
.L_x_234:
[----:B------:R-:W-:Y:S05]  /*7120*/  BSYNC B0 ;  /* 0x0000000000007941 */ /* 0x000fea0003800000 */
.L_x_233:
        /* <DEDUP_REMOVED lines=36> */
.L_x_236:
[----:B------:R-:W-:Y:S05]  /*7370*/  BSYNC B0 ;  /* 0x0000000000007941 */ /* 0x000fea0003800000 */
.L_x_235:
[----:B------:R-:W-:Y:S01]  /*7380*/  ISETP.NE.AND P6, PT, R58, RZ, PT ;  /* 0x000000ff3a00720c */ /* 0x000fe20003fc5270 */
        /* <DEDUP_REMOVED lines=35> */
.L_x_238:
[----:B------:R-:W-:Y:S05]  /*75c0*/  BSYNC B0 ;  /* 0x0000000000007941 */ /* 0x000fea0003800000 */
.L_x_237:
[----:B------:R-:W-:Y:S01]  /*75d0*/  BSSY B0, `(.L_x_239) ;  /* 0x0000023000007945 */ /* 0x000fe20003800000 */
[----:B------:R-:W-:Y:S05]  /*75e0*/  @P0 BRA `(.L_x_240) ;  /* 0x0000021000000947 */ /* 0x000fea0003800000 */
[----:B------:R-:W-:Y:S01]  /*75f0*/  HFMA2.MMA R4, -RZ, RZ, 0, 2.384185791015625e-07 ;  /* 0x00000004ff047435 */ /* 0x000fe200000001ff */
[C---:B------:R-:W-:Y:S01]  /*7600*/  IADD3 R12, P0, R25.reuse, UR5, RZ ;  /* 0x00000005190c7c10 */ /* 0x040fe2000ff1e0ff */
[----:B------:R-:W1:Y:S03]  /*7610*/  LDS.64 R14, [RZ] ;  /* 0x00000000ff0e7984 */ /* 0x000e660000000a00 */
[----:B0-----:R-:W-:Y:S01]  /*7620*/  LEA.HI.X.SX32 R5, R25, UR8, 0x1, P0 ;  /* 0x0000000819057c11 */ /* 0x001fe200080f0eff */
[----:B------:R-:W-:-:S03]  /*7630*/  IMAD.SHL.U32 R11, R12, 0x4, RZ ;  /* 0x000000040c0b7824 */ /* 0x000fc600078e00ff */
[----:B------:R-:W-:Y:S01]  /*7640*/  SHF.L.U64.HI R12, R12, 0x2, R5 ;  /* 0x000000020c0c7819 */ /* 0x000fe20000010205 */
[----:B------:R-:W-:Y:S01]  /*7650*/  IMAD.WIDE R2, R25, R4, c[0x0][0x178] ;  /* 0x00005e0019027625 */ /* 0x000fe200078e0204 */
[----:B------:R-:W-:-:S03]  /*7660*/  IADD3 R6, P0, R11, c[0x0][0x168], RZ ;  /* 0x00005a000b067a10 */ /* 0x000fc60007f1e0ff */
[----:B------:R-:W-:Y:S01]  /*7670*/  IMAD.WIDE R4, R25, R4, c[0x0][0x180] ;  /* 0x0000600019047625 */ /* 0x000fe200078e0204 */
[----:B------:R-:W-:Y:S01]  /*7680*/  IADD3.X R7, R12, c[0x0][0x16c], RZ, P0, !PT ;  /* 0x00005b000c077a10 */ /* 0x000fe200007fe4ff */
[----:B------:R-:W2:Y:S04]  /*7690*/  LDG.E R2, [R2.64] ;  /* 0x0000000602027981 */ /* 0x000ea8000c1e1900 */
[----:B------:R-:W3:Y:S04]  /*76a0*/  LDG.E R4, [R4.64] ;  /* 0x0000000604047981 */ /* 0x000ee8000c1e1900 */
[----:B------:R-:W4:Y:S01]  /*76b0*/  LDG.E R6, [R6.64] ;  /* 0x0000000606067981 */ /* 0x000f22000c1e1900 */
[----:B------:R-:W-:-:S02]  /*76c0*/  HADD2.F32 R0, -RZ, R37.H0_H0 ;  /* 0x20000025ff007230 */ /* 0x000fc40000004100 */
[----:B------:R-:W-:-:S03]  /*76d0*/  HADD2.F32 R10, -RZ, R37.H1_H1 ;  /* 0x30000025ff0a7230 */ /* 0x000fc60000004100 */
[--C-:B-1----:R-:W-:Y:S02]  /*76e0*/  FADD.FTZ R0, R0, -R14.reuse ;  /* 0x8000000e00007221 */ /* 0x102fe40000010000 */
[----:B------:R-:W-:Y:S02]  /*76f0*/  FADD.FTZ R10, R10, -R14 ;  /* 0x8000000e0a0a7221 */ /* 0x000fe40000010000 */
[-C--:B------:R-:W-:Y:S02]  /*7700*/  FMUL.FTZ R8, R0, R15.reuse ;  /* 0x0000000f00087220 */ /* 0x080fe40000410000 */
[----:B------:R-:W-:Y:S01]  /*7710*/  FMUL.FTZ R10, R10, R15 ;  /* 0x0000000f0a0a7220 */ /* 0x000fe20000410000 */
[--C-:B--2---:R-:W-:Y:S02]  /*7720*/  HADD2.F32 R0, -RZ, R2.reuse.H0_H0 ;  /* 0x20000002ff007230 */ /* 0x104fe40000004100 */
[----:B------:R-:W-:Y:S02]  /*7730*/  HADD2.F32 R2, -RZ, R2.H1_H1 ;  /* 0x30000002ff027230 */ /* 0x000fe40000004100 */
[----:B---3--:R-:W-:-:S02]  /*7740*/  HADD2.F32 R9, -RZ, R4.H0_H0 ;  /* 0x20000004ff097230 */ /* 0x008fc40000004100 */
[----:B------:R-:W-:Y:S02]  /*7750*/  HADD2.F32 R3, -RZ, R4.H1_H1 ;  /* 0x30000004ff037230 */ /* 0x000fe40000004100 */
[--C-:B----4-:R-:W-:Y:S01]  /*7760*/  HADD2.F32 R4, -RZ, R6.reuse.H0_H0 ;  /* 0x20000006ff047230 */ /* 0x110fe20000004100 */
[----:B------:R-:W-:Y:S01]  /*7770*/  FFMA.FTZ R9, R0, R8, R9 ;  /* 0x0000000800097223 */ /* 0x000fe20000010009 */
[----:B------:R-:W-:Y:S01]  /*7780*/  HADD2.F32 R6, -RZ, R6.H1_H1 ;  /* 0x30000006ff067230 */ /* 0x000fe20000004100 */
[----:B------:R-:W-:Y:S01]  /*7790*/  FFMA.FTZ R3, R2, R10, R3 ;  /* 0x0000000a02037223 */ /* 0x000fe20000010003 */
[----:B------:R-:W-:Y:S01]  /*77a0*/  IADD3 R2, P0, R11, c[0x0][0x160], RZ ;  /* 0x000058000b027a10 */ /* 0x000fe20007f1e0ff */
[----:B------:R-:W-:Y:S02]  /*77b0*/  FADD.FTZ R4, R4, R9 ;  /* 0x0000000904047221 */ /* 0x000fe40000010000 */
[----:B------:R-:W-:Y:S01]  /*77c0*/  FADD.FTZ R5, R6, R3 ;  /* 0x0000000306057221 */ /* 0x000fe20000010000 */
[----:B------:R-:W-:-:S04]  /*77d0*/  IADD3.X R3, R12, c[0x0][0x164], RZ, P0, !PT ;  /* 0x000059000c037a10 */ /* 0x000fc800007fe4ff */
[----:B------:R-:W-:-:S05]  /*77e0*/  F2FP.PACK_AB R5, R5, R4 ;  /* 0x000000040505723e */ /* 0x000fca00000000ff */
[----:B------:R0:W-:Y:S02]  /*77f0*/  STG.E [R2.64], R5 ;  /* 0x0000000502007986 */ /* 0x0001e4000c101906 */
.L_x_240:
[----:B------:R-:W-:Y:S05]  /*7800*/  BSYNC B0 ;  /* 0x0000000000007941 */ /* 0x000fea0003800000 */
.L_x_239:
[----:B------:R-:W-:Y:S01]  /*7810*/  BSSY B0, `(.L_x_241) ;  /* 0x0000023000007945 */ /* 0x000fe20003800000 */
[----:B------:R-:W-:Y:S05]  /*7820*/  @P1 BRA `(.L_x_242) ;  /* 0x0000021000001947 */ /* 0x000fea0003800000 */
[C---:B------:R-:W-:Y:S01]  /*7830*/  IADD3 R10, P0, R28.reuse, UR5, RZ ;  /* 0x000000051c0a7c10 */ /* 0x040fe2000ff1e0ff */
[----:B------:R-:W1:Y:S01]  /*7840*/  LDS.64 R12, [RZ] ;  /* 0x00000000ff0c7984 */ /* 0x000e620000000a00 */
        /* <DEDUP_REMOVED lines=8> */
[----:B------:R-:W-:-:S03]  /*78d0*/  IADD3.X R5, R10, c[0x0][0x16c], RZ, P0, !PT ;  /* 0x00005b000a057a10 */ /* 0x000fc600007fe4ff */
[----:B------:R-:W3:Y:S04]  /*78e0*/  LDG.E R28, [R28.64] ;  /* 0x000000061c1c7981 */ /* 0x000ee8000c1e1900 */
[----:B------:R-:W4:Y:S01]  /*78f0*/  LDG.E R4, [R4.64] ;  /* 0x0000000604047981 */ /* 0x000f22000c1e1900 */
[--C-:B------:R-:W-:Y:S02]  /*7900*/  HADD2.F32 R0, -RZ, R38.reuse.H0_H0 ;  /* 0x20000026ff007230 */ /* 0x100fe40000004100 */
        /* <DEDUP_REMOVED lines=12> */
[----:B------:R-:W-:Y:S02]  /*79d0*/  FFMA.FTZ R3, R2, R8, R3 ;  /* 0x0000000802037223 */ /* 0x000fe40000010003 */
[----:B------:R-:W-:Y:S01]  /*79e0*/  FADD.FTZ R0, R5, R0 ;  /* 0x0000000005007221 */ /* 0x000fe20000010000 */
[----:B------:R-:W-:Y:S01]  /*79f0*/  IADD3 R2, P0, R9, c[0x0][0x160], RZ ;  /* 0x0000580009027a10 */ /* 0x000fe20007f1e0ff */
[----:B------:R-:W-:-:S03]  /*7a00*/  FADD.FTZ R5, R4, R3 ;  /* 0x0000000304057221 */ /* 0x000fc60000010000 */
[----:B------:R-:W-:Y:S02]  /*7a10*/  IADD3.X R3, R10, c[0x0][0x164], RZ, P0, !PT ;  /* 0x000059000a037a10 */ /* 0x000fe400007fe4ff */
[----:B------:R-:W-:-:S05]  /*7a20*/  F2FP.PACK_AB R5, R5, R0 ;  /* 0x000000000505723e */ /* 0x000fca00000000ff */
[----:B------:R0:W-:Y:S02]  /*7a30*/  STG.E [R2.64], R5 ;  /* 0x0000000502007986 */ /* 0x0001e4000c101906 */
.L_x_242:
[----:B------:R-:W-:Y:S05]  /*7a40*/  BSYNC B0 ;  /* 0x0000000000007941 */ /* 0x000fea0003800000 */
.L_x_241:
        /* <DEDUP_REMOVED lines=35> */
.L_x_244:
[----:B------:R-:W-:Y:S05]  /*7c80*/  BSYNC B0 ;  /* 0x0000000000007941 */ /* 0x000fea0003800000 */
.L_x_243:
[----:B------:R-:W-:Y:S01]  /*7c90*/  BSSY B0, `(.L_x_245) ;  /* 0x0000023000007945 */ /* 0x000fe20003800000 */
[----:B------:R-:W-:Y:S05]  /*7ca0*/  @P3 BRA `(.L_x_246) ;  /* 0x0000021000003947 */ /* 0x000fea0003800000 */
[C---:B------:R-:W-:Y:S01]  /*7cb0*/  IADD3 R12, P0, R33.reuse, UR5, RZ ;  /* 0x00000005210c7c10 */ /* 0x040fe2000ff1e0ff */
[----:B------:R-:W1:Y:S01]  /*7cc0*/  LDS.64 R14, [RZ] ;  /* 0x00000000ff0e7984 */ /* 0x000e620000000a00 */
[----:B------:R-:W-:Y:S02]  /*7cd0*/  MOV R4, 0x4 ;  /* 0x0000000400047802 */ /* 0x000fe40000000f00 */
[C---:B0-----:R-:W-:Y:S01]  /*7ce0*/  LEA.HI.X.SX32 R5, R33.reuse, UR8, 0x1, P0 ;  /* 0x0000000821057c11 */ /* 0x041fe200080f0eff */
[C---:B------:R-:W-:Y:S02]  /*7cf0*/  IMAD.SHL.U32 R11, R12.reuse, 0x4, RZ ;  /* 0x000000040c0b7824 */ /* 0x040fe400078e00ff */
        /* <DEDUP_REMOVED lines=28> */
.L_x_246:
[----:B------:R-:W-:Y:S05]  /*7ec0*/  BSYNC B0 ;  /* 0x0000000000007941 */ /* 0x000fea0003800000 */
.L_x_245:
        /* <DEDUP_REMOVED lines=35> */
.L_x_248:
[----:B------:R-:W-:Y:S05]  /*8100*/  BSYNC B0 ;  /* 0x0000000000007941 */ /* 0x000fea0003800000 */
.L_x_247:
        /* <DEDUP_REMOVED lines=35> */
.L_x_250:
[----:B------:R-:W-:Y:S05]  /*8340*/  BSYNC B0 ;  /* 0x0000000000007941 */ /* 0x000fea0003800000 */
.L_x_249:
[----:B------:R-:W-:-:S13]  /*8350*/  ISETP.NE.AND P0, PT, R68, RZ, PT ;  /* 0x000000ff4400720c */ /* 0x000fda0003f05270 */
[----:B------:R-:W-:Y:S05]  /*8360*/  @P0 EXIT ;  /* 0x000000000000094d */ /* 0x000fea0003800000 */
[----:B0-----:R-:W-:Y:S01]  /*8370*/  HFMA2.MMA R79, -RZ, RZ, 0, 2.384185791015625e-07 ;  /* 0x00000004ff4f7435 */ /* 0x001fe200000001ff */
[C---:B------:R-:W-:Y:S01]  /*8380*/  LEA R4, P0, R77.reuse, c[0x0][0x168], 0x2 ;  /* 0x00005a004d047a11 */ /* 0x040fe200078010ff */
[----:B------:R-:W0:Y:S03]  /*8390*/  LDS.64 R10, [RZ] ;  /* 0x00000000ff0a7984 */ /* 0x000e260000000a00 */
[----:B------:R-:W-:-:S05]  /*83a0*/  LEA.HI.X R5, R77, c[0x0][0x16c], R76, 0x2, P0 ;  /* 0x00005b004d057a11 */ /* 0x000fca00000f144c */
[CC--:B------:R-:W-:Y:S01]  /*83b0*/  IMAD.WIDE R2, R78.reuse, R79.reuse, c[0x0][0x178] ;  /* 0x00005e004e027625 */ /* 0x0c0fe200078e024f */
[----:B------:R-:W2:Y:S03]  /*83c0*/  LDG.E R4, [R4.64] ;  /* 0x0000000604047981 */ /* 0x000ea6000c1e1900 */
[----:B------:R-:W-:Y:S02]  /*83d0*/  IMAD.WIDE R78, R78, R79, c[0x0][0x180] ;  /* 0x000060004e4e7625 */ /* 0x000fe400078e024f */
[----:B------:R-:W3:Y:S04]  /*83e0*/  LDG.E R2, [R2.64] ;  /* 0x0000000602027981 */ /* 0x000ee8000c1e1900 */
[----:B------:R-:W4:Y:S01]  /*83f0*/  LDG.E R78, [R78.64] ;  /* 0x000000064e4e7981 */ /* 0x000f22000c1e1900 */
[----:B------:R-:W-:-:S02]  /*8400*/  HADD2.F32 R6, -RZ, R43.H0_H0 ;  /* 0x2000002bff067230 */ /* 0x000fc40000004100 */
[----:B------:R-:W-:-:S03]  /*8410*/  HADD2.F32 R8, -RZ, R43.H1_H1 ;  /* 0x3000002bff087230 */ /* 0x000fc60000004100 */
[--C-:B0-----:R-:W-:Y:S02]  /*8420*/  FADD.FTZ R6, R6, -R10.reuse ;  /* 0x8000000a06067221 */ /* 0x101fe40000010000 */
[----:B------:R-:W-:Y:S02]  /*8430*/  FADD.FTZ R8, R8, -R10 ;  /* 0x8000000a08087221 */ /* 0x000fe40000010000 */
[-C--:B------:R-:W-:Y:S02]  /*8440*/  FMUL.FTZ R6, R6, R11.reuse ;  /* 0x0000000b06067220 */ /* 0x080fe40000410000 */
[----:B------:R-:W-:Y:S01]  /*8450*/  FMUL.FTZ R8, R8, R11 ;  /* 0x0000000b08087220 */ /* 0x000fe20000410000 */
[----:B---3--:R-:W-:Y:S02]  /*8460*/  HADD2.F32 R0, -RZ, R2.H0_H0 ;  /* 0x20000002ff007230 */ /* 0x008fe40000004100 */
[----:B----4-:R-:W-:Y:S02]  /*8470*/  HADD2.F32 R7, -RZ, R78.H0_H0 ;  /* 0x2000004eff077230 */ /* 0x010fe40000004100 */
[----:B------:R-:W-:-:S02]  /*8480*/  HADD2.F32 R2, -RZ, R2.H1_H1 ;  /* 0x30000002ff027230 */ /* 0x000fc40000004100 */
[----:B------:R-:W-:Y:S01]  /*8490*/  HADD2.F32 R3, -RZ, R78.H1_H1 ;  /* 0x3000004eff037230 */ /* 0x000fe20000004100 */
[----:B------:R-:W-:Y:S01]  /*84a0*/  FFMA.FTZ R7, R0, R6, R7 ;  /* 0x0000000600077223 */ /* 0x000fe20000010007 */
[--C-:B--2---:R-:W-:Y:S02]  /*84b0*/  HADD2.F32 R0, -RZ, R4.reuse.H0_H0 ;  /* 0x20000004ff007230 */ /* 0x104fe40000004100 */
[----:B------:R-:W-:Y:S01]  /*84c0*/  HADD2.F32 R4, -RZ, R4.H1_H1 ;  /* 0x30000004ff047230 */ /* 0x000fe20000004100 */
[----:B------:R-:W-:Y:S02]  /*84d0*/  FFMA.FTZ R3, R2, R8, R3 ;  /* 0x0000000802037223 */ /* 0x000fe40000010003 */
[----:B------:R-:W-:Y:S02]  /*84e0*/  FADD.FTZ R0, R0, R7 ;  /* 0x0000000700007221 */ /* 0x000fe40000010000 */
[----:B------:R-:W-:-:S05]  /*84f0*/  FADD.FTZ R3, R4, R3 ;  /* 0x0000000304037221 */ /* 0x000fca0000010000 */
[----:B------:R-:W-:-:S05]  /*8500*/  F2FP.PACK_AB R3, R3, R0 ;  /* 0x000000000303723e */ /* 0x000fca00000000ff */
[----:B------:R-:W-:Y:S01]  /*8510*/  STG.E [R60.64], R3 ;  /* 0x000000033c007986 */ /* 0x000fe2000c101906 */
[----:B------:R-:W-:Y:S05]  /*8520*/  EXIT ;  /* 0x000000000000794d */ /* 0x000fea0003800000 */
.L_x_251:
        /* <DEDUP_REMOVED lines=13> */
.L_x_2507:


//--------------------- .text._ZN17fastertransformer26add_bias_layernorm_add_resIfLi16EEEvPT_PKS1_S4_S4_S4_fi --------------------------
	.section	.text._ZN17fastertransformer26add_bias_layernorm_add_resIfLi16EEEvPT_PKS1_S4_S4_S4_fi,"ax",@progbits
	.sectioninfo	@"SHI_REGISTERS=128"
	.align	128
        .global         _ZN17fastertransformer26add_bias_layernorm_add_resIfLi16EEEvPT_PKS1_S4_S4_S4_fi
        .type           _ZN17fastertransformer26add_bias_layernorm_add_resIfLi16EEEvPT_PKS1_S4_S4_S4_fi,@function
        .size           _ZN17fastertransformer26add_bias_layernorm_add_resIfLi16EEEvPT_PKS1_S4_S4_S4_fi,(.L_x_2508 - _ZN17fastertransformer26add_bias_layernorm_add_resIfLi16EEEvPT_PKS1_S4_S4_S4_fi)
        .other          _ZN17fastertransformer26add_bias_layernorm_add_resIfLi16EEEvPT_PKS1_S4_S4_S4_fi,@"STO_CUDA_ENTRY STV_DEFAULT"
_ZN17fastertransformer26add_bias_layernorm_add_resIfLi16EEEvPT_PKS1_S4_S4_S4_fi:
.text._ZN17fastertransformer26add_bias_layernorm_add_resIfLi16EEEvPT_PKS1_S4_S4_S4_fi:
[----:B------:R-:W-:Y:S02]  /*0000*/  IMAD.MOV.U32 R1, RZ, RZ, c[0x0][0x28] ;  /* 0x00000a00ff017624 */ /* 0x000fe400078e00ff */
[----:B------:R-:W0:Y:S01]  /*0010*/  S2UR UR4, SR_CTAID.X ;  /* 0x00000000000479c3 */ /* 0x000e220000002500 */
[----:B------:R-:W1:Y:S01]  /*0020*/  S2R R114, SR_TID.X ;  /* 0x0000000000727919 */ /* 0x000e620000002100 */
[----:B------:R-:W-:Y:S02]  /*0030*/  ULDC UR5, c[0x0][0x18c] ;  /* 0x0000630000057ab9 */ /* 0x000fe40000000800 */
[----:B------:R-:W-:Y:S02]  /*0040*/  ULDC.64 UR6, c[0x0][0x118] ;  /* 0x0000460000067ab9 */ /* 0x000fe40000000a00 */
[----:B0-----:R-:W-:Y:S01]  /*0050*/  UIMAD UR4, UR4, UR5, URZ ;  /* 0x00000005040472a4 */ /* 0x001fe2000f8e023f */
[----:B-1----:R-:W-:Y:S02]  /*0060*/  SHF.R.S32.HI R117, RZ, 0x1f, R114 ;  /* 0x0000001fff757819 */ /* 0x002fe40000011472 */
[C---:B------:R-:W-:Y:S01]  /*0070*/  ISETP.GE.AND P5, PT, R114.reuse, c[0x0][0x18c], PT ;  /* 0x0000630072007a0c */ /* 0x040fe20003fa6270 */
[----:B------:R-:W-:Y:S01]  /*0080*/  USHF.R.S32.HI UR5, URZ, 0x1f, UR4 ;  /* 0x0000001f3f057899 */ /* 0x000fe20008011404 */
[----:B------:R-:W-:-:S02]  /*0090*/  IADD3 R118, R114, c[0x0][0x0], RZ ;  /* 0x0000000072767a10 */ /* 0x000fc40007ffe0ff */
[----:B------:R-:W-:Y:S02]  /*00a0*/  IADD3 R113, P0, R114, UR4, RZ ;  /* 0x0000000472717c10 */ /* 0x000fe4000ff1e0ff */
[C---:B------:R-:W-:Y:S02]  /*00b0*/  ISETP.GE.AND P2, PT, R118.reuse, c[0x0][0x18c], PT ;  /* 0x0000630076007a0c */ /* 0x040fe40003f46270 */
[----:B------:R-:W-:Y:S02]  /*00c0*/  IADD3.X R116, R117, UR5, RZ, P0, !PT ;  /* 0x0000000575747c10 */ /* 0x000fe400087fe4ff */
[----:B------:R-:W-:Y:S02]  /*00d0*/  IADD3 R110, P1, R118, UR4, RZ ;  /* 0x00000004766e7c10 */ /* 0x000fe4000ff3e0ff */
[C---:B------:R-:W-:Y:S01]  /*00e0*/  SHF.L.U64.HI R116, R113.reuse, 0x2, R116 ;  /* 0x0000000271747819 */ /* 0x040fe20000010274 */
[----:B------:R-:W-:Y:S01]  /*00f0*/  IMAD.SHL.U32 R113, R113, 0x4, RZ ;  /* 0x0000000471717824 */ /* 0x000fe200078e00ff */
[----:B------:R-:W-:Y:S01]  /*0100*/  SHF.R.S32.HI R115, RZ, 0x1f, R118 ;  /* 0x0000001fff737819 */ /* 0x000fe20000011476 */
[----:B------:R-:W-:-:S02]  /*0110*/  @!P5 IMAD.MOV.U32 R13, RZ, RZ, 0x4 ;  /* 0x00000004ff0dd424 */ /* 0x000fc400078e00ff */
[----:B------:R-:W-:Y:S01]  /*0120*/  IMAD.SHL.U32 R112, R110, 0x4, RZ ;  /* 0x000000046e707824 */ /* 0x000fe200078e00ff */
[----:B------:R-:W-:Y:S01]  /*0130*/  IADD3 R76, P0, R113, c[0x0][0x160], RZ ;  /* 0x00005800714c7a10 */ /* 0x000fe20007f1e0ff */
[----:B------:R-:W-:Y:S01]  /*0140*/  @!P5 IMAD.WIDE R12, R114, R13, c[0x0][0x170] ;  /* 0x00005c00720cd625 */ /* 0x000fe200078e020d */
[----:B------:R-:W-:Y:S02]  /*0150*/  IADD3.X R11, R115, UR5, RZ, P1, !PT ;  /* 0x00000005730b7c10 */ /* 0x000fe40008ffe4ff */
[----:B------:R-:W-:Y:S01]  /*0160*/  IADD3.X R77, R116, c[0x0][0x164], RZ, P0, !PT ;  /* 0x00005900744d7a10 */ /* 0x000fe200007fe4ff */
[----:B------:R-:W-:Y:S01]  /*0170*/  @!P2 IMAD.MOV.U32 R15, RZ, RZ, 0x4 ;  /* 0x00000004ff0fa424 */ /* 0x000fe200078e00ff */
[----:B------:R-:W-:Y:S02]  /*0180*/  SHF.L.U64.HI R110, R110, 0x2, R11 ;  /* 0x000000026e6e7819 */ /* 0x000fe4000001020b */
[----:B------:R-:W-:Y:S01]  /*0190*/  IADD3 R74, P1, R112, c[0x0][0x160], RZ ;  /* 0x00005800704a7a10 */ /* 0x000fe20007f3e0ff */
[----:B------:R0:W2:Y:S01]  /*01a0*/  @!P5 LDG.E R11, [R12.64] ;  /* 0x000000060c0bd981 */ /* 0x0000a2000c1e1900 */
[----:B------:R-:W-:-:S02]  /*01b0*/  @!P2 IMAD.WIDE R14, R118, R15, c[0x0][0x170] ;  /* 0x00005c00760ea625 */ /* 0x000fc400078e020f */
[----:B------:R-:W-:Y:S01]  /*01c0*/  IADD3.X R75, R110, c[0x0][0x164], RZ, P1, !PT ;  /* 0x000059006e4b7a10 */ /* 0x000fe20000ffe4ff */
[----:B------:R-:W2:Y:S04]  /*01d0*/  @!P5 LDG.E R16, [R76.64] ;  /* 0x000000064c10d981 */ /* 0x000ea8000c1e1900 */
[----:B------:R1:W3:Y:S04]  /*01e0*/  @!P2 LDG.E R17, [R14.64] ;  /* 0x000000060e11a981 */ /* 0x0002e8000c1e1900 */
[----:B------:R-:W3:Y:S01]  /*01f0*/  @!P2 LDG.E R18, [R74.64] ;  /* 0x000000064a12a981 */ /* 0x000ee2000c1e1900 */
[----:B------:R-:W-:-:S04]  /*0200*/  IADD3 R111, R118, c[0x0][0x0], RZ ;  /* 0x00000000766f7a10 */ /* 0x000fc80007ffe0ff */
[C---:B------:R-:W-:Y:S02]  /*0210*/  IADD3 R108, R111.reuse, c[0x0][0x0], RZ ;  /* 0x000000006f6c7a10 */ /* 0x040fe40007ffe0ff */
[C---:B------:R-:W-:Y:S02]  /*0220*/  IADD3 R104, P0, R111.reuse, UR4, RZ ;  /* 0x000000046f687c10 */ /* 0x040fe4000ff1e0ff */
[----:B------:R-:W-:Y:S02]  /*0230*/  SHF.R.S32.HI R106, RZ, 0x1f, R111 ;  /* 0x0000001fff6a7819 */ /* 0x000fe4000001146f */
[----:B------:R-:W-:Y:S02]  /*0240*/  ISETP.GE.AND P3, PT, R108, c[0x0][0x18c], PT ;  /* 0x000063006c007a0c */ /* 0x000fe40003f66270 */
[----:B------:R-:W-:Y:S01]  /*0250*/  ISETP.GE.AND P4, PT, R111, c[0x0][0x18c], PT ;  /* 0x000063006f007a0c */ /* 0x000fe20003f86270 */
[----:B------:R-:W-:Y:S01]  /*0260*/  IMAD.SHL.U32 R107, R104, 0x4, RZ ;  /* 0x00000004686b7824 */ /* 0x000fe200078e00ff */
[----:B------:R-:W-:-:S02]  /*0270*/  IADD3 R100, P1, R108, UR4, RZ ;  /* 0x000000046c647c10 */ /* 0x000fc4000ff3e0ff */
[----:B0-----:R-:W-:Y:S02]  /*0280*/  IADD3.X R13, R106, UR5, RZ, P0, !PT ;  /* 0x000000056a0d7c10 */ /* 0x001fe400087fe4ff */
[----:B------:R-:W-:Y:S01]  /*0290*/  SHF.R.S32.HI R101, RZ, 0x1f, R108 ;  /* 0x0000001fff657819 */ /* 0x000fe2000001146c */
[----:B------:R-:W-:Y:S01]  /*02a0*/  IMAD.SHL.U32 R103, R100, 0x4, RZ ;  /* 0x0000000464677824 */ /* 0x000fe200078e00ff */
[----:B------:R-:W-:Y:S02]  /*02b0*/  SHF.L.U64.HI R104, R104, 0x2, R13 ;  /* 0x0000000268687819 */ /* 0x000fe4000001020d */
[----:B------:R-:W-:Y:S02]  /*02c0*/  IADD3 R72, P0, R107, c[0x0][0x160], RZ ;  /* 0x000058006b487a10 */ /* 0x000fe40007f1e0ff */
[----:B-1----:R-:W-:Y:S01]  /*02d0*/  IADD3.X R15, R101, UR5, RZ, P1, !PT ;  /* 0x00000005650f7c10 */ /* 0x002fe20008ffe4ff */
[----:B------:R-:W-:Y:S01]  /*02e0*/  @!P3 IMAD.MOV.U32 R21, RZ, RZ, 0x4 ;  /* 0x00000004ff15b424 */ /* 0x000fe200078e00ff */
[----:B------:R-:W-:Y:S01]  /*02f0*/  IADD3.X R73, R104, c[0x0][0x164], RZ, P0, !PT ;  /* 0x0000590068497a10 */ /* 0x000fe200007fe4ff */
[----:B------:R-:W-:Y:S01]  /*0300*/  @!P4 IMAD.MOV.U32 R20, RZ, RZ, 0x4 ;  /* 0x00000004ff14c424 */ /* 0x000fe200078e00ff */
[----:B------:R-:W-:-:S02]  /*0310*/  SHF.L.U64.HI R100, R100, 0x2, R15 ;  /* 0x0000000264647819 */ /* 0x000fc4000001020f */
[----:B------:R-:W-:Y:S01]  /*0320*/  IADD3 R70, P0, R103, c[0x0][0x160], RZ ;  /* 0x0000580067467a10 */ /* 0x000fe20007f1e0ff */
[----:B------:R-:W-:Y:S01]  /*0330*/  @!P3 IMAD.WIDE R14, R108, R21, c[0x0][0x170] ;  /* 0x00005c006c0eb625 */ /* 0x000fe200078e0215 */
[----:B------:R-:W4:Y:S02]  /*0340*/  @!P4 LDG.E R48, [R72.64] ;  /* 0x000000064830c981 */ /* 0x000f24000c1e1900 */
[----:B------:R-:W-:Y:S01]  /*0350*/  IADD3.X R71, R100, c[0x0][0x164], RZ, P0, !PT ;  /* 0x0000590064477a10 */ /* 0x000fe200007fe4ff */
[----:B------:R-:W-:Y:S01]  /*0360*/  @!P4 IMAD.WIDE R12, R111, R20, c[0x0][0x170] ;  /* 0x00005c006f0cc625 */ /* 0x000fe200078e0214 */
[----:B------:R-:W5:Y:S04]  /*0370*/  @!P3 LDG.E R49, [R14.64] ;  /* 0x000000060e31b981 */ /* 0x000f68000c1e1900 */
[----:B------:R-:W5:Y:S04]  /*0380*/  @!P3 LDG.E R78, [R70.64] ;  /* 0x00000006464eb981 */ /* 0x000f68000c1e1900 */
[----:B------:R0:W4:Y:S01]  /*0390*/  @!P4 LDG.E R47, [R12.64] ;  /* 0x000000060c2fc981 */ /* 0x000122000c1e1900 */
[----:B------:R-:W-:-:S04]  /*03a0*/  IADD3 R93, R108, c[0x0][0x0], RZ ;  /* 0x000000006c5d7a10 */ /* 0x000fc80007ffe0ff */
[----:B------:R-:W-:Y:S02]  /*03b0*/  SHF.R.S32.HI R102, RZ, 0x1f, R93 ;  /* 0x0000001fff667819 */ /* 0x000fe4000001145d */
[C---:B------:R-:W-:Y:S02]  /*03c0*/  IADD3 R98, P0, R93.reuse, UR4, RZ ;  /* 0x000000045d627c10 */ /* 0x040fe4000ff1e0ff */
[----:B------:R-:W-:-:S04]  /*03d0*/  IADD3 R87, R93, c[0x0][0x0], RZ ;  /* 0x000000005d577a10 */ /* 0x000fc80007ffe0ff */
[----:B------:R-:W-:Y:S02]  /*03e0*/  SHF.R.S32.HI R96, RZ, 0x1f, R87 ;  /* 0x0000001fff607819 */ /* 0x000fe40000011457 */
[C---:B------:R-:W-:Y:S02]  /*03f0*/  IADD3 R97, P1, R87.reuse, UR4, RZ ;  /* 0x0000000457617c10 */ /* 0x040fe4000ff3e0ff */
[----:B------:R-:W-:Y:S02]  /*0400*/  IADD3 R41, R87, c[0x0][0x0], RZ ;  /* 0x0000000057297a10 */ /* 0x000fe40007ffe0ff */
[----:B0-----:R-:W-:Y:S02]  /*0410*/  IADD3.X R12, R96, UR5, RZ, P1, !PT ;  /* 0x00000005600c7c10 */ /* 0x001fe40008ffe4ff */
[----:B------:R-:W-:Y:S02]  /*0420*/  SHF.R.S32.HI R90, RZ, 0x1f, R41 ;  /* 0x0000001fff5a7819 */ /* 0x000fe40000011429 */
[----:B------:R-:W-:-:S02]  /*0430*/  IADD3 R37, R41, c[0x0][0x0], RZ ;  /* 0x0000000029257a10 */ /* 0x000fc40007ffe0ff */
[C---:B------:R-:W-:Y:S01]  /*0440*/  SHF.L.U64.HI R91, R97.reuse, 0x2, R12 ;  /* 0x00000002615b7819 */ /* 0x040fe2000001020c */
[----:B------:R-:W-:Y:S01]  /*0450*/  IMAD.SHL.U32 R97, R97, 0x4, RZ ;  /* 0x0000000461617824 */ /* 0x000fe200078e00ff */
[----:B------:R-:W-:Y:S02]  /*0460*/  SHF.R.S32.HI R86, RZ, 0x1f, R37 ;  /* 0x0000001fff567819 */ /* 0x000fe40000011425 */
[----:B------:R-:W-:-:S04]  /*0470*/  IADD3 R45, R37, c[0x0][0x0], RZ ;  /* 0x00000000252d7a10 */ /* 0x000fc80007ffe0ff */
        /* <DEDUP_REMOVED lines=10> */
[----:B------:R-:W-:Y:S01]  /*0520*/  SHF.R.S32.HI R20, RZ, 0x1f, R25 ;  /* 0x0000001fff147819 */ /* 0x000fe20000011419 */
[----:B--2---:R-:W-:Y:S01]  /*0530*/  @!P5 FADD.FTZ R19, R11, R16 ;  /* 0x000000100b13d221 */ /* 0x004fe20000010000 */
[----:B------:R-:W-:-:S04]  /*0540*/  IADD3.X R11, R102, UR5, RZ, P0, !PT ;  /* 0x00000005660b7c10 */ /* 0x000fc800087fe4ff */
[C---:B------:R-:W-:Y:S01]  /*0550*/  SHF.L.U64.HI R94, R98.reuse, 0x2, R11 ;  /* 0x00000002625e7819 */ /* 0x040fe2000001020b */
[----:B------:R-:W-:Y:S02]  /*0560*/  IMAD.SHL.U32 R98, R98, 0x4, RZ ;  /* 0x0000000462627824 */ /* 0x000fe400078e00ff */
[----:B---3--:R-:W-:Y:S01]  /*0570*/  @!P2 FADD.FTZ R109, R17, R18 ;  /* 0x00000012116da221 */ /* 0x008fe20000010000 */
[----:B------:R-:W-:Y:S02]  /*0580*/  IADD3 R92, P2, R41, UR4, RZ ;  /* 0x00000004295c7c10 */ /* 0x000fe4000ff5e0ff */
[----:B------:R-:W-:Y:S02]  /*0590*/  IADD3 R68, P1, R98, c[0x0][0x160], RZ ;  /* 0x0000580062447a10 */ /* 0x000fe40007f3e0ff */
[----:B------:R-:W-:Y:S02]  /*05a0*/  IADD3.X R85, R90, UR5, RZ, P2, !PT ;  /* 0x000000055a557c10 */ /* 0x000fe400097fe4ff */
[----:B------:R-:W-:-:S02]  /*05b0*/  IADD3 R88, P2, R37, UR4, RZ ;  /* 0x0000000425587c10 */ /* 0x000fc4000ff5e0ff */
[----:B------:R-:W-:Y:S02]  /*05c0*/  IADD3.X R69, R94, c[0x0][0x164], RZ, P1, !PT ;  /* 0x000059005e457a10 */ /* 0x000fe40000ffe4ff */
[C---:B------:R-:W-:Y:S01]  /*05d0*/  SHF.L.U64.HI R85, R92.reuse, 0x2, R85 ;  /* 0x000000025c557819 */ /* 0x040fe20000010255 */
[----:B------:R-:W-:Y:S01]  /*05e0*/  IMAD.SHL.U32 R92, R92, 0x4, RZ ;  /* 0x000000045c5c7824 */ /* 0x000fe200078e00ff */
[----:B------:R-:W-:Y:S02]  /*05f0*/  IADD3 R66, P1, R97, c[0x0][0x160], RZ ;  /* 0x0000580061427a10 */ /* 0x000fe40007f3e0ff */
[----:B------:R-:W-:Y:S02]  /*0600*/  IADD3.X R11, R86, UR5, RZ, P2, !PT ;  /* 0x00000005560b7c10 */ /* 0x000fe400097fe4ff */
[----:B------:R-:W-:Y:S02]  /*0610*/  IADD3 R84, P2, R45, UR4, RZ ;  /* 0x000000042d547c10 */ /* 0x000fe4000ff5e0ff */
[----:B------:R-:W-:-:S02]  /*0620*/  IADD3.X R67, R91, c[0x0][0x164], RZ, P1, !PT ;  /* 0x000059005b437a10 */ /* 0x000fc40000ffe4ff */
[C---:B------:R-:W-:Y:S01]  /*0630*/  SHF.L.U64.HI R44, R88.reuse, 0x2, R11 ;  /* 0x00000002582c7819 */ /* 0x040fe2000001020b */
[----:B------:R-:W-:Y:S01]  /*0640*/  IMAD.SHL.U32 R88, R88, 0x4, RZ ;  /* 0x0000000458587824 */ /* 0x000fe200078e00ff */
[----:B------:R-:W-:Y:S02]  /*0650*/  IADD3 R64, P1, R92, c[0x0][0x160], RZ ;  /* 0x000058005c407a10 */ /* 0x000fe40007f3e0ff */
[----:B------:R-:W-:Y:S02]  /*0660*/  IADD3.X R11, R42, UR5, RZ, P2, !PT ;  /* 0x000000052a0b7c10 */ /* 0x000fe400097fe4ff */
[----:B------:R-:W-:Y:S02]  /*0670*/  IADD3 R39, P2, R43, UR4, RZ ;  /* 0x000000042b277c10 */ /* 0x000fe4000ff5e0ff */
[----:B------:R-:W-:Y:S02]  /*0680*/  IADD3.X R65, R85, c[0x0][0x164], RZ, P1, !PT ;  /* 0x0000590055417a10 */ /* 0x000fe40000ffe4ff */
[C---:B------:R-:W-:Y:S01]  /*0690*/  SHF.L.U64.HI R40, R84.reuse, 0x2, R11 ;  /* 0x0000000254287819 */ /* 0x040fe2000001020b */
[----:B------:R-:W-:Y:S01]  /*06a0*/  IMAD.SHL.U32 R84, R84, 0x4, RZ ;  /* 0x0000000454547824 */ /* 0x000fe200078e00ff */
[----:B------:R-:W-:-:S02]  /*06b0*/  IADD3 R62, P1, R88, c[0x0][0x160], RZ ;  /* 0x00005800583e7a10 */ /* 0x000fc40007f3e0ff */
[----:B------:R-:W-:Y:S02]  /*06c0*/  IADD3.X R36, R38, UR5, RZ, P2, !PT ;  /* 0x0000000526247c10 */ /* 0x000fe400097fe4ff */
[----:B------:R-:W-:Y:S02]  /*06d0*/  IADD3 R35, P2, R31, UR4, RZ ;  /* 0x000000041f237c10 */ /* 0x000fe4000ff5e0ff */
[----:B------:R-:W-:Y:S02]  /*06e0*/  IADD3.X R63, R44, c[0x0][0x164], RZ, P1, !PT ;  /* 0x000059002c3f7a10 */ /* 0x000fe40000ffe4ff */
[C---:B------:R-:W-:Y:S01]  /*06f0*/  SHF.L.U64.HI R36, R39.reuse, 0x2, R36 ;  /* 0x0000000227247819 */ /* 0x040fe20000010224 */
[----:B------:R-:W-:Y:S01]  /*0700*/  IMAD.SHL.U32 R39, R39, 0x4, RZ ;  /* 0x0000000427277824 */ /* 0x000fe200078e00ff */
[----:B------:R-:W-:Y:S02]  /*0710*/  IADD3 R60, P1, R84, c[0x0][0x160], RZ ;  /* 0x00005800543c7a10 */ /* 0x000fe40007f3e0ff */
[----:B------:R-:W-:-:S02]  /*0720*/  IADD3.X R12, R34, UR5, RZ, P2, !PT ;  /* 0x00000005220c7c10 */ /* 0x000fc400097fe4ff */
[----:B------:R-:W-:Y:S02]  /*0730*/  IADD3 R28, P2, R32, UR4, RZ ;  /* 0x00000004201c7c10 */ /* 0x000fe4000ff5e0ff */
[----:B------:R-:W-:Y:S02]  /*0740*/  IADD3.X R61, R40, c[0x0][0x164], RZ, P1, !PT ;  /* 0x00005900283d7a10 */ /* 0x000fe40000ffe4ff */
[C---:B------:R-:W-:Y:S01]  /*0750*/  SHF.L.U64.HI R33, R35.reuse, 0x2, R12 ;  /* 0x0000000223217819 */ /* 0x040fe2000001020c */
[----:B------:R-:W-:Y:S01]  /*0760*/  IMAD.SHL.U32 R35, R35, 0x4, RZ ;  /* 0x0000000423237824 */ /* 0x000fe200078e00ff */
        /* <DEDUP_REMOVED lines=14> */
[----:B------:R-:W-:Y:S02]  /*0850*/  IADD3.X R55, R30, c[0x0][0x164], RZ, P1, !PT ;  /* 0x000059001e377a10 */ /* 0x000fe40000ffe4ff */
[C---:B------:R-:W-:Y:S01]  /*0860*/  SHF.L.U64.HI R22, R23.reuse, 0x2, R22 ;  /* 0x0000000217167819 */ /* 0x040fe20000010216 */
[----:B------:R-:W-:Y:S01]  /*0870*/  IMAD.SHL.U32 R23, R23, 0x4, RZ ;  /* 0x0000000417177824 */ /* 0x000fe200078e00ff */
[----:B------:R-:W-:-:S02]  /*0880*/  IADD3 R52, P1, R27, c[0x0][0x160], RZ ;  /* 0x000058001b347a10 */ /* 0x000fc40007f3e0ff */
[----:B------:R-:W-:Y:S02]  /*0890*/  ISETP.GE.AND P0, PT, R93, c[0x0][0x18c], PT ;  /* 0x000063005d007a0c */ /* 0x000fe40003f06270 */
[----:B------:R-:W-:Y:S02]  /*08a0*/  IADD3.X R53, R26, c[0x0][0x164], RZ, P1, !PT ;  /* 0x000059001a357a10 */ /* 0x000fe40000ffe4ff */
[----:B------:R-:W-:Y:S01]  /*08b0*/  IADD3 R50, P1, R23, c[0x0][0x160], RZ ;  /* 0x0000580017327a10 */ /* 0x000fe20007f3e0ff */
[----:B-----5:R-:W-:Y:S01]  /*08c0*/  @!P3 FADD.FTZ R99, R49, R78 ;  /* 0x0000004e3163b221 */ /* 0x020fe20000010000 */
[----:B------:R-:W-:Y:S02]  /*08d0*/  IADD3 R11, R25, c[0x0][0x0], RZ ;  /* 0x00000000190b7a10 */ /* 0x000fe40007ffe0ff */
[----:B------:R-:W-:Y:S01]  /*08e0*/  IADD3.X R51, R22, c[0x0][0x164], RZ, P1, !PT ;  /* 0x0000590016337a10 */ /* 0x000fe20000ffe4ff */
[----:B----4-:R-:W-:Y:S01]  /*08f0*/  @!P4 FADD.FTZ R105, R47, R48 ;  /* 0x000000302f69c221 */ /* 0x010fe20000010000 */
[----:B------:R-:W-:-:S02]  /*0900*/  ISETP.GE.AND P1, PT, R87, c[0x0][0x18c], PT ;  /* 0x0000630057007a0c */ /* 0x000fc40003f26270 */
[----:B------:R-:W-:Y:S01]  /*0910*/  ISETP.GE.AND P3, PT, R37, c[0x0][0x18c], PT ;  /* 0x0000630025007a0c */ /* 0x000fe20003f66270 */
[----:B------:R-:W2:Y:S01]  /*0920*/  @!P0 LDG.E R119, [R68.64] ;  /* 0x0000000644778981 */ /* 0x000ea2000c1e1900 */
[----:B------:R-:W-:Y:S01]  /*0930*/  ISETP.GE.AND P4, PT, R41, c[0x0][0x18c], PT ;  /* 0x0000630029007a0c */ /* 0x000fe20003f86270 */
[----:B------:R-:W-:Y:S01]  /*0940*/  @!P0 IMAD.MOV.U32 R122, RZ, RZ, 0x4 ;  /* 0x00000004ff7a8424 */ /* 0x000fe200078e00ff */
[----:B------:R-:W-:Y:S02]  /*0950*/  SHF.R.S32.HI R12, RZ, 0x1f, R11 ;  /* 0x0000001fff0c7819 */ /* 0x000fe4000001140b */
[C---:B------:R-:W-:Y:S02]  /*0960*/  IADD3 R16, P2, R11.reuse, UR4, RZ ;  /* 0x000000040b107c10 */ /* 0x040fe4000ff5e0ff */
[----:B------:R-:W-:Y:S01]  /*0970*/  IADD3 R13, R11, c[0x0][0x0], RZ ;  /* 0x000000000b0d7a10 */ /* 0x000fe20007ffe0ff */
[----:B------:R-:W-:Y:S01]  /*0980*/  @!P0 IMAD.WIDE R122, R93, R122, c[0x0][0x170] ;  /* 0x00005c005d7a8625 */ /* 0x000fe200078e027a */
[----:B------:R-:W-:Y:S01]  /*0990*/  IADD3.X R15, R12, UR5, RZ, P2, !PT ;  /* 0x000000050c0f7c10 */ /* 0x000fe200097fe4ff */
[----:B------:R-:W3:Y:S01]  /*09a0*/  @!P1 LDG.E R125, [R66.64] ;  /* 0x00000006427d9981 */ /* 0x000ee2000c1e1900 */
[----:B------:R-:W-:-:S02]  /*09b0*/  SHF.R.S32.HI R14, RZ, 0x1f, R13 ;  /* 0x0000001fff0e7819 */ /* 0x000fc4000001140d */
[----:B------:R-:W-:Y:S01]  /*09c0*/  IADD3 R18, P2, R13, UR4, RZ ;  /* 0x000000040d127c10 */ /* 0x000fe2000ff5e0ff */
[----:B------:R-:W-:Y:S01]  /*09d0*/  @!P1 IMAD.MOV.U32 R82, RZ, RZ, 0x4 ;  /* 0x00000004ff529424 */ /* 0x000fe200078e00ff */
[----:B------:R0:W2:Y:S01]  /*09e0*/  @!P0 LDG.E R122, [R122.64] ;  /* 0x000000067a7a8981 */ /* 0x0000a2000c1e1900 */
[----:B------:R-:W-:Y:S01]  /*09f0*/  @!P3 IMAD.MOV.U32 R78, RZ, RZ, 0x4 ;  /* 0x00000004ff4eb424 */ /* 0x000fe200078e00ff */
[----:B------:R-:W-:Y:S01]  /*0a00*/  IADD3.X R79, R14, UR5, RZ, P2, !PT ;  /* 0x000000050e4f7c10 */ /* 0x000fe200097fe4ff */
[----:B------:R-:W-:Y:S02]  /*0a10*/  @!P4 IMAD.MOV.U32 R80, RZ, RZ, 0x4 ;  /* 0x00000004ff50c424 */ /* 0x000fe400078e00ff */
[C---:B------:R-:W-:Y:S01]  /*0a20*/  IMAD.SHL.U32 R17, R18.reuse, 0x4, RZ ;  /* 0x0000000412117824 */ /* 0x040fe200078e00ff */
[----:B------:R-:W-:Y:S01]  /*0a30*/  SHF.L.U64.HI R18, R18, 0x2, R79 ;  /* 0x0000000212127819 */ /* 0x000fe2000001024f */
[----:B------:R-:W-:Y:S01]  /*0a40*/  @!P1 IMAD.WIDE R82, R87, R82, c[0x0][0x170] ;  /* 0x00005c0057529625 */ /* 0x000fe200078e0252 */
[----:B0-----:R-:W4:Y:S03]  /*0a50*/  @!P4 LDG.E R123, [R64.64] ;  /* 0x00000006407bc981 */ /* 0x001f26000c1e1900 */
[----:B------:R-:W-:-:S02]  /*0a60*/  @!P3 IMAD.WIDE R78, R37, R78, c[0x0][0x170] ;  /* 0x00005c00254eb625 */ /* 0x000fc400078e024e */
[----:B------:R0:W3:Y:S02]  /*0a70*/  @!P1 LDG.E R82, [R82.64] ;  /* 0x0000000652529981 */ /* 0x0000e4000c1e1900 */
[----:B------:R-:W-:Y:S02]  /*0a80*/  @!P4 IMAD.WIDE R80, R41, R80, c[0x0][0x170] ;  /* 0x00005c002950c625 */ /* 0x000fe400078e0250 */
[----:B------:R-:W5:Y:S04]  /*0a90*/  @!P3 LDG.E R78, [R78.64] ;  /* 0x000000064e4eb981 */ /* 0x000f68000c1e1900 */
[----:B------:R-:W4:Y:S04]  /*0aa0*/  @!P4 LDG.E R80, [R80.64] ;  /* 0x000000065050c981 */ /* 0x000f28000c1e1900 */
[----:B0-----:R-:W5:Y:S01]  /*0ab0*/  @!P3 LDG.E R83, [R62.64] ;  /* 0x000000063e53b981 */ /* 0x001f62000c1e1900 */
[C---:B------:R-:W-:Y:S01]  /*0ac0*/  SHF.L.U64.HI R15, R16.reuse, 0x2, R15 ;  /* 0x00000002100f7819 */ /* 0x040fe2000001020f */
[----:B------:R-:W-:-:S05]  /*0ad0*/  IMAD.SHL.U32 R16, R16, 0x4, RZ ;  /* 0x0000000410107824 */ /* 0x000fca00078e00ff */
[----:B------:R-:W-:-:S04]  /*0ae0*/  IADD3 R46, P2, R16, c[0x0][0x160], RZ ;  /* 0x00005800102e7a10 */ /* 0x000fc80007f5e0ff */
[----:B------:R-:W-:Y:S02]  /*0af0*/  IADD3.X R47, R15, c[0x0][0x164], RZ, P2, !PT ;  /* 0x000059000f2f7a10 */ /* 0x000fe400017fe4ff */
[----:B------:R-:W-:-:S04]  /*0b00*/  IADD3 R48, P2, R17, c[0x0][0x160], RZ ;  /* 0x0000580011307a10 */ /* 0x000fc80007f5e0ff */
[----:B------:R-:W-:Y:S02]  /*0b10*/  IADD3.X R49, R18, c[0x0][0x164], RZ, P2, !PT ;  /* 0x0000590012317a10 */ /* 0x000fe400017fe4ff */
[----:B------:R-:W-:Y:S01]  /*0b20*/  ISETP.GE.AND P2, PT, R43, c[0x0][0x18c], PT ;  /* 0x000063002b007a0c */ /* 0x000fe20003f46270 */
[----:B--2---:R-:W-:Y:S01]  /*0b30*/  @!P0 FADD.FTZ R95, R122, R119 ;  /* 0x000000777a5f8221 */ /* 0x004fe20000010000 */
[----:B------:R-:W-:Y:S02]  /*0b40*/  P2R R119, PR, RZ, 0x1 ;  /* 0x00000001ff777803 */ /* 0x000fe40000000000 */
[----:B------:R-:W-:-:S13]  /*0b50*/  ISETP.GE.AND P0, PT, R45, c[0x0][0x18c], PT ;  /* 0x000063002d007a0c */ /* 0x000fda0003f06270 */
[----:B------:R-:W-:Y:S02]  /*0b60*/  @!P0 IMAD.MOV.U32 R122, RZ, RZ, 0x4 ;  /* 0x00000004ff7a8424 */ /* 0x000fe400078e00ff */
[----:B----4-:R-:W-:Y:S01]  /*0b70*/  @!P4 FADD.FTZ R10, R80, R123 ;  /* 0x0000007b500ac221 */ /* 0x010fe20000010000 */
[----:B------:R-:W-:Y:S01]  /*0b80*/  ISETP.GE.AND P4, PT, R32, c[0x0][0x18c], PT ;  /* 0x0000630020007a0c */ /* 0x000fe20003f86270 */
[----:B-----5:R-:W-:Y:S01]  /*0b90*/  @!P3 FADD.FTZ R9, R78, R83 ;  /* 0x000000534e09b221 */ /* 0x020fe20000010000 */
[----:B------:R-:W-:Y:S01]  /*0ba0*/  ISETP.GE.AND P3, PT, R31, c[0x0][0x18c], PT ;  /* 0x000063001f007a0c */ /* 0x000fe20003f66270 */
[----:B------:R-:W-:-:S04]  /*0bb0*/  @!P0 IMAD.WIDE R122, R45, R122, c[0x0][0x170] ;  /* 0x00005c002d7a8625 */ /* 0x000fc800078e027a */
[----:B---3--:R-:W-:Y:S02]  /*0bc0*/  @!P1 FADD.FTZ R89, R82, R125 ;  /* 0x0000007d52599221 */ /* 0x008fe40000010000 */
[----:B------:R0:W2:Y:S04]  /*0bd0*/  @!P0 LDG.E R122, [R122.64] ;  /* 0x000000067a7a8981 */ /* 0x0000a8000c1e1900 */
[----:B------:R-:W-:Y:S01]  /*0be0*/  @!P4 IMAD.MOV.U32 R81, RZ, RZ, 0x4 ;  /* 0x00000004ff51c424 */ /* 0x000fe200078e00ff */
[----:B------:R-:W2:Y:S01]  /*0bf0*/  @!P0 LDG.E R125, [R60.64] ;  /* 0x000000063c7d8981 */ /* 0x000ea2000c1e1900 */
[----:B------:R-:W-:Y:S02]  /*0c00*/  @!P3 IMAD.MOV.U32 R78, RZ, RZ, 0x4 ;  /* 0x00000004ff4eb424 */ /* 0x000fe400078e00ff */
[----:B------:R-:W-:-:S02]  /*0c10*/  @!P2 IMAD.MOV.U32 R82, RZ, RZ, 0x4 ;  /* 0x00000004ff52a424 */ /* 0x000fc400078e00ff */
[----:B------:R-:W-:Y:S01]  /*0c20*/  @!P3 IMAD.WIDE R78, R31, R78, c[0x0][0x170] ;  /* 0x00005c001f4eb625 */ /* 0x000fe200078e024e */
[----:B0-----:R-:W3:Y:S03]  /*0c30*/  @!P2 LDG.E R123, [R58.64] ;  /* 0x000000063a7ba981 */ /* 0x001ee6000c1e1900 */
[----:B------:R-:W-:Y:S02]  /*0c40*/  @!P4 IMAD.WIDE R80, R32, R81, c[0x0][0x170] ;  /* 0x00005c002050c625 */ /* 0x000fe400078e0251 */
[----:B------:R0:W4:Y:S02]  /*0c50*/  @!P3 LDG.E R78, [R78.64] ;  /* 0x000000064e4eb981 */ /* 0x000124000c1e1900 */
[----:B------:R-:W-:Y:S02]  /*0c60*/  @!P2 IMAD.WIDE R82, R43, R82, c[0x0][0x170] ;  /* 0x00005c002b52a625 */ /* 0x000fe400078e0252 */
[----:B------:R-:W5:Y:S04]  /*0c70*/  @!P4 LDG.E R80, [R80.64] ;  /* 0x000000065050c981 */ /* 0x000f68000c1e1900 */
[----:B------:R1:W3:Y:S04]  /*0c80*/  @!P2 LDG.E R82, [R82.64] ;  /* 0x000000065252a981 */ /* 0x0002e8000c1e1900 */
[----:B0-----:R-:W5:Y:S04]  /*0c90*/  @!P4 LDG.E R79, [R54.64] ;  /* 0x00000006364fc981 */ /* 0x001f68000c1e1900 */
[----:B-1----:R-:W4:Y:S01]  /*0ca0*/  @!P3 LDG.E R83, [R56.64] ;  /* 0x000000063853b981 */ /* 0x002f22000c1e1900 */
[----:B------:R-:W-:-:S02]  /*0cb0*/  P2R R120, PR, RZ, 0x2 ;  /* 0x00000002ff787803 */ /* 0x000fc40000000000 */
[----:B------:R-:W-:Y:S02]  /*0cc0*/  ISETP.GE.AND P6, PT, R25, c[0x0][0x18c], PT ;  /* 0x0000630019007a0c */ /* 0x000fe40003fc6270 */
[----:B------:R-:W-:Y:S02]  /*0cd0*/  ISETP.GE.AND P1, PT, R11, c[0x0][0x18c], PT ;  /* 0x000063000b007a0c */ /* 0x000fe40003f26270 */
[----:B------:R-:W-:Y:S02]  /*0ce0*/  ISETP.GE.AND P5, PT, R29, c[0x0][0x18c], PT ;  /* 0x000063001d007a0c */ /* 0x000fe40003fa6270 */
[----:B------:R-:W-:Y:S01]  /*0cf0*/  LOP3.LUT R121, R121, 0xffffffbf, RZ, 0xc0, !PT ;  /* 0xffffffbf79797812 */ /* 0x000fe200078ec0ff */
[----:B--2---:R-:W-:Y:S01]  /*0d00*/  @!P0 FADD.FTZ R8, R122, R125 ;  /* 0x0000007d7a088221 */ /* 0x004fe20000010000 */
[----:B------:R-:W-:-:S07]  /*0d10*/  ISETP.GE.AND P0, PT, R13, c[0x0][0x18c], PT ;  /* 0x000063000d007a0c */ /* 0x000fce0003f06270 */
[----:B------:R-:W-:Y:S02]  /*0d20*/  @!P1 IMAD.MOV.U32 R122, RZ, RZ, 0x4 ;  /* 0x00000004ff7a9424 */ /* 0x000fe400078e00ff */
[----:B---3--:R-:W-:Y:S02]  /*0d30*/  @!P2 FADD.FTZ R7, R82, R123 ;  /* 0x0000007b5207a221 */ /* 0x008fe40000010000 */
[----:B-----5:R-:W-:Y:S02]  /*0d40*/  @!P4 FADD.FTZ R5, R80, R79 ;  /* 0x0000004f5005c221 */ /* 0x020fe40000010000 */
[----:B------:R-:W-:Y:S02]  /*0d50*/  @!P6 IMAD.MOV.U32 R80, RZ, RZ, 0x4 ;  /* 0x00000004ff50e424 */ /* 0x000fe400078e00ff */
[----:B------:R-:W-:Y:S02]  /*0d60*/  @!P0 IMAD.MOV.U32 R82, RZ, RZ, 0x4 ;  /* 0x00000004ff528424 */ /* 0x000fe400078e00ff */
[----:B------:R-:W-:-:S04]  /*0d70*/  @!P6 IMAD.WIDE R80, R25, R80, c[0x0][0x170] ;  /* 0x00005c001950e625 */ /* 0x000fc800078e0250 */
[----:B------:R-:W-:Y:S02]  /*0d80*/  @!P1 IMAD.WIDE R122, R11, R122, c[0x0][0x170] ;  /* 0x00005c000b7a9625 */ /* 0x000fe400078e027a */
[----:B------:R0:W2:Y:S02]  /*0d90*/  @!P6 LDG.E R80, [R80.64] ;  /* 0x000000065050e981 */ /* 0x0000a4000c1e1900 */
[----:B----4-:R-:W-:Y:S02]  /*0da0*/  @!P3 FADD.FTZ R6, R78, R83 ;  /* 0x000000534e06b221 */ /* 0x010fe40000010000 */
[----:B------:R-:W-:Y:S01]  /*0db0*/  @!P0 IMAD.WIDE R82, R13, R82, c[0x0][0x170] ;  /* 0x00005c000d528625 */ /* 0x000fe200078e0252 */
[----:B------:R-:W3:Y:S03]  /*0dc0*/  @!P1 LDG.E R122, [R122.64] ;  /* 0x000000067a7a9981 */ /* 0x000ee6000c1e1900 */
[----:B------:R-:W-:Y:S01]  /*0dd0*/  @!P5 IMAD.MOV.U32 R78, RZ, RZ, 0x4 ;  /* 0x00000004ff4ed424 */ /* 0x000fe200078e00ff */
[----:B0-----:R-:W3:Y:S01]  /*0de0*/  @!P1 LDG.E R81, [R46.64] ;  /* 0x000000062e519981 */ /* 0x001ee2000c1e1900 */
[----:B------:R-:W-:-:S02]  /*0df0*/  @P0 LOP3.LUT R121, R121, 0x40, RZ, 0xfc, !PT ;  /* 0x0000004079790812 */ /* 0x000fc400078efcff */
[----:B------:R-:W-:Y:S01]  /*0e00*/  @!P5 IMAD.WIDE R78, R29, R78, c[0x0][0x170] ;  /* 0x00005c001d4ed625 */ /* 0x000fe200078e024e */
[----:B------:R0:W4:Y:S05]  /*0e10*/  @!P0 LDG.E R82, [R82.64] ;  /* 0x0000000652528981 */ /* 0x00012a000c1e1900 */
[----:B------:R1:W5:Y:S04]  /*0e20*/  @!P5 LDG.E R78, [R78.64] ;  /* 0x000000064e4ed981 */ /* 0x000368000c1e1900 */
[----:B------:R-:W5:Y:S04]  /*0e30*/  @!P5 LDG.E R121, [R52.64] ;  /* 0x000000063479d981 */ /* 0x000f68000c1e1900 */
[----:B0-----:R-:W4:Y:S04]  /*0e40*/  @!P0 LDG.E R83, [R48.64] ;  /* 0x0000000630538981 */ /* 0x001f28000c1e1900 */
[----:B-1----:R-:W2:Y:S01]  /*0e50*/  @!P6 LDG.E R79, [R50.64] ;  /* 0x00000006324fe981 */ /* 0x002ea2000c1e1900 */
[----:B------:R-:W-:-:S02]  /*0e60*/  P2R R125, PR, RZ, 0x8 ;  /* 0x00000008ff7d7803 */ /* 0x000fc40000000000 */
[----:B------:R-:W-:Y:S02]  /*0e70*/  ISETP.GE.AND P3, PT, R114, c[0x0][0x18c], PT ;  /* 0x0000630072007a0c */ /* 0x000fe40003f66270 */
[----:B------:R-:W-:Y:S02]  /*0e80*/  P2R R124, PR, RZ, 0x4 ;  /* 0x00000004ff7c7803 */ /* 0x000fe40000000000 */
[----:B------:R-:W-:Y:S01]  /*0e90*/  ISETP.GE.AND P2, PT, R108, c[0x0][0x18c], PT ;  /* 0x000063006c007a0c */ /* 0x000fe20003f46270 */
[----:B---3--:R-:W-:Y:S01]  /*0ea0*/  @!P1 FADD.FTZ R2, R122, R81 ;  /* 0x000000517a029221 */ /* 0x008fe20000010000 */
[----:B------:R-:W-:Y:S01]  /*0eb0*/  ISETP.GE.AND P1, PT, R118, c[0x0][0x18c], PT ;  /* 0x0000630076007a0c */ /* 0x000fe20003f26270 */
[----:B-----5:R-:W-:Y:S02]  /*0ec0*/  @!P5 FADD.FTZ R4, R78, R121 ;  /* 0x000000794e04d221 */ /* 0x020fe40000010000 */
[----:B----4-:R-:W-:Y:S01]  /*0ed0*/  @!P0 FADD.FTZ R0, R82, R83 ;  /* 0x0000005352008221 */ /* 0x010fe20000010000 */
[----:B------:R-:W-:Y:S01]  /*0ee0*/  ISETP.GE.AND P0, PT, R111, c[0x0][0x18c], PT ;  /* 0x000063006f007a0c */ /* 0x000fe20003f06270 */
[----:B------:R-:W-:-:S02]  /*0ef0*/  IMAD.MOV.U32 R78, RZ, RZ, RZ ;  /* 0x000000ffff4e7224 */ /* 0x000fc400078e00ff */
[----:B------:R-:W-:-:S06]  /*0f00*/  @!P3 FADD.FTZ R78, RZ, R19 ;  /* 0x00000013ff4eb221 */ /* 0x000fcc0000010000 */
[----:B------:R-:W-:Y:S01]  /*0f10*/  @!P1 FADD.FTZ R78, R78, R109 ;  /* 0x0000006d4e4e9221 */ /* 0x000fe20000010000 */
[----:B------:R-:W-:-:S03]  /*0f20*/  ISETP.NE.AND P1, PT, R120, RZ, PT ;  /* 0x000000ff7800720c */ /* 0x000fc60003f25270 */
[----:B------:R-:W-:Y:S01]  /*0f30*/  @!P0 FADD.FTZ R78, R78, R105 ;  /* 0x000000694e4e8221 */ /* 0x000fe20000010000 */
[----:B------:R-:W-:-:S03]  /*0f40*/  ISETP.NE.AND P0, PT, R119, RZ, PT ;  /* 0x000000ff7700720c */ /* 0x000fc60003f05270 */
[----:B------:R-:W-:Y:S01]  /*0f50*/  @!P2 FADD.FTZ R78, R78, R99 ;  /* 0x000000634e4ea221 */ /* 0x000fe20000010000 */
[----:B------:R-:W-:Y:S02]  /*0f60*/  ISETP.GE.AND P2, PT, R41, c[0x0][0x18c], PT ;  /* 0x0000630029007a0c */ /* 0x000fe40003f46270 */
[----:B------:R-:W-:-:S07]  /*0f70*/  P2R R119, PR, RZ, 0x2 ;  /* 0x00000002ff777803 */ /* 0x000fce0000000000 */
[----:B------:R-:W-:-:S04]  /*0f80*/  @!P0 FADD.FTZ R78, R78, R95 ;  /* 0x0000005f4e4e8221 */ /* 0x000fc80000010000 */
[----:B------:R-:W-:Y:S01]  /*0f90*/  @!P1 FADD.FTZ R78, R78, R89 ;  /* 0x000000594e4e9221 */ /* 0x000fe20000010000 */
[----:B------:R-:W-:Y:S02]  /*0fa0*/  ISETP.GE.AND P1, PT, R37, c[0x0][0x18c], PT ;  /* 0x0000630025007a0c */ /* 0x000fe40003f26270 */
[----:B------:R-:W-:Y:S02]  /*0fb0*/  P2R R122, PR, RZ, 0x1 ;  /* 0x00000001ff7a7803 */ /* 0x000fe40000000000 */
[----:B------:R-:W-:Y:S01]  /*0fc0*/  ISETP.GE.AND P0, PT, R45, c[0x0][0x18c], PT ;  /* 0x000063002d007a0c */ /* 0x000fe20003f06270 */
[----:B------:R-:W-:Y:S01]  /*0fd0*/  @!P2 FADD.FTZ R78, R78, R10 ;  /* 0x0000000a4e4ea221 */ /* 0x000fe20000010000 */
[----:B------:R-:W-:Y:S02]  /*0fe0*/  ISETP.NE.AND P2, PT, R124, RZ, PT ;  /* 0x000000ff7c00720c */ /* 0x000fe40003f45270 */
[----:B------:R-:W-:-:S05]  /*0ff0*/  ISETP.NE.AND P3, PT, R125, RZ, PT ;  /* 0x000000ff7d00720c */ /* 0x000fca0003f65270 */
[----:B------:R-:W-:-:S04]  /*1000*/  @!P1 FADD.FTZ R78, R78, R9 ;  /* 0x000000094e4e9221 */ /* 0x000fc80000010000 */
[----:B------:R-:W-:-:S04]  /*1010*/  @!P0 FADD.FTZ R78, R78, R8 ;  /* 0x000000084e4e8221 */ /* 0x000fc80000010000 */
[----:B------:R-:W-:Y:S01]  /*1020*/  @!P2 FADD.FTZ R78, R78, R7 ;  /* 0x000000074e4ea221 */ /* 0x000fe20000010000 */
[----:B------:R-:W-:-:S03]  /*1030*/  ISETP.GE.AND P1, PT, R11, c[0x0][0x18c], PT ;  /* 0x000063000b007a0c */ /* 0x000fc60003f26270 */
[----:B------:R-:W-:Y:S01]  /*1040*/  @!P3 FADD.FTZ R78, R78, R6 ;  /* 0x000000064e4eb221 */ /* 0x000fe20000010000 */
[----:B------:R-:W-:-:S03]  /*1050*/  ISETP.GE.AND P0, PT, R13, c[0x0][0x18c], PT ;  /* 0x000063000d007a0c */ /* 0x000fc60003f06270 */
[----:B------:R-:W-:Y:S02]  /*1060*/  @!P4 FADD.FTZ R78, R78, R5 ;  /* 0x000000054e4ec221 */ /* 0x000fe40000010000 */
[----:B--2---:R-:W-:Y:S02]  /*1070*/  @!P6 FADD.FTZ R3, R80, R79 ;  /* 0x0000004f5003e221 */ /* 0x004fe40000010000 */
        /* <DEDUP_REMOVED lines=13> */
[----:B------:R-:W1:Y:S01]  /*1150*/  I2F.U32 R79, c[0x0][0x0] ;  /* 0x00000000004f7b06 */ /* 0x000e620000201000 */
[----:B0-----:R-:W-:Y:S01]  /*1160*/  FADD.FTZ R121, R82, R83 ;  /* 0x0000005352797221 */ /* 0x001fe20000010000 */
[----:B------:R-:W-:-:S06]  /*1170*/  LOP3.LUT P0, R83, R114, 0x1f, RZ, 0xc0, !PT ;  /* 0x0000001f72537812 */ /* 0x000fcc000780c0ff */
[----:B------:R-:W0:Y:S07]  /*1180*/  I2F.U32 R80, R114 ;  /* 0x0000007200507306 */ /* 0x000e2e0000201000 */
[----:B------:R-:W-:-:S04]  /*1190*/  @!P0 SHF.R.U32.HI R78, RZ, 0x3, R114 ;  /* 0x00000003ff4e8819 */ /* 0x000fc80000011672 */
[----:B------:R-:W-:-:S05]  /*11a0*/  @!P0 LOP3.LUT R78, R78, 0x1ffffffc, RZ, 0xc0, !PT ;  /* 0x1ffffffc4e4e8812 */ /* 0x000fca00078ec0ff */
[----:B------:R-:W-:Y:S01]  /*11b0*/  @!P0 STS [R78+0x8], R121 ;  /* 0x000008794e008388 */ /* 0x000fe20000000800 */
[----:B-1----:R-:W-:-:S03]  /*11c0*/  FMUL.FTZ R79, R79, 0.03125 ;  /* 0x3d0000004f4f7820 */ /* 0x002fc60000410000 */
[----:B------:R-:W-:Y:S02]  /*11d0*/  BAR.SYNC.DEFER_BLOCKING 0x0 ;  /* 0x0000000000007b1d */ /* 0x000fe40000010000 */
[----:B0-----:R-:W-:Y:S01]  /*11e0*/  FSETP.GT.FTZ.AND P1, PT, R79, R80, PT ;  /* 0x000000504f00720b */ /* 0x001fe20003f34000 */
[----:B------:R-:W-:-:S12]  /*11f0*/  IMAD.MOV.U32 R81, RZ, RZ, RZ ;  /* 0x000000ffff517224 */ /* 0x000fd800078e00ff */
[----:B------:R-:W0:Y:S04]  /*1200*/  @P1 LDS R81, [R83.X4+0x8] ;  /* 0x0000080053511984 */ /* 0x000e280000004800 */
        /* <DEDUP_REMOVED lines=17> */
[----:B------:R-:W-:-:S02]  /*1320*/  P2R R123, PR, RZ, 0x4 ;  /* 0x00000004ff7b7803 */ /* 0x000fc40000000000 */
        /* <DEDUP_REMOVED lines=62> */
[----:B------:R-:W-:Y:S01]  /*1710*/  @!P2 STS [R125+0x8], R82 ;  /* 0x000008527d00a388 */ /* 0x000fe20000000800 */
[----:B------:R-:W-:Y:S02]  /*1720*/  @P1 IMAD.SHL.U32 R121, R114, 0x4, RZ ;  /* 0x0000000472791824 */ /* 0x000fe400078e00ff */
[----:B------:R-:W-:-:S03]  /*1730*/  IMAD.MOV.U32 R78, RZ, RZ, RZ ;  /* 0x000000ffff4e7224 */ /* 0x000fc600078e00ff */
[----:B------:R-:W-:Y:S01]  /*1740*/  @P1 LOP3.LUT R121, R121, 0x7c, RZ, 0xe2, !PT ;  /* 0x0000007c79791812 */ /* 0x000fe200078ee2ff */
        /* <DEDUP_REMOVED lines=9> */
[----:B------:R-:W1:Y:S01]  /*17e0*/  @!P0 I2F R124, c[0x0][0x18c] ;  /* 0x00006300007c8b06 */ /* 0x000e620000201400 */
[----:B0-----:R-:W-:-:S05]  /*17f0*/  FADD.FTZ R120, R81, R82 ;  /* 0x0000005251787221 */ /* 0x001fca0000010000 */
[----:B------:R-:W0:Y:S02]  /*1800*/  SHFL.BFLY PT, R83, R120, 0x1, 0x1f ;  /* 0x0c201f0078537f89 */ /* 0x000e2400000e0000 */
[----:B-1----:R-:W1:Y:S01]  /*1810*/  @!P0 MUFU.RCP R121, R124 ;  /* 0x0000007c00798308 */ /* 0x002e620000001000 */
[----:B------:R-:W-:Y:S01]  /*1820*/  ISETP.GE.AND P2, PT, R114, c[0x0][0x18c], PT ;  /* 0x0000630072007a0c */ /* 0x000fe20003f46270 */
[----:B0-----:R-:W-:-:S04]  /*1830*/  FADD.FTZ R78, R120, R83 ;  /* 0x00000053784e7221 */ /* 0x001fc80000010000 */
[----:B-1----:R-:W-:-:S06]  /*1840*/  @!P0 FFMA.FTZ R78, R78, R121, c[0x0][0x188] ;  /* 0x000062004e4e8623 */ /* 0x002fcc0000010079 */
[----:B------:R-:W0:Y:S02]  /*1850*/  @!P0 MUFU.RSQ R78, R78 ;  /* 0x0000004e004e8308 */ /* 0x000e240000001400 */
[C---:B------:R-:W-:Y:S01]  /*1860*/  @!P2 IMAD.SHL.U32 R80, R114.reuse, 0x4, RZ ;  /* 0x000000047250a824 */ /* 0x040fe200078e00ff */
[----:B------:R-:W-:Y:S01]  /*1870*/  @!P2 SHF.L.U64.HI R114, R114, 0x2, R117 ;  /* 0x000000027272a819 */ /* 0x000fe20000010275 */
[----:B0-----:R-:W-:Y:S04]  /*1880*/  @!P0 STS [0x4], R78 ;  /* 0x0000044eff008388 */ /* 0x001fe80000000800 */
[----:B------:R-:W-:Y:S01]  /*1890*/  BAR.SYNC.DEFER_BLOCKING 0x0 ;  /* 0x0000000000007b1d */ /* 0x000fe20000010000 */
[C---:B------:R-:W-:Y:S02]  /*18a0*/  @!P2 IADD3 R82, P0, R80.reuse, c[0x0][0x178], RZ ;  /* 0x00005e005052aa10 */ /* 0x040fe40007f1e0ff */
[----:B------:R-:W-:-:S02]  /*18b0*/  @!P2 IADD3 R80, P1, R80, c[0x0][0x180], RZ ;  /* 0x000060005050aa10 */ /* 0x000fc40007f3e0ff */
[C---:B------:R-:W-:Y:S02]  /*18c0*/  @!P2 IADD3.X R83, R114.reuse, c[0x0][0x17c], RZ, P0, !PT ;  /* 0x00005f007253aa10 */ /* 0x040fe400007fe4ff */
[----:B------:R-:W-:Y:S02]  /*18d0*/  @!P2 IADD3.X R81, R114, c[0x0][0x184], RZ, P1, !PT ;  /* 0x000061007251aa10 */ /* 0x000fe40000ffe4ff */
[----:B------:R-:W-:-:S04]  /*18e0*/  @!P2 IADD3 R120, P1, R113, c[0x0][0x168], RZ ;  /* 0x00005a007178aa10 */ /* 0x000fc80007f3e0ff */
[----:B------:R-:W-:Y:S01]  /*18f0*/  @!P2 IADD3.X R121, R116, c[0x0][0x16c], RZ, P1, !PT ;  /* 0x00005b007479aa10 */ /* 0x000fe20000ffe4ff */
[----:B------:R-:W2:Y:S04]  /*1900*/  @!P2 LDG.E R83, [R82.64] ;  /* 0x000000065253a981 */ /* 0x000ea8000c1e1900 */
[----:B------:R-:W2:Y:S04]  /*1910*/  @!P2 LDG.E R80, [R80.64] ;  /* 0x000000065050a981 */ /* 0x000ea8000c1e1900 */
[----:B------:R-:W3:Y:S04]  /*1920*/  @!P2 LDG.E R121, [R120.64] ;  /* 0x000000067879a981 */ /* 0x000ee8000c1e1900 */
[----:B------:R-:W0:Y:S01]  /*1930*/  LDS.64 R78, [RZ] ;  /* 0x00000000ff4e7984 */ /* 0x000e220000000a00 */
[----:B------:R-:W-:-:S13]  /*1940*/  ISETP.GE.AND P0, PT, R118, c[0x0][0x18c], PT ;  /* 0x0000630076007a0c */ /* 0x000fda0003f06270 */
[C---:B------:R-:W-:Y:S01]  /*1950*/  @!P0 IMAD.SHL.U32 R114, R118.reuse, 0x4, RZ ;  /* 0x0000000476728824 */ /* 0x040fe200078e00ff */
[----:B------:R-:W-:-:S04]  /*1960*/  @!P0 SHF.L.U64.HI R115, R118, 0x2, R115 ;  /* 0x0000000276738819 */ /* 0x000fc80000010273 */
[----:B------:R-:W-:-:S04]  /*1970*/  @!P0 IADD3 R116, P1, R114, c[0x0][0x178], RZ ;  /* 0x00005e0072748a10 */ /* 0x000fc80007f3e0ff */
[----:B------:R-:W-:Y:S02]  /*1980*/  @!P0 IADD3.X R117, R115, c[0x0][0x17c], RZ, P1, !PT ;  /* 0x00005f0073758a10 */ /* 0x000fe40000ffe4ff */
[----:B------:R-:W-:Y:S01]  /*1990*/  @!P0 IADD3 R114, P1, R114, c[0x0][0x180], RZ ;  /* 0x0000600072728a10 */ /* 0x000fe20007f3e0ff */
[----:B0-----:R-:W-:-:S04]  /*19a0*/  @!P2 FADD.FTZ R118, R19, -R78 ;  /* 0x8000004e1376a221 */ /* 0x001fc80000010000 */
[----:B------:R-:W-:Y:S01]  /*19b0*/  @!P2 FMUL.FTZ R118, R118, R79 ;  /* 0x0000004f7676a220 */ /* 0x000fe20000410000 */
[----:B------:R-:W-:-:S03]  /*19c0*/  @!P0 IADD3.X R115, R115, c[0x0][0x184], RZ, P1, !PT ;  /* 0x0000610073738a10 */ /* 0x000fc60000ffe4ff */
[----:B--2---:R-:W-:-:S04]  /*19d0*/  @!P2 FFMA.FTZ R118, R118, R83, R80 ;  /* 0x000000537676a223 */ /* 0x004fc80000010050 */
[----:B---3--:R-:W-:-:S05]  /*19e0*/  @!P2 FADD.FTZ R19, R118, R121 ;  /* 0x000000797613a221 */ /* 0x008fca0000010000 */
[----:B------:R0:W-:Y:S01]  /*19f0*/  @!P2 STG.E [R76.64], R19 ;  /* 0x000000134c00a986 */ /* 0x0001e2000c101906 */
[----:B------:R-:W-:-:S03]  /*1a00*/  @!P0 IADD3 R112, P2, R112, c[0x0][0x168], RZ ;  /* 0x00005a0070708a10 */ /* 0x000fc60007f5e0ff */
[----:B------:R-:W2:Y:S01]  /*1a10*/  @!P0 LDG.E R117, [R116.64] ;  /* 0x0000000674758981 */ /* 0x000ea2000c1e1900 */
[----:B------:R-:W-:-:S03]  /*1a20*/  @!P0 IADD3.X R113, R110, c[0x0][0x16c], RZ, P2, !PT ;  /* 0x00005b006e718a10 */ /* 0x000fc600017fe4ff */
[----:B------:R-:W2:Y:S04]  /*1a30*/  @!P0 LDG.E R114, [R114.64] ;  /* 0x0000000672728981 */ /* 0x000ea8000c1e1900 */
[----:B------:R-:W3:Y:S01]  /*1a40*/  @!P0 LDG.E R113, [R112.64] ;  /* 0x0000000670718981 */ /* 0x000ee2000c1e1900 */
[----:B------:R-:W-:Y:S01]  /*1a50*/  ISETP.GE.AND P1, PT, R111, c[0x0][0x18c], PT ;  /* 0x000063006f007a0c */ /* 0x000fe20003f26270 */
[----:B0-----:R-:W-:-:S04]  /*1a60*/  @!P0 FADD.FTZ R76, R109, -R78 ;  /* 0x8000004e6d4c8221 */ /* 0x001fc80000010000 */
[----:B------:R-:W-:-:S08]  /*1a70*/  @!P0 FMUL.FTZ R76, R76, R79 ;  /* 0x0000004f4c4c8220 */ /* 0x000fd00000410000 */
[C---:B------:R-:W-:Y:S01]  /*1a80*/  @!P1 IMAD.SHL.U32 R110, R111.reuse, 0x4, RZ ;  /* 0x000000046f6e9824 */ /* 0x040fe200078e00ff */
[----:B------:R-:W-:-:S04]  /*1a90*/  @!P1 SHF.L.U64.HI R106, R111, 0x2, R106 ;  /* 0x000000026f6a9819 */ /* 0x000fc8000001026a */
[----:B------:R-:W-:-:S04]  /*1aa0*/  @!P1 IADD3 R82, P2, R110, c[0x0][0x178], RZ ;  /* 0x00005e006e529a10 */ /* 0x000fc80007f5e0ff */
[----:B------:R-:W-:Y:S02]  /*1ab0*/  @!P1 IADD3.X R83, R106, c[0x0][0x17c], RZ, P2, !PT ;  /* 0x00005f006a539a10 */ /* 0x000fe400017fe4ff */
[----:B------:R-:W-:-:S04]  /*1ac0*/  @!P1 IADD3 R80, P2, R110, c[0x0][0x180], RZ ;  /* 0x000060006e509a10 */ /* 0x000fc80007f5e0ff */
[----:B------:R-:W-:Y:S01]  /*1ad0*/  @!P1 IADD3.X R81, R106, c[0x0][0x184], RZ, P2, !PT ;  /* 0x000061006a519a10 */ /* 0x000fe200017fe4ff */
        /* <DEDUP_REMOVED lines=25> */
[----:B------:R-:W-:Y:S01]  /*1c70*/  ISETP.NE.AND P0, PT, R122, RZ, PT ;  /* 0x000000ff7a00720c */ /* 0x000fe20003f05270 */
[----:B0-----:R-:W-:-:S04]  /*1c80*/  @!P2 FADD.FTZ R72, R99, -R78 ;  /* 0x8000004e6348a221 */ /* 0x001fc80000010000 */
[----:B------:R-:W-:-:S08]  /*1c90*/  @!P2 FMUL.FTZ R72, R72, R79 ;  /* 0x0000004f4848a220 */ /* 0x000fd00000410000 */
[C---:B------:R-:W-:Y:S01]  /*1ca0*/  @!P0 SHF.L.U64.HI R102, R93.reuse, 0x2, R102 ;  /* 0x000000025d668819 */ /* 0x040fe20000010266 */
[----:B------:R-:W-:-:S05]  /*1cb0*/  @!P0 IMAD.SHL.U32 R93, R93, 0x4, RZ ;  /* 0x000000045d5d8824 */ /* 0x000fca00078e00ff */
        /* <DEDUP_REMOVED lines=16> */
[----:B------:R-:W-:Y:S01]  /*1dc0*/  @!P1 IMAD.SHL.U32 R87, R87, 0x4, RZ ;  /* 0x0000000457579824 */ /* 0x000fe200078e00ff */
        /* <DEDUP_REMOVED lines=10> */
[----:B------:R-:W3:Y:S04]  /*1e70*/  @!P1 LDG.E R73, [R72.64] ;  /* 0x0000000648499981 */ /* 0x000ee8000c1e1900 */
[----:B------:R-:W2:Y:S01]  /*1e80*/  @!P1 LDG.E R70, [R70.64] ;  /* 0x0000000646469981 */ /* 0x000ea2000c1e1900 */
[----:B------:R-:W-:Y:S01]  /*1e90*/  ISETP.GE.AND P2, PT, R41, c[0x0][0x18c], PT ;  /* 0x0000630029007a0c */ /* 0x000fe20003f46270 */
[----:B0-----:R-:W-:-:S04]  /*1ea0*/  @!P1 FADD.FTZ R68, R89, -R78 ;  /* 0x8000004e59449221 */ /* 0x001fc80000010000 */
[----:B------:R-:W-:-:S08]  /*1eb0*/  @!P1 FMUL.FTZ R68, R68, R79 ;  /* 0x0000004f44449220 */ /* 0x000fd00000410000 */
[----:B------:R-:W-:Y:S01]  /*1ec0*/  @!P2 IADD3 R92, P0, R92, c[0x0][0x168], RZ ;  /* 0x00005a005c5caa10 */ /* 0x000fe20007f1e0ff */
[C---:B------:R-:W-:Y:S01]  /*1ed0*/  @!P2 IMAD.SHL.U32 R80, R41.reuse, 0x4, RZ ;  /* 0x000000042950a824 */ /* 0x040fe200078e00ff */
[----:B------:R-:W-:Y:S02]  /*1ee0*/  @!P2 SHF.L.U64.HI R90, R41, 0x2, R90 ;  /* 0x00000002295aa819 */ /* 0x000fe4000001025a */
[----:B------:R-:W-:Y:S02]  /*1ef0*/  @!P2 IADD3.X R93, R85, c[0x0][0x16c], RZ, P0, !PT ;  /* 0x00005b00555daa10 */ /* 0x000fe400007fe4ff */
[----:B------:R-:W-:-:S04]  /*1f00*/  @!P2 IADD3 R76, P0, R80, c[0x0][0x178], RZ ;  /* 0x00005e00504caa10 */ /* 0x000fc80007f1e0ff */
[----:B------:R-:W-:Y:S02]  /*1f10*/  @!P2 IADD3.X R77, R90, c[0x0][0x17c], RZ, P0, !PT ;  /* 0x00005f005a4daa10 */ /* 0x000fe400007fe4ff */
[----:B------:R-:W-:-:S13]  /*1f20*/  ISETP.GE.AND P2, PT, R37, c[0x0][0x18c], PT ;  /* 0x0000630025007a0c */ /* 0x000fda0003f46270 */
[----:B------:R-:W-:Y:S01]  /*1f30*/  @!P2 SHF.L.U64.HI R86, R37, 0x2, R86 ;  /* 0x000000022556a819 */ /* 0x000fe20000010256 */
[----:B--2---:R-:W-:-:S04]  /*1f40*/  @!P1 FFMA.FTZ R68, R68, R75, R70 ;  /* 0x0000004b44449223 */ /* 0x004fc80000010046 */
[----:B---3--:R-:W-:-:S05]  /*1f50*/  @!P1 FADD.FTZ R19, R68, R73 ;  /* 0x0000004944139221 */ /* 0x008fca0000010000 */
[----:B------:R0:W-:Y:S01]  /*1f60*/  @!P1 STG.E [R66.64], R19 ;  /* 0x0000001342009986 */ /* 0x0001e2000c101906 */
[----:B------:R-:W-:-:S13]  /*1f70*/  ISETP.GE.AND P1, PT, R41, c[0x0][0x18c], PT ;  /* 0x0000630029007a0c */ /* 0x000fda0003f26270 */
[----:B------:R-:W-:-:S04]  /*1f80*/  @!P1 IADD3 R68, P0, R80, c[0x0][0x180], RZ ;  /* 0x0000600050449a10 */ /* 0x000fc80007f1e0ff */
[----:B------:R-:W-:Y:S02]  /*1f90*/  @!P1 IADD3.X R69, R90, c[0x0][0x184], RZ, P0, !PT ;  /* 0x000061005a459a10 */ /* 0x000fe400007fe4ff */
[----:B------:R-:W-:-:S04]  /*1fa0*/  @!P2 IADD3 R88, P0, R88, c[0x0][0x168], RZ ;  /* 0x00005a005858aa10 */ /* 0x000fc80007f1e0ff */
[----:B------:R-:W-:Y:S01]  /*1fb0*/  @!P2 IADD3.X R89, R44, c[0x0][0x16c], RZ, P0, !PT ;  /* 0x00005b002c59aa10 */ /* 0x000fe200007fe4ff */
[----:B------:R-:W-:-:S05]  /*1fc0*/  @!P2 IMAD.SHL.U32 R44, R37, 0x4, RZ ;  /* 0x00000004252ca824 */ /* 0x000fca00078e00ff */
[----:B------:R-:W-:-:S04]  /*1fd0*/  @!P2 IADD3 R70, P0, R44, c[0x0][0x178], RZ ;  /* 0x00005e002c46aa10 */ /* 0x000fc80007f1e0ff */
[----:B------:R-:W-:Y:S02]  /*1fe0*/  @!P2 IADD3.X R71, R86, c[0x0][0x17c], RZ, P0, !PT ;  /* 0x00005f005647aa10 */ /* 0x000fe400007fe4ff */
[----:B------:R-:W-:-:S13]  /*1ff0*/  ISETP.GE.AND P0, PT, R41, c[0x0][0x18c], PT ;  /* 0x0000630029007a0c */ /* 0x000fda0003f06270 */
[----:B------:R-:W2:Y:S04]  /*2000*/  @!P0 LDG.E R77, [R76.64] ;  /* 0x000000064c4d8981 */ /* 0x000ea8000c1e1900 */
[----:B------:R-:W2:Y:S04]  /*2010*/  @!P0 LDG.E R68, [R68.64] ;  /* 0x0000000644448981 */ /* 0x000ea8000c1e1900 */
[----:B------:R-:W0:Y:S01]  /*2020*/  @!P0 LDG.E R93, [R92.64] ;  /* 0x000000065c5d8981 */ /* 0x000e22000c1e1900 */
[----:B------:R-:W-:-:S04]  /*2030*/  @!P0 FADD.FTZ R10, R10, -R78 ;  /* 0x8000004e0a0a8221 */ /* 0x000fc80000010000 */
[----:B------:R-:W-:Y:S01]  /*2040*/  @!P0 FMUL.FTZ R10, R10, R79 ;  /* 0x0000004f0a0a8220 */ /* 0x000fe20000410000 */
[----:B------:R-:W-:-:S13]  /*2050*/  ISETP.GE.AND P1, PT, R45, c[0x0][0x18c], PT ;  /* 0x000063002d007a0c */ /* 0x000fda0003f26270 */
[----:B------:R-:W-:Y:S01]  /*2060*/  @!P1 SHF.L.U64.HI R42, R45, 0x2, R42 ;  /* 0x000000022d2a9819 */ /* 0x000fe2000001022a */
[----:B--2---:R-:W-:-:S04]  /*2070*/  @!P0 FFMA.FTZ R10, R10, R77, R68 ;  /* 0x0000004d0a0a8223 */ /* 0x004fc80000010044 */
[----:B0-----:R-:W-:-:S05]  /*2080*/  @!P0 FADD.FTZ R19, R10, R93 ;  /* 0x0000005d0a138221 */ /* 0x001fca0000010000 */
[----:B------:R0:W-:Y:S01]  /*2090*/  @!P0 STG.E [R64.64], R19 ;  /* 0x0000001340008986 */ /* 0x0001e2000c101906 */
[----:B------:R-:W-:Y:S01]  /*20a0*/  @!P2 IADD3 R66, P0, R44, c[0x0][0x180], RZ ;  /* 0x000060002c42aa10 */ /* 0x000fe20007f1e0ff */
[----:B------:R-:W-:-:S03]  /*20b0*/  @!P1 IMAD.SHL.U32 R44, R45, 0x4, RZ ;  /* 0x000000042d2c9824 */ /* 0x000fc600078e00ff */
[----:B------:R-:W-:Y:S02]  /*20c0*/  @!P2 IADD3.X R67, R86, c[0x0][0x184], RZ, P0, !PT ;  /* 0x000061005643aa10 */ /* 0x000fe400007fe4ff */
[----:B------:R-:W-:-:S04]  /*20d0*/  @!P1 IADD3 R84, P0, R84, c[0x0][0x168], RZ ;  /* 0x00005a0054549a10 */ /* 0x000fc80007f1e0ff */
[----:B------:R-:W-:Y:S02]  /*20e0*/  @!P1 IADD3.X R85, R40, c[0x0][0x16c], RZ, P0, !PT ;  /* 0x00005b0028559a10 */ /* 0x000fe400007fe4ff */
[----:B------:R-:W-:-:S04]  /*20f0*/  @!P1 IADD3 R40, P0, R44, c[0x0][0x178], RZ ;  /* 0x00005e002c289a10 */ /* 0x000fc80007f1e0ff */
[----:B------:R-:W-:Y:S02]  /*2100*/  @!P1 IADD3.X R41, R42, c[0x0][0x17c], RZ, P0, !PT ;  /* 0x00005f002a299a10 */ /* 0x000fe400007fe4ff */
[----:B------:R-:W-:-:S13]  /*2110*/  ISETP.GE.AND P0, PT, R37, c[0x0][0x18c], PT ;  /* 0x0000630025007a0c */ /* 0x000fda0003f06270 */
[----:B------:R-:W2:Y:S04]  /*2120*/  @!P0 LDG.E R71, [R70.64] ;  /* 0x0000000646478981 */ /* 0x000ea8000c1e1900 */
[----:B------:R-:W2:Y:S04]  /*2130*/  @!P0 LDG.E R66, [R66.64] ;  /* 0x0000000642428981 */ /* 0x000ea8000c1e1900 */
[----:B------:R-:W3:Y:S01]  /*2140*/  @!P0 LDG.E R89, [R88.64] ;  /* 0x0000000658598981 */ /* 0x000ee2000c1e1900 */
[----:B------:R-:W-:-:S04]  /*2150*/  @!P0 FADD.FTZ R10, R9, -R78 ;  /* 0x8000004e090a8221 */ /* 0x000fc80000010000 */
[----:B------:R-:W-:-:S04]  /*2160*/  @!P0 FMUL.FTZ R10, R10, R79 ;  /* 0x0000004f0a0a8220 */ /* 0x000fc80000410000 */
        /* <DEDUP_REMOVED lines=8> */
[----:B------:R-:W-:Y:S01]  /*21f0*/  ISETP.NE.AND P2, PT, R123, RZ, PT ;  /* 0x000000ff7b00720c */ /* 0x000fe20003f45270 */
[----:B------:R-:W-:-:S04]  /*2200*/  @!P1 FADD.FTZ R8, R8, -R78 ;  /* 0x8000004e08089221 */ /* 0x000fc80000010000 */
[----:B------:R-:W-:-:S08]  /*2210*/  @!P1 FMUL.FTZ R8, R8, R79 ;  /* 0x0000004f08089220 */ /* 0x000fd00000410000 */
[C---:B0-----:R-:W-:Y:S01]  /*2220*/  @!P2 IMAD.SHL.U32 R64, R43.reuse, 0x4, RZ ;  /* 0x000000042b40a824 */ /* 0x041fe200078e00ff */
[----:B------:R-:W-:-:S04]  /*2230*/  @!P2 SHF.L.U64.HI R38, R43, 0x2, R38 ;  /* 0x000000022b26a819 */ /* 0x000fc80000010226 */
[----:B------:R-:W-:-:S04]  /*2240*/  @!P2 IADD3 R42, P0, R64, c[0x0][0x178], RZ ;  /* 0x00005e00402aaa10 */ /* 0x000fc80007f1e0ff */
[----:B------:R-:W-:Y:S02]  /*2250*/  @!P2 IADD3.X R43, R38, c[0x0][0x17c], RZ, P0, !PT ;  /* 0x00005f00262baa10 */ /* 0x000fe400007fe4ff */
[----:B------:R-:W-:-:S04]  /*2260*/  @!P2 IADD3 R64, P0, R64, c[0x0][0x180], RZ ;  /* 0x000060004040aa10 */ /* 0x000fc80007f1e0ff */
[----:B------:R-:W-:Y:S01]  /*2270*/  @!P2 IADD3.X R65, R38, c[0x0][0x184], RZ, P0, !PT ;  /* 0x000061002641aa10 */ /* 0x000fe200007fe4ff */
[----:B--2---:R-:W-:-:S04]  /*2280*/  @!P1 FFMA.FTZ R8, R8, R41, R44 ;  /* 0x0000002908089223 */ /* 0x004fc8000001002c */
[----:B---3--:R-:W-:Y:S01]  /*2290*/  @!P1 FADD.FTZ R19, R8, R85 ;  /* 0x0000005508139221 */ /* 0x008fe20000010000 */
[----:B------:R-:W-:-:S04]  /*22a0*/  @!P2 IADD3 R8, P0, R39, c[0x0][0x168], RZ ;  /* 0x00005a002708aa10 */ /* 0x000fc80007f1e0ff */
[----:B-1----:R-:W-:Y:S01]  /*22b0*/  @!P2 IADD3.X R9, R36, c[0x0][0x16c], RZ, P0, !PT ;  /* 0x00005b002409aa10 */ /* 0x002fe200007fe4ff */
[----:B------:R0:W-:Y:S04]  /*22c0*/  @!P1 STG.E [R60.64], R19 ;  /* 0x000000133c009986 */ /* 0x0001e8000c101906 */
[----:B------:R-:W2:Y:S04]  /*22d0*/  @!P2 LDG.E R43, [R42.64] ;  /* 0x000000062a2ba981 */ /* 0x000ea8000c1e1900 */
[----:B------:R-:W2:Y:S04]  /*22e0*/  @!P2 LDG.E R64, [R64.64] ;  /* 0x000000064040a981 */ /* 0x000ea8000c1e1900 */
[----:B------:R-:W3:Y:S01]  /*22f0*/  @!P2 LDG.E R9, [R8.64] ;  /* 0x000000060809a981 */ /* 0x000ee2000c1e1900 */
[----:B------:R-:W-:-:S04]  /*2300*/  @!P2 FADD.FTZ R10, R7, -R78 ;  /* 0x8000004e070aa221 */ /* 0x000fc80000010000 */
[----:B------:R-:W-:Y:S01]  /*2310*/  @!P2 FMUL.FTZ R10, R10, R79 ;  /* 0x0000004f0a0aa220 */ /* 0x000fe20000410000 */
[----:B------:R-:W-:-:S04]  /*2320*/  @!P3 IADD3 R36, P0, R35, c[0x0][0x168], RZ ;  /* 0x00005a002324ba10 */ /* 0x000fc80007f1e0ff */
[----:B------:R-:W-:Y:S01]  /*2330*/  @!P3 IADD3.X R37, R33, c[0x0][0x16c], RZ, P0, !PT ;  /* 0x00005b002125ba10 */ /* 0x000fe200007fe4ff */
[----:B--2---:R-:W-:-:S04]  /*2340*/  @!P2 FFMA.FTZ R10, R10, R43, R64 ;  /* 0x0000002b0a0aa223 */ /* 0x004fc80000010040 */
[----:B---3--:R-:W-:Y:S02]  /*2350*/  @!P2 FADD.FTZ R7, R10, R9 ;  /* 0x000000090a07a221 */ /* 0x008fe40000010000 */
[C---:B------:R-:W-:Y:S01]  /*2360*/  @!P3 IMAD.SHL.U32 R10, R31.reuse, 0x4, RZ ;  /* 0x000000041f0ab824 */ /* 0x040fe200078e00ff */
[----:B------:R-:W-:-:S04]  /*2370*/  @!P3 SHF.L.U64.HI R31, R31, 0x2, R34 ;  /* 0x000000021f1fb819 */ /* 0x000fc80000010222 */
[----:B------:R-:W-:-:S04]  /*2380*/  @!P3 IADD3 R34, P0, R10, c[0x0][0x178], RZ ;  /* 0x00005e000a22ba10 */ /* 0x000fc80007f1e0ff */
[----:B------:R-:W-:Y:S02]  /*2390*/  @!P3 IADD3.X R35, R31, c[0x0][0x17c], RZ, P0, !PT ;  /* 0x00005f001f23ba10 */ /* 0x000fe400007fe4ff */
[----:B------:R-:W-:-:S04]  /*23a0*/  @!P3 IADD3 R8, P0, R10, c[0x0][0x180], RZ ;  /* 0x000060000a08ba10 */ /* 0x000fc80007f1e0ff */
[----:B------:R-:W-:Y:S01]  /*23b0*/  @!P3 IADD3.X R9, R31, c[0x0][0x184], RZ, P0, !PT ;  /* 0x000061001f09ba10 */ /* 0x000fe200007fe4ff */
[----:B------:R1:W-:Y:S04]  /*23c0*/  @!P2 STG.E [R58.64], R7 ;  /* 0x000000073a00a986 */ /* 0x0003e8000c101906 */
[----:B------:R-:W2:Y:S04]  /*23d0*/  @!P3 LDG.E R35, [R34.64] ;  /* 0x000000062223b981 */ /* 0x000ea8000c1e1900 */
[----:B------:R-:W2:Y:S04]  /*23e0*/  @!P3 LDG.E R8, [R8.64] ;  /* 0x000000060808b981 */ /* 0x000ea8000c1e1900 */
[----:B------:R-:W0:Y:S01]  /*23f0*/  @!P3 LDG.E R37, [R36.64] ;  /* 0x000000062425b981 */ /* 0x000e22000c1e1900 */
[----:B------:R-:W-:-:S04]  /*2400*/  @!P3 FADD.FTZ R6, R6, -R78 ;  /* 0x8000004e0606b221 */ /* 0x000fc80000010000 */
[----:B------:R-:W-:Y:S02]  /*2410*/  @!P3 FMUL.FTZ R6, R6, R79 ;  /* 0x0000004f0606b220 */ /* 0x000fe40000410000 */
[C---:B------:R-:W-:Y:S01]  /*2420*/  @!P4 IMAD.SHL.U32 R33, R32.reuse, 0x4, RZ ;  /* 0x000000042021c824 */ /* 0x040fe200078e00ff */
[----:B------:R-:W-:-:S04]  /*2430*/  @!P4 SHF.L.U64.HI R21, R32, 0x2, R21 ;  /* 0x000000022015c819 */ /* 0x000fc80000010215 */
[----:B------:R-:W-:Y:S01]  /*2440*/  @!P4 IADD3 R32, P1, R33, c[0x0][0x180], RZ ;  /* 0x000060002120ca10 */ /* 0x000fe20007f3e0ff */
[----:B--2---:R-:W-:-:S04]  /*2450*/  @!P3 FFMA.FTZ R6, R6, R35, R8 ;  /* 0x000000230606b223 */ /* 0x004fc80000010008 */
[----:B0-----:R-:W-:Y:S01]  /*2460*/  @!P3 FADD.FTZ R19, R6, R37 ;  /* 0x000000250613b221 */ /* 0x001fe20000010000 */
[----:B------:R-:W-:Y:S02]  /*2470*/  @!P4 IADD3 R6, P0, R33, c[0x0][0x178], RZ ;  /* 0x00005e002106ca10 */ /* 0x000fe40007f1e0ff */
[C---:B------:R-:W-:Y:S02]  /*2480*/  @!P4 IADD3.X R33, R21.reuse, c[0x0][0x184], RZ, P1, !PT ;  /* 0x000061001521ca10 */ /* 0x040fe40000ffe4ff */
[----:B-1----:R-:W-:Y:S02]  /*2490*/  @!P4 IADD3.X R7, R21, c[0x0][0x17c], RZ, P0, !PT ;  /* 0x00005f001507ca10 */ /* 0x002fe400007fe4ff */
[----:B------:R-:W-:Y:S01]  /*24a0*/  @!P4 IADD3 R8, P0, R28, c[0x0][0x168], RZ ;  /* 0x00005a001c08ca10 */ /* 0x000fe20007f1e0ff */
[----:B------:R0:W-:Y:S03]  /*24b0*/  @!P3 STG.E [R56.64], R19 ;  /* 0x000000133800b986 */ /* 0x0001e6000c101906 */
[----:B------:R-:W-:Y:S01]  /*24c0*/  @!P4 IADD3.X R9, R30, c[0x0][0x16c], RZ, P0, !PT ;  /* 0x00005b001e09ca10 */ /* 0x000fe200007fe4ff */
[----:B------:R1:W2:Y:S04]  /*24d0*/  @!P4 LDG.E R7, [R6.64] ;  /* 0x000000060607c981 */ /* 0x0002a8000c1e1900 */
[----:B------:R-:W2:Y:S04]  /*24e0*/  @!P4 LDG.E R32, [R32.64] ;  /* 0x000000062020c981 */ /* 0x000ea8000c1e1900 */
[----:B------:R-:W0:Y:S01]  /*24f0*/  @!P4 LDG.E R9, [R8.64] ;  /* 0x000000060809c981 */ /* 0x000e22000c1e1900 */
[----:B------:R-:W-:-:S02]  /*2500*/  @!P4 FADD.FTZ R10, R5, -R78 ;  /* 0x8000004e050ac221 */ /* 0x000fc40000010000 */
[C---:B------:R-:W-:Y:S02]  /*2510*/  @!P5 IMAD.SHL.U32 R30, R29.reuse, 0x4, RZ ;  /* 0x000000041d1ed824 */ /* 0x040fe400078e00ff */
[----:B------:R-:W-:Y:S01]  /*2520*/  @!P4 FMUL.FTZ R10, R10, R79 ;  /* 0x0000004f0a0ac220 */ /* 0x000fe20000410000 */
[----:B------:R-:W-:Y:S02]  /*2530*/  @!P5 SHF.L.U64.HI R24, R29, 0x2, R24 ;  /* 0x000000021d18d819 */ /* 0x000fe40000010218 */
[C---:B------:R-:W-:Y:S02]  /*2540*/  @!P5 IADD3 R28, P1, R30.reuse, c[0x0][0x178], RZ ;  /* 0x00005e001e1cda10 */ /* 0x040fe40007f3e0ff */
[----:B------:R-:W-:Y:S02]  /*2550*/  @!P5 IADD3 R30, P0, R30, c[0x0][0x180], RZ ;  /* 0x000060001e1eda10 */ /* 0x000fe40007f1e0ff */
[----:B------:R-:W-:Y:S02]  /*2560*/  @!P5 IADD3.X R29, R24, c[0x0][0x17c], RZ, P1, !PT ;  /* 0x00005f00181dda10 */ /* 0x000fe40000ffe4ff */
[----:B-1----:R-:W-:-:S02]  /*2570*/  @!P5 IADD3 R6, P1, R27, c[0x0][0x168], RZ ;  /* 0x00005a001b06da10 */ /* 0x002fc40007f3e0ff */
[----:B------:R-:W-:Y:S01]  /*2580*/  @!P5 IADD3.X R31, R24, c[0x0][0x184], RZ, P0, !PT ;  /* 0x00006100181fda10 */ /* 0x000fe200007fe4ff */
[----:B--2---:R-:W-:-:S04]  /*2590*/  @!P4 FFMA.FTZ R10, R10, R7, R32 ;  /* 0x000000070a0ac223 */ /* 0x004fc80000010020 */
[----:B0-----:R-:W-:Y:S01]  /*25a0*/  @!P4 FADD.FTZ R19, R10, R9 ;  /* 0x000000090a13c221 */ /* 0x001fe20000010000 */
[----:B------:R-:W-:-:S04]  /*25b0*/  @!P5 IADD3.X R7, R26, c[0x0][0x16c], RZ, P1, !PT ;  /* 0x00005b001a07da10 */ /* 0x000fc80000ffe4ff */
[----:B------:R0:W-:Y:S04]  /*25c0*/  @!P4 STG.E [R54.64], R19 ;  /* 0x000000133600c986 */ /* 0x0001e8000c101906 */
[----:B------:R-:W2:Y:S04]  /*25d0*/  @!P5 LDG.E R29, [R28.64] ;  /* 0x000000061c1dd981 */ /* 0x000ea8000c1e1900 */
[----:B------:R-:W2:Y:S04]  /*25e0*/  @!P5 LDG.E R30, [R30.64] ;  /* 0x000000061e1ed981 */ /* 0x000ea8000c1e1900 */
[----:B------:R-:W0:Y:S01]  /*25f0*/  @!P5 LDG.E R6, [R6.64] ;  /* 0x000000060606d981 */ /* 0x000e22000c1e1900 */
[----:B------:R-:W-:-:S02]  /*2600*/  @!P5 FADD.FTZ R4, R4, -R78 ;  /* 0x8000004e0404d221 */ /* 0x000fc40000010000 */
[C---:B------:R-:W-:Y:S02]  /*2610*/  @!P6 IMAD.SHL.U32 R8, R25.reuse, 0x4, RZ ;  /* 0x000000041908e824 */ /* 0x040fe400078e00ff */
[----:B------:R-:W-:Y:S01]  /*2620*/  @!P5 FMUL.FTZ R4, R4, R79 ;  /* 0x0000004f0404d220 */ /* 0x000fe20000410000 */
[----:B------:R-:W-:Y:S02]  /*2630*/  @!P6 SHF.L.U64.HI R25, R25, 0x2, R20 ;  /* 0x000000021919e819 */ /* 0x000fe40000010214 */
[----:B------:R-:W-:-:S04]  /*2640*/  @!P6 IADD3 R20, P2, R23, c[0x0][0x168], RZ ;  /* 0x00005a001714ea10 */ /* 0x000fc80007f5e0ff */
[----:B------:R-:W-:Y:S01]  /*2650*/  @!P6 IADD3.X R21, R22, c[0x0][0x16c], RZ, P2, !PT ;  /* 0x00005b001615ea10 */ /* 0x000fe200017fe4ff */
[----:B--2---:R-:W-:Y:S01]  /*2660*/  @!P5 FFMA.FTZ R5, R4, R29, R30 ;  /* 0x0000001d0405d223 */ /* 0x004fe2000001001e */
[C---:B------:R-:W-:Y:S02]  /*2670*/  @!P6 IADD3 R4, P0, R8.reuse, c[0x0][0x178], RZ ;  /* 0x00005e000804ea10 */ /* 0x040fe40007f1e0ff */
[----:B------:R-:W-:Y:S01]  /*2680*/  @!P6 IADD3 R8, P1, R8, c[0x0][0x180], RZ ;  /* 0x000060000808ea10 */ /* 0x000fe20007f3e0ff */
[----:B0-----:R-:W-:Y:S01]  /*2690*/  @!P5 FADD.FTZ R19, R5, R6 ;  /* 0x000000060513d221 */ /* 0x001fe20000010000 */
[C---:B------:R-:W-:Y:S02]  /*26a0*/  @!P6 IADD3.X R5, R25.reuse, c[0x0][0x17c], RZ, P0, !PT ;  /* 0x00005f001905ea10 */ /* 0x040fe400007fe4ff */
[----:B------:R-:W-:Y:S02]  /*26b0*/  @!P6 IADD3.X R9, R25, c[0x0][0x184], RZ, P1, !PT ;  /* 0x000061001909ea10 */ /* 0x000fe40000ffe4ff */
[----:B------:R0:W-:Y:S04]  /*26c0*/  @!P5 STG.E [R52.64], R19 ;  /* 0x000000133400d986 */ /* 0x0001e8000c101906 */
[----:B------:R-:W2:Y:S04]  /*26d0*/  @!P6 LDG.E R5, [R4.64] ;  /* 0x000000060405e981 */ /* 0x000ea8000c1e1900 */
[----:B------:R-:W2:Y:S04]  /*26e0*/  @!P6 LDG.E R8, [R8.64] ;  /* 0x000000060808e981 */ /* 0x000ea8000c1e1900 */
[----:B------:R-:W3:Y:S01]  /*26f0*/  @!P6 LDG.E R21, [R20.64] ;  /* 0x000000061415e981 */ /* 0x000ee2000c1e1900 */
[----:B------:R-:W-:-:S04]  /*2700*/  @!P6 FADD.FTZ R6, R3, -R78 ;  /* 0x8000004e0306e221 */ /* 0x000fc80000010000 */
[----:B------:R-:W-:Y:S01]  /*2710*/  @!P6 FMUL.FTZ R6, R6, R79 ;  /* 0x0000004f0606e220 */ /* 0x000fe20000410000 */
[----:B------:R-:W-:Y:S01]  /*2720*/  ISETP.GE.AND P3, PT, R11, c[0x0][0x18c], PT ;  /* 0x000063000b007a0c */ /* 0x000fe20003f66270 */
[----:B------:R-:W-:Y:S02]  /*2730*/  BSSY B0, `(.L_x_252) ;  /* 0x0000015000007945 */ /* 0x000fe40003800000 */
[----:B--2---:R-:W-:-:S04]  /*2740*/  @!P6 FFMA.FTZ R6, R6, R5, R8 ;  /* 0x000000050606e223 */ /* 0x004fc80000010008 */
[----:B---3--:R-:W-:-:S05]  /*2750*/  @!P6 FADD.FTZ R3, R6, R21 ;  /* 0x000000150603e221 */ /* 0x008fca0000010000 */
[----:B------:R0:W-:Y:S01]  /*2760*/  @!P6 STG.E [R50.64], R3 ;  /* 0x000000033200e986 */ /* 0x0001e2000c101906 */
[----:B------:R-:W-:Y:S05]  /*2770*/  @P3 BRA `(.L_x_253) ;  /* 0x0000010000003947 */ /* 0x000fea0003800000 */
[C---:B------:R-:W-:Y:S01]  /*2780*/  IMAD.SHL.U32 R6, R11.reuse, 0x4, RZ ;  /* 0x000000040b067824 */ /* 0x040fe200078e00ff */
[----:B------:R-:W-:Y:S02]  /*2790*/  SHF.L.U64.HI R11, R11, 0x2, R12 ;  /* 0x000000020b0b7819 */ /* 0x000fe4000001020c */
[----:B------:R-:W-:Y:S02]  /*27a0*/  IADD3 R8, P2, R16, c[0x0][0x168], RZ ;  /* 0x00005a0010087a10 */ /* 0x000fe40007f5e0ff */
[C---:B------:R-:W-:Y:S02]  /*27b0*/  IADD3 R4, P0, R6.reuse, c[0x0][0x178], RZ ;  /* 0x00005e0006047a10 */ /* 0x040fe40007f1e0ff */
[----:B------:R-:W-:Y:S02]  /*27c0*/  IADD3 R6, P1, R6, c[0x0][0x180], RZ ;  /* 0x0000600006067a10 */ /* 0x000fe40007f3e0ff */
[----:B------:R-:W-:-:S02]  /*27d0*/  IADD3.X R5, R11, c[0x0][0x17c], RZ, P0, !PT ;  /* 0x00005f000b057a10 */ /* 0x000fc400007fe4ff */
[----:B------:R-:W-:Y:S02]  /*27e0*/  IADD3.X R7, R11, c[0x0][0x184], RZ, P1, !PT ;  /* 0x000061000b077a10 */ /* 0x000fe40000ffe4ff */
[----:B------:R-:W-:Y:S02]  /*27f0*/  IADD3.X R9, R15, c[0x0][0x16c], RZ, P2, !PT ;  /* 0x00005b000f097a10 */ /* 0x000fe400017fe4ff */
[----:B------:R-:W2:Y:S04]  /*2800*/  LDG.E R5, [R4.64] ;  /* 0x0000000604057981 */ /* 0x000ea8000c1e1900 */
[----:B------:R-:W2:Y:S04]  /*2810*/  LDG.E R6, [R6.64] ;  /* 0x0000000606067981 */ /* 0x000ea8000c1e1900 */
[----:B------:R-:W3:Y:S01]  /*2820*/  LDG.E R9, [R8.64] ;  /* 0x0000000608097981 */ /* 0x000ee2000c1e1900 */
[----:B------:R-:W-:-:S04]  /*2830*/  FADD.FTZ R2, R2, -R78 ;  /* 0x8000004e02027221 */ /* 0x000fc80000010000 */
[----:B------:R-:W-:-:S04]  /*2840*/  FMUL.FTZ R2, R2, R79 ;  /* 0x0000004f02027220 */ /* 0x000fc80000410000 */
[----:B--2---:R-:W-:-:S04]  /*2850*/  FFMA.FTZ R2, R2, R5, R6 ;  /* 0x0000000502027223 */ /* 0x004fc80000010006 */
[----:B0--3--:R-:W-:-:S05]  /*2860*/  FADD.FTZ R3, R2, R9 ;  /* 0x0000000902037221 */ /* 0x009fca0000010000 */
[----:B------:R0:W-:Y:S02]  /*2870*/  STG.E [R46.64], R3 ;  /* 0x000000032e007986 */ /* 0x0001e4000c101906 */
.L_x_253:
[----:B------:R-:W-:Y:S05]  /*2880*/  BSYNC B0 ;  /* 0x0000000000007941 */ /* 0x000fea0003800000 */
.L_x_252:
[----:B------:R-:W-:-:S13]  /*2890*/  ISETP.GE.AND P0, PT, R13, c[0x0][0x18c], PT ;  /* 0x000063000d007a0c */ /* 0x000fda0003f06270 */
[----:B------:R-:W-:Y:S05]  /*28a0*/  @P0 EXIT ;  /* 0x000000000000094d */ /* 0x000fea0003800000 */
[C---:B------:R-:W-:Y:S01]  /*28b0*/  IMAD.SHL.U32 R4, R13.reuse, 0x4, RZ ;  /* 0x000000040d047824 */ /* 0x040fe200078e00ff */
[----:B------:R-:W-:Y:S02]  /*28c0*/  SHF.L.U64.HI R13, R13, 0x2, R14 ;  /* 0x000000020d0d7819 */ /* 0x000fe4000001020e */
[----:B------:R-:W-:Y:S02]  /*28d0*/  IADD3 R6, P2, R17, c[0x0][0x168], RZ ;  /* 0x00005a0011067a10 */ /* 0x000fe40007f5e0ff */
[C---:B------:R-:W-:Y:S02]  /*28e0*/  IADD3 R2, P0, R4.reuse, c[0x0][0x178], RZ ;  /* 0x00005e0004027a10 */ /* 0x040fe40007f1e0ff */
[----:B------:R-:W-:Y:S02]  /*28f0*/  IADD3 R4, P1, R4, c[0x0][0x180], RZ ;  /* 0x0000600004047a10 */ /* 0x000fe40007f3e0ff */
[C---:B0-----:R-:W-:Y:S02]  /*2900*/  IADD3.X R3, R13.reuse, c[0x0][0x17c], RZ, P0, !PT ;  /* 0x00005f000d037a10 */ /* 0x041fe400007fe4ff */
[----:B------:R-:W-:-:S02]  /*2910*/  IADD3.X R5, R13, c[0x0][0x184], RZ, P1, !PT ;  /* 0x000061000d057a10 */ /* 0x000fc40000ffe4ff */
[----:B------:R-:W-:Y:S02]  /*2920*/  IADD3.X R7, R18, c[0x0][0x16c], RZ, P2, !PT ;  /* 0x00005b0012077a10 */ /* 0x000fe400017fe4ff */
[----:B------:R-:W2:Y:S04]  /*2930*/  LDG.E R3, [R2.64] ;  /* 0x0000000602037981 */ /* 0x000ea8000c1e1900 */
[----:B------:R-:W2:Y:S04]  /*2940*/  LDG.E R4, [R4.64] ;  /* 0x0000000604047981 */ /* 0x000ea8000c1e1900 */
[----:B------:R-:W3:Y:S01]  /*2950*/  LDG.E R7, [R6.64] ;  /* 0x0000000606077981 */ /* 0x000ee2000c1e1900 */
[----:B------:R-:W-:-:S04]  /*2960*/  FADD.FTZ R0, R0, -R78 ;  /* 0x8000004e00007221 */ /* 0x000fc80000010000 */
[----:B------:R-:W-:-:S04]  /*2970*/  FMUL.FTZ R0, R0, R79 ;  /* 0x0000004f00007220 */ /* 0x000fc80000410000 */
[----:B--2---:R-:W-:-:S04]  /*2980*/  FFMA.FTZ R0, R0, R3, R4 ;  /* 0x0000000300007223 */ /* 0x004fc80000010004 */
[----:B---3--:R-:W-:-:S05]  /*2990*/  FADD.FTZ R9, R0, R7 ;  /* 0x0000000700097221 */ /* 0x008fca0000010000 */
[----:B------:R-:W-:Y:S01]  /*29a0*/  STG.E [R48.64], R9 ;  /* 0x0000000930007986 */ /* 0x000fe2000c101906 */
[----:B------:R-:W-:Y:S05]  /*29b0*/  EXIT ;  /* 0x000000000000794d */ /* 0x000fea0003800000 */
.L_x_254:
        /* <DEDUP_REMOVED lines=12> */
.L_x_2508:


//--------------------- .text._ZN17fastertransformer26add_bias_layernorm_add_resI6__halfLi16EEEvPT_PKS2_S5_S5_S5_fi --------------------------
	.section	.text._ZN17fastertransformer26add_bias_layernorm_add_resI6__halfLi16EEEvPT_PKS2_S5_S5_S5_fi,"ax",@progbits
	.sectioninfo	@"SHI_REGISTERS=60"
	.align	128
        .global         _ZN17fastertransformer26add_bias_layernorm_add_resI6__halfLi16EEEvPT_PKS2_S5_S5_S5_fi
        .type           _ZN17fastertransformer26add_bias_layernorm_add_resI6__halfLi16EEEvPT_PKS2_S5_S5_S5_fi,@function
        .size           _ZN17fastertransformer26add_bias_layernorm_add_resI6__halfLi16EEEvPT_PKS2_S5_S5_S5_fi,(.L_x_2509 - _ZN17fastertransformer26add_bias_layernorm_add_resI6__halfLi16EEEvPT_PKS2_S5_S5_S5_fi)
        .other          _ZN17fastertransformer26add_bias_layernorm_add_resI6__halfLi16EEEvPT_PKS2_S5_S5_S5_fi,@"STO_CUDA_ENTRY STV_DEFAULT"
_ZN17fastertransformer26add_bias_layernorm_add_resI6__halfLi16EEEvPT_PKS2_S5_S5_S5_fi:
.text._ZN17fastertransformer26add_bias_layernorm_add_resI6__halfLi16EEEvPT_PKS2_S5_S5_S5_fi:
[----:B------:R-:W-:Y:S02]  /*0000*/  IMAD.MOV.U32 R1, RZ, RZ, c[0x0][0x28] ;  /* 0x00000a00ff017624 */ /* 0x000fe400078e00ff */
[----:B------:R-:W0:Y:S01]  /*0010*/  S2R R46, SR_TID.X ;  /* 0x00000000002e7919 */ /* 0x000e220000002100 */
[----:B------:R-:W1:Y:S01]  /*0020*/  S2UR UR4, SR_CTAID.X ;  /* 0x00000000000479c3 */ /* 0x000e620000002500 */
[----:B------:R-:W-:Y:S01]  /*0030*/  ULDC.64 UR6, c[0x0][0x118] ;  /* 0x0000460000067ab9 */ /* 0x000fe20000000a00 */
[----:B0-----:R-:W-:Y:S01]  /*0040*/  IADD3 R38, R46, c[0x0][0x0], RZ ;  /* 0x000000002e267a10 */ /* 0x001fe20007ffe0ff */
[----:B-1----:R-:W-:-:S03]  /*0050*/  IMAD.U32 R3, RZ, RZ, UR4 ;  /* 0x00000004ff037e24 */ /* 0x002fc6000f8e00ff */
[----:B------:R-:W-:Y:S01]  /*0060*/  IADD3 R33, R38, c[0x0][0x0], RZ ;  /* 0x0000000026217a10 */ /* 0x000fe20007ffe0ff */
[----:B------:R-:W-:-:S03]  /*0070*/  IMAD R2, R3, c[0x0][0x18c], RZ ;  /* 0x0000630003027a24 */ /* 0x000fc600078e02ff */
[----:B------:R-:W-:-:S04]  /*0080*/  IADD3 R31, R33, c[0x0][0x0], RZ ;  /* 0x00000000211f7a10 */ /* 0x000fc80007ffe0ff */
[C---:B------:R-:W-:Y:S02]  /*0090*/  ISETP.GE.AND P6, PT, R31.reuse, c[0x0][0x18c], PT ;  /* 0x000063001f007a0c */ /* 0x040fe40003fc6270 */
[----:B------:R-:W-:Y:S02]  /*00a0*/  IADD3 R29, R31, c[0x0][0x0], RZ ;  /* 0x000000001f1d7a10 */ /* 0x000fe40007ffe0ff */
[----:B------:R-:W-:Y:S02]  /*00b0*/  P2R R0, PR, RZ, 0x40 ;  /* 0x00000040ff007803 */ /* 0x000fe40000000000 */
[----:B------:R-:W-:Y:S02]  /*00c0*/  ISETP.GE.AND P0, PT, R29, c[0x0][0x18c], PT ;  /* 0x000063001d007a0c */ /* 0x000fe40003f06270 */
[----:B------:R-:W-:-:S05]  /*00d0*/  SHF.R.S32.HI R0, RZ, 0x1f, R2 ;  /* 0x0000001fff007819 */ /* 0x000fca0000011402 */
[----:B------:R-:W-:Y:S01]  /*00e0*/  @!P6 IADD3 R7, P1, R2, R31, RZ ;  /* 0x0000001f0207e210 */ /* 0x000fe20007f3e0ff */
[----:B------:R-:W-:-:S03]  /*00f0*/  @!P6 IMAD.MOV.U32 R4, RZ, RZ, 0x2 ;  /* 0x00000002ff04e424 */ /* 0x000fc600078e00ff */
[C---:B------:R-:W-:Y:S01]  /*0100*/  @!P6 LEA.HI.X.SX32 R8, R31.reuse, R0, 0x1, P1 ;  /* 0x000000001f08e211 */ /* 0x040fe200008f0eff */
[----:B------:R-:W-:Y:S01]  /*0110*/  @!P6 IMAD.WIDE R4, R31, R4, c[0x0][0x170] ;  /* 0x00005c001f04e625 */ /* 0x000fe200078e0204 */
[----:B------:R-:W-:-:S04]  /*0120*/  @!P6 LEA R6, P1, R7, c[0x0][0x160], 0x1 ;  /* 0x000058000706ea11 */ /* 0x000fc800078208ff */
[----:B------:R-:W-:Y:S01]  /*0130*/  @!P6 LEA.HI.X R7, R7, c[0x0][0x164], R8, 0x1, P1 ;  /* 0x000059000707ea11 */ /* 0x000fe200008f0c08 */
[----:B------:R0:W2:Y:S01]  /*0140*/  @!P6 LDG.E.U16 R4, [R4.64] ;  /* 0x000000060404e981 */ /* 0x0000a2000c1e1500 */
[----:B------:R-:W-:Y:S01]  /*0150*/  @!P0 IADD3 R9, P1, R2, R29, RZ ;  /* 0x0000001d02098210 */ /* 0x000fe20007f3e0ff */
[----:B------:R-:W-:Y:S02]  /*0160*/  @!P0 IMAD.MOV.U32 R10, RZ, RZ, 0x2 ;  /* 0x00000002ff0a8424 */ /* 0x000fe400078e00ff */
[----:B------:R1:W2:Y:S01]  /*0170*/  @!P6 LDG.E.U16 R6, [R6.64] ;  /* 0x000000060606e981 */ /* 0x0002a2000c1e1500 */
[----:B------:R-:W-:Y:S02]  /*0180*/  @!P0 LEA.HI.X.SX32 R12, R29, R0, 0x1, P1 ;  /* 0x000000001d0c8211 */ /* 0x000fe400008f0eff */
[----:B------:R-:W-:Y:S01]  /*0190*/  @!P0 LEA R8, P1, R9, c[0x0][0x160], 0x1 ;  /* 0x0000580009088a11 */ /* 0x000fe200078208ff */
[----:B------:R-:W-:-:S03]  /*01a0*/  @!P0 IMAD.WIDE R10, R29, R10, c[0x0][0x170] ;  /* 0x00005c001d0a8625 */ /* 0x000fc600078e020a */
[----:B------:R-:W-:Y:S02]  /*01b0*/  @!P0 LEA.HI.X R9, R9, c[0x0][0x164], R12, 0x1, P1 ;  /* 0x0000590009098a11 */ /* 0x000fe400008f0c0c */
[----:B0-----:R0:W3:Y:S04]  /*01c0*/  @!P0 LDG.E.U16 R5, [R10.64] ;  /* 0x000000060a058981 */ /* 0x0010e8000c1e1500 */
[----:B-1----:R1:W3:Y:S01]  /*01d0*/  @!P0 LDG.E.U16 R7, [R8.64] ;  /* 0x0000000608078981 */ /* 0x0022e2000c1e1500 */
[----:B------:R-:W-:Y:S02]  /*01e0*/  ISETP.GE.AND P4, PT, R46, c[0x0][0x18c], PT ;  /* 0x000063002e007a0c */ /* 0x000fe40003f86270 */
[----:B------:R-:W-:Y:S02]  /*01f0*/  SHF.R.S32.HI R22, RZ, 0x1f, R46 ;  /* 0x0000001fff167819 */ /* 0x000fe4000001142e */
[----:B------:R-:W-:-:S05]  /*0200*/  IADD3 R23, P1, R2, R46, RZ ;  /* 0x0000002e02177210 */ /* 0x000fca0007f3e0ff */
[----:B------:R-:W-:Y:S01]  /*0210*/  IMAD.X R43, R0, 0x1, R22, P1 ;  /* 0x00000001002b7824 */ /* 0x000fe200008e0616 */
[----:B------:R-:W-:-:S03]  /*0220*/  LEA R48, P1, R23, c[0x0][0x160], 0x1 ;  /* 0x0000580017307a11 */ /* 0x000fc600078208ff */
[----:B------:R-:W-:Y:S01]  /*0230*/  @!P4 IMAD.MOV.U32 R25, RZ, RZ, 0x2 ;  /* 0x00000002ff19c424 */ /* 0x000fe200078e00ff */
[----:B------:R-:W-:-:S03]  /*0240*/  LEA.HI.X R49, R23, c[0x0][0x164], R43, 0x1, P1 ;  /* 0x0000590017317a11 */ /* 0x000fc600008f0c2b */
[----:B-1----:R-:W-:Y:S02]  /*0250*/  @!P4 IMAD.WIDE R8, R46, R25, c[0x0][0x170] ;  /* 0x00005c002e08c625 */ /* 0x002fe400078e0219 */
[----:B------:R-:W4:Y:S04]  /*0260*/  @!P4 LDG.E.U16 R48, [R48.64] ;  /* 0x000000063030c981 */ /* 0x000f28000c1e1500 */
[----:B------:R1:W4:Y:S01]  /*0270*/  @!P4 LDG.E.U16 R47, [R8.64] ;  /* 0x00000006082fc981 */ /* 0x000322000c1e1500 */
[----:B------:R-:W-:Y:S02]  /*0280*/  IADD3 R27, R29, c[0x0][0x0], RZ ;  /* 0x000000001d1b7a10 */ /* 0x000fe40007ffe0ff */
[----:B------:R-:W-:Y:S02]  /*0290*/  SHF.R.S32.HI R39, RZ, 0x1f, R38 ;  /* 0x0000001fff277819 */ /* 0x000fe40000011426 */
[----:B------:R-:W-:-:S02]  /*02a0*/  ISETP.GE.AND P1, PT, R27, c[0x0][0x18c], PT ;  /* 0x000063001b007a0c */ /* 0x000fc40003f26270 */
[----:B------:R-:W-:Y:S02]  /*02b0*/  IADD3 R40, P2, R2, R38, RZ ;  /* 0x0000002602287210 */ /* 0x000fe40007f5e0ff */
[----:B------:R-:W-:Y:S02]  /*02c0*/  IADD3 R25, R27, c[0x0][0x0], RZ ;  /* 0x000000001b197a10 */ /* 0x000fe40007ffe0ff */
[----:B------:R-:W-:Y:S01]  /*02d0*/  SHF.R.S32.HI R34, RZ, 0x1f, R33 ;  /* 0x0000001fff227819 */ /* 0x000fe20000011421 */
[----:B------:R-:W-:Y:S01]  /*02e0*/  IMAD.X R41, R0, 0x1, R39, P2 ;  /* 0x0000000100297824 */ /* 0x000fe200010e0627 */
[----:B------:R-:W-:Y:S02]  /*02f0*/  IADD3 R35, P3, R2, R33, RZ ;  /* 0x0000002102237210 */ /* 0x000fe40007f7e0ff */
[----:B-1----:R-:W-:Y:S02]  /*0300*/  LEA R8, P2, R40, c[0x0][0x160], 0x1 ;  /* 0x0000580028087a11 */ /* 0x002fe400078408ff */
[----:B------:R-:W-:Y:S01]  /*0310*/  ISETP.GE.AND P5, PT, R25, c[0x0][0x18c], PT ;  /* 0x0000630019007a0c */ /* 0x000fe20003fa6270 */
[----:B------:R-:W-:Y:S01]  /*0320*/  IMAD.X R36, R0, 0x1, R34, P3 ;  /* 0x0000000100247824 */ /* 0x000fe200018e0622 */
[----:B------:R-:W-:-:S02]  /*0330*/  LEA.HI.X R9, R40, c[0x0][0x164], R41, 0x1, P2 ;  /* 0x0000590028097a11 */ /* 0x000fc400010f0c29 */
[C---:B------:R-:W-:Y:S02]  /*0340*/  LEA R52, P2, R35.reuse, c[0x0][0x160], 0x1 ;  /* 0x0000580023347a11 */ /* 0x040fe400078408ff */
[----:B0-----:R-:W-:Y:S02]  /*0350*/  @!P1 IADD3 R10, P3, R2, R27, RZ ;  /* 0x0000001b020a9210 */ /* 0x001fe40007f7e0ff */
[----:B------:R-:W-:Y:S02]  /*0360*/  LEA.HI.X R53, R35, c[0x0][0x164], R36, 0x1, P2 ;  /* 0x0000590023357a11 */ /* 0x000fe400010f0c24 */
[----:B------:R-:W-:Y:S02]  /*0370*/  @!P1 LEA R44, P2, R10, c[0x0][0x160], 0x1 ;  /* 0x000058000a2c9a11 */ /* 0x000fe400078408ff */
[----:B------:R-:W-:Y:S01]  /*0380*/  P2R R50, PR, RZ, 0x1 ;  /* 0x00000001ff327803 */ /* 0x000fe20000000000 */
[----:B--2---:R-:W-:Y:S01]  /*0390*/  @!P6 HADD2 R30, R6.H0_H0, R4.H0_H0 ;  /* 0x20000004061ee230 */ /* 0x004fe20000000800 */
[----:B------:R-:W-:-:S02]  /*03a0*/  P2R R4, PR, RZ, 0x20 ;  /* 0x00000020ff047803 */ /* 0x000fc40000000000 */
[----:B------:R-:W-:Y:S02]  /*03b0*/  IADD3 R4, R25, c[0x0][0x0], RZ ;  /* 0x0000000019047a10 */ /* 0x000fe40007ffe0ff */
[-C--:B------:R-:W-:Y:S02]  /*03c0*/  @!P1 LEA.HI.X.SX32 R6, R27, R0.reuse, 0x1, P3 ;  /* 0x000000001b069211 */ /* 0x080fe400018f0eff */
[----:B------:R-:W-:Y:S02]  /*03d0*/  ISETP.GE.AND P6, PT, R4, c[0x0][0x18c], PT ;  /* 0x0000630004007a0c */ /* 0x000fe40003fc6270 */
[----:B------:R-:W-:Y:S02]  /*03e0*/  @!P1 LEA.HI.X R45, R10, c[0x0][0x164], R6, 0x1, P2 ;  /* 0x000059000a2d9a11 */ /* 0x000fe400010f0c06 */
[----:B------:R-:W-:Y:S01]  /*03f0*/  @!P5 IADD3 R6, P2, R2, R25, RZ ;  /* 0x000000190206d210 */ /* 0x000fe20007f5e0ff */
[----:B---3--:R-:W-:Y:S01]  /*0400*/  @!P0 HADD2 R28, R7.H0_H0, R5.H0_H0 ;  /* 0x20000005071c8230 */ /* 0x008fe20000000800 */
[----:B------:R-:W-:Y:S01]  /*0410*/  P2R R5, PR, RZ, 0x40 ;  /* 0x00000040ff057803 */ /* 0x000fe20000000000 */
[----:B------:R-:W2:Y:S01]  /*0420*/  @!P1 LDG.E.U16 R44, [R44.64] ;  /* 0x000000062c2c9981 */ /* 0x000ea2000c1e1500 */
[----:B------:R-:W-:-:S02]  /*0430*/  @!P5 LEA.HI.X.SX32 R5, R25, R0, 0x1, P2 ;  /* 0x000000001905d211 */ /* 0x000fc400010f0eff */
[----:B------:R-:W-:-:S04]  /*0440*/  @!P5 LEA R54, P2, R6, c[0x0][0x160], 0x1 ;  /* 0x000058000636da11 */ /* 0x000fc800078408ff */
[----:B------:R-:W-:Y:S02]  /*0450*/  @!P5 LEA.HI.X R55, R6, c[0x0][0x164], R5, 0x1, P2 ;  /* 0x000059000637da11 */ /* 0x000fe400010f0c05 */
[----:B------:R-:W-:Y:S02]  /*0460*/  @!P6 IADD3 R6, P2, R2, R4, RZ ;  /* 0x000000040206e210 */ /* 0x000fe40007f5e0ff */
[----:B------:R-:W-:Y:S02]  /*0470*/  ISETP.GE.AND P0, PT, R38, c[0x0][0x18c], PT ;  /* 0x0000630026007a0c */ /* 0x000fe40003f06270 */
[----:B------:R-:W-:Y:S02]  /*0480*/  @!P6 LEA.HI.X.SX32 R5, R4, R0, 0x1, P2 ;  /* 0x000000000405e211 */ /* 0x000fe400010f0eff */
[----:B------:R-:W-:-:S04]  /*0490*/  @!P6 LEA R10, P2, R6, c[0x0][0x160], 0x1 ;  /* 0x00005800060aea11 */ /* 0x000fc800078408ff */
[----:B------:R-:W-:Y:S02]  /*04a0*/  @!P6 LEA.HI.X R11, R6, c[0x0][0x164], R5, 0x1, P2 ;  /* 0x00005900060bea11 */ /* 0x000fe400010f0c05 */
[----:B------:R-:W-:Y:S02]  /*04b0*/  ISETP.GE.AND P6, PT, R33, c[0x0][0x18c], PT ;  /* 0x0000630021007a0c */ /* 0x000fe40003fc6270 */
[----:B------:R-:W-:Y:S01]  /*04c0*/  P2R R5, PR, RZ, 0x1 ;  /* 0x00000001ff057803 */ /* 0x000fe20000000000 */
[----:B------:R-:W-:Y:S01]  /*04d0*/  @!P0 IMAD.MOV.U32 R5, RZ, RZ, 0x2 ;  /* 0x00000002ff058424 */ /* 0x000fe200078e00ff */
[----:B------:R0:W3:Y:S03]  /*04e0*/  @!P0 LDG.E.U16 R7, [R8.64] ;  /* 0x0000000608078981 */ /* 0x0000e6000c1e1500 */
[----:B0-----:R-:W-:Y:S01]  /*04f0*/  @!P0 IMAD.WIDE R8, R38, R5, c[0x0][0x170] ;  /* 0x00005c0026088625 */ /* 0x001fe200078e0205 */
[----:B------:R-:W-:-:S05]  /*0500*/  P2R R5, PR, RZ, 0x40 ;  /* 0x00000040ff057803 */ /* 0x000fca0000000000 */
[----:B------:R-:W-:Y:S01]  /*0510*/  @!P6 IMAD.MOV.U32 R5, RZ, RZ, 0x2 ;  /* 0x00000002ff05e424 */ /* 0x000fe200078e00ff */
[----:B------:R0:W3:Y:S03]  /*0520*/  @!P0 LDG.E.U16 R6, [R8.64] ;  /* 0x0000000608068981 */ /* 0x0000e6000c1e1500 */
[----:B0-----:R-:W-:Y:S01]  /*0530*/  @!P6 IMAD.WIDE R8, R33, R5, c[0x0][0x170] ;  /* 0x00005c002108e625 */ /* 0x001fe200078e0205 */
[----:B------:R-:W-:-:S04]  /*0540*/  IADD3 R5, R4, c[0x0][0x0], RZ ;  /* 0x0000000004057a10 */ /* 0x000fc80007ffe0ff */
[----:B------:R-:W-:Y:S01]  /*0550*/  ISETP.GE.AND P3, PT, R5, c[0x0][0x18c], PT ;  /* 0x0000630005007a0c */ /* 0x000fe20003f66270 */
[----:B------:R0:W5:Y:S01]  /*0560*/  @!P6 LDG.E.U16 R9, [R8.64] ;  /* 0x000000060809e981 */ /* 0x000162000c1e1500 */
[----:B----4-:R-:W-:-:S11]  /*0570*/  @!P4 HADD2 R42, R48.H0_H0, R47.H0_H0 ;  /* 0x2000002f302ac230 */ /* 0x010fd60000000800 */
[----:B------:R-:W-:Y:S02]  /*0580*/  @!P3 IADD3 R12, P2, R2, R5, RZ ;  /* 0x00000005020cb210 */ /* 0x000fe40007f5e0ff */
[----:B0-----:R-:W-:Y:S02]  /*0590*/  P2R R8, PR, RZ, 0x8 ;  /* 0x00000008ff087803 */ /* 0x001fe40000000000 */
[----:B------:R-:W-:Y:S02]  /*05a0*/  @!P3 LEA.HI.X.SX32 R8, R5, R0, 0x1, P2 ;  /* 0x000000000508b211 */ /* 0x000fe400010f0eff */
[----:B------:R-:W-:-:S04]  /*05b0*/  @!P3 LEA R48, P2, R12, c[0x0][0x160], 0x1 ;  /* 0x000058000c30ba11 */ /* 0x000fc800078408ff */
[----:B------:R-:W-:Y:S02]  /*05c0*/  @!P3 LEA.HI.X R49, R12, c[0x0][0x164], R8, 0x1, P2 ;  /* 0x000059000c31ba11 */ /* 0x000fe400010f0c08 */
[----:B------:R0:W5:Y:S04]  /*05d0*/  @!P6 LDG.E.U16 R12, [R52.64] ;  /* 0x00000006340ce981 */ /* 0x000168000c1e1500 */
[----:B------:R-:W4:Y:S01]  /*05e0*/  @!P3 LDG.E.U16 R47, [R48.64] ;  /* 0x00000006302fb981 */ /* 0x000f22000c1e1500 */
[----:B---3--:R-:W-:Y:S01]  /*05f0*/  @!P0 HADD2 R37, R7.H0_H0, R6.H0_H0 ;  /* 0x2000000607258230 */ /* 0x008fe20000000800 */
[----:B------:R-:W-:-:S04]  /*0600*/  IADD3 R6, R5, c[0x0][0x0], RZ ;  /* 0x0000000005067a10 */ /* 0x000fc80007ffe0ff */
[----:B------:R-:W-:-:S04]  /*0610*/  ISETP.GE.AND P4, PT, R6, c[0x0][0x18c], PT ;  /* 0x0000630006007a0c */ /* 0x000fc80003f86270 */
[----:B------:R-:W-:-:S09]  /*0620*/  P2R R7, PR, RZ, 0x10 ;  /* 0x00000010ff077803 */ /* 0x000fd20000000000 */
[----:B------:R-:W-:-:S04]  /*0630*/  @!P4 IADD3 R8, P2, R2, R6, RZ ;  /* 0x000000060208c210 */ /* 0x000fc80007f5e0ff */
[----:B------:R-:W-:Y:S02]  /*0640*/  @!P4 LEA.HI.X.SX32 R7, R6, R0, 0x1, P2 ;  /* 0x000000000607c211 */ /* 0x000fe400010f0eff */
[----:B0-----:R-:W-:-:S04]  /*0650*/  @!P4 LEA R52, P2, R8, c[0x0][0x160], 0x1 ;  /* 0x000058000834ca11 */ /* 0x001fc800078408ff */
[----:B------:R-:W-:Y:S01]  /*0660*/  @!P4 LEA.HI.X R53, R8, c[0x0][0x164], R7, 0x1, P2 ;  /* 0x000059000835ca11 */ /* 0x000fe200010f0c07 */
[----:B------:R-:W-:Y:S01]  /*0670*/  @!P1 IMAD.MOV.U32 R7, RZ, RZ, 0x2 ;  /* 0x00000002ff079424 */ /* 0x000fe200078e00ff */
[----:B-----5:R-:W-:-:S03]  /*0680*/  @!P6 HADD2 R32, R12.H0_H0, R9.H0_H0 ;  /* 0x200000090c20e230 */ /* 0x020fc60000000800 */
[----:B------:R-:W-:-:S05]  /*0690*/  @!P1 IMAD.WIDE R8, R27, R7, c[0x0][0x170] ;  /* 0x00005c001b089625 */ /* 0x000fca00078e0207 */
[----:B------:R0:W2:Y:S01]  /*06a0*/  @!P1 LDG.E.U16 R12, [R8.64] ;  /* 0x00000006080c9981 */ /* 0x0000a2000c1e1500 */
[----:B------:R-:W-:-:S04]  /*06b0*/  IADD3 R7, R6, c[0x0][0x0], RZ ;  /* 0x0000000006077a10 */ /* 0x000fc80007ffe0ff */
[----:B------:R-:W-:-:S04]  /*06c0*/  ISETP.GE.AND P6, PT, R7, c[0x0][0x18c], PT ;  /* 0x0000630007007a0c */ /* 0x000fc80003fc6270 */
[----:B0-----:R-:W-:-:S09]  /*06d0*/  P2R R8, PR, RZ, 0x40 ;  /* 0x00000040ff087803 */ /* 0x001fd20000000000 */
[----:B------:R-:W-:-:S04]  /*06e0*/  @!P6 IADD3 R9, P2, R2, R7, RZ ;  /* 0x000000070209e210 */ /* 0x000fc80007f5e0ff */
[----:B------:R-:W-:Y:S01]  /*06f0*/  @!P6 LEA.HI.X.SX32 R8, R7, R0, 0x1, P2 ;  /* 0x000000000708e211 */ /* 0x000fe200010f0eff */
[----:B--2---:R-:W-:Y:S01]  /*0700*/  @!P1 HADD2 R26, R44.H0_H0, R12.H0_H0 ;  /* 0x2000000c2c1a9230 */ /* 0x004fe20000000800 */
[----:B------:R-:W-:-:S04]  /*0710*/  @!P6 LEA R44, P2, R9, c[0x0][0x160], 0x1 ;  /* 0x00005800092cea11 */ /* 0x000fc800078408ff */
[----:B------:R-:W-:Y:S01]  /*0720*/  @!P6 LEA.HI.X R45, R9, c[0x0][0x164], R8, 0x1, P2 ;  /* 0x00005900092dea11 */ /* 0x000fe200010f0c08 */
[----:B------:R-:W-:Y:S01]  /*0730*/  @!P5 IMAD.MOV.U32 R8, RZ, RZ, 0x2 ;  /* 0x00000002ff08d424 */ /* 0x000fe200078e00ff */
[----:B------:R0:W2:Y:S01]  /*0740*/  @!P5 LDG.E.U16 R9, [R54.64] ;  /* 0x000000063609d981 */ /* 0x0000a2000c1e1500 */
[----:B------:R-:W-:-:S03]  /*0750*/  ISETP.GE.AND P2, PT, R4, c[0x0][0x18c], PT ;  /* 0x0000630004007a0c */ /* 0x000fc60003f46270 */
[----:B------:R1:W3:Y:S01]  /*0760*/  @!P6 LDG.E.U16 R45, [R44.64] ;  /* 0x000000062c2de981 */ /* 0x0002e2000c1e1500 */
[----:B0-----:R-:W-:-:S09]  /*0770*/  @!P5 IMAD.WIDE R54, R25, R8, c[0x0][0x170] ;  /* 0x00005c001936d625 */ /* 0x001fd200078e0208 */
[----:B------:R0:W5:Y:S04]  /*0780*/  @!P2 LDG.E.U16 R12, [R10.64] ;  /* 0x000000060a0ca981 */ /* 0x000168000c1e1500 */
[----:B------:R-:W2:Y:S01]  /*0790*/  @!P5 LDG.E.U16 R8, [R54.64] ;  /* 0x000000063608d981 */ /* 0x000ea2000c1e1500 */
[----:B0-----:R-:W-:-:S04]  /*07a0*/  @!P2 IMAD.MOV.U32 R10, RZ, RZ, 0x2 ;  /* 0x00000002ff0aa424 */ /* 0x001fc800078e00ff */
[----:B------:R-:W-:-:S06]  /*07b0*/  @!P2 IMAD.WIDE R10, R4, R10, c[0x0][0x170] ;  /* 0x00005c00040aa625 */ /* 0x000fcc00078e020a */
[----:B------:R0:W5:Y:S01]  /*07c0*/  @!P2 LDG.E.U16 R11, [R10.64] ;  /* 0x000000060a0ba981 */ /* 0x000162000c1e1500 */
[----:B--2---:R-:W-:Y:S01]  /*07d0*/  @!P5 HADD2 R13, R9.H0_H0, R8.H0_H0 ;  /* 0x20000008090dd230 */ /* 0x004fe20000000800 */
[----:B------:R-:W-:-:S04]  /*07e0*/  IADD3 R8, R7, c[0x0][0x0], RZ ;  /* 0x0000000007087a10 */ /* 0x000fc80007ffe0ff */
[----:B------:R-:W-:-:S04]  /*07f0*/  ISETP.GE.AND P5, PT, R8, c[0x0][0x18c], PT ;  /* 0x0000630008007a0c */ /* 0x000fc80003fa6270 */
[----:B------:R-:W-:-:S09]  /*0800*/  P2R R9, PR, RZ, 0x20 ;  /* 0x00000020ff097803 */ /* 0x000fd20000000000 */
[----:B0-----:R-:W-:-:S04]  /*0810*/  @!P5 IADD3 R10, P2, R2, R8, RZ ;  /* 0x00000008020ad210 */ /* 0x001fc80007f5e0ff */
[----:B------:R-:W-:Y:S02]  /*0820*/  @!P5 LEA.HI.X.SX32 R9, R8, R0, 0x1, P2 ;  /* 0x000000000809d211 */ /* 0x000fe400010f0eff */
[----:B------:R-:W-:-:S04]  /*0830*/  @!P5 LEA R54, P2, R10, c[0x0][0x160], 0x1 ;  /* 0x000058000a36da11 */ /* 0x000fc800078408ff */
[----:B------:R-:W-:Y:S02]  /*0840*/  @!P5 LEA.HI.X R55, R10, c[0x0][0x164], R9, 0x1, P2 ;  /* 0x000059000a37da11 */ /* 0x000fe400010f0c09 */
[----:B------:R-:W-:Y:S01]  /*0850*/  ISETP.GE.AND P2, PT, R4, c[0x0][0x18c], PT ;  /* 0x0000630004007a0c */ /* 0x000fe20003f46270 */
[----:B------:R-:W-:-:S12]  /*0860*/  @!P3 IMAD.MOV.U32 R9, RZ, RZ, 0x2 ;  /* 0x00000002ff09b424 */ /* 0x000fd800078e00ff */
[----:B-----5:R-:W-:Y:S01]  /*0870*/  @!P2 HADD2 R14, R12.H0_H0, R11.H0_H0 ;  /* 0x2000000b0c0ea230 */ /* 0x020fe20000000800 */
[----:B------:R-:W-:-:S05]  /*0880*/  @!P3 IMAD.WIDE R10, R5, R9, c[0x0][0x170] ;  /* 0x00005c00050ab625 */ /* 0x000fca00078e0209 */
[----:B------:R0:W4:Y:S01]  /*0890*/  @!P3 LDG.E.U16 R12, [R10.64] ;  /* 0x000000060a0cb981 */ /* 0x000122000c1e1500 */
[----:B------:R-:W-:-:S04]  /*08a0*/  IADD3 R9, R8, c[0x0][0x0], RZ ;  /* 0x0000000008097a10 */ /* 0x000fc80007ffe0ff */
[----:B------:R-:W-:-:S13]  /*08b0*/  ISETP.GE.AND P2, PT, R9, c[0x0][0x18c], PT ;  /* 0x0000630009007a0c */ /* 0x000fda0003f46270 */
[----:B------:R-:W-:Y:S02]  /*08c0*/  @!P2 SHF.R.S32.HI R0, RZ, 0x1f, R2 ;  /* 0x0000001fff00a819 */ /* 0x000fe40000011402 */
[----:B0-----:R-:W-:-:S04]  /*08d0*/  @!P2 IADD3 R11, P3, R2, R9, RZ ;  /* 0x00000009020ba210 */ /* 0x001fc80007f7e0ff */
[----:B------:R-:W-:Y:S02]  /*08e0*/  @!P2 LEA.HI.X.SX32 R10, R9, R0, 0x1, P3 ;  /* 0x00000000090aa211 */ /* 0x000fe400018f0eff */
[----:B------:R-:W-:-:S13]  /*08f0*/  ISETP.GE.AND P3, PT, R5, c[0x0][0x18c], PT ;  /* 0x0000630005007a0c */ /* 0x000fda0003f66270 */
[----:B----4-:R-:W-:Y:S01]  /*0900*/  @!P3 HADD2 R15, R47.H0_H0, R12.H0_H0 ;  /* 0x2000000c2f0fb230 */ /* 0x010fe20000000800 */
[----:B------:R-:W-:-:S04]  /*0910*/  @!P2 LEA R48, P3, R11, c[0x0][0x160], 0x1 ;  /* 0x000058000b30aa11 */ /* 0x000fc800078608ff */
[----:B------:R-:W-:Y:S01]  /*0920*/  @!P2 LEA.HI.X R49, R11, c[0x0][0x164], R10, 0x1, P3 ;  /* 0x000059000b31aa11 */ /* 0x000fe200018f0c0a */
[----:B------:R-:W-:Y:S01]  /*0930*/  @!P4 IMAD.MOV.U32 R10, RZ, RZ, 0x2 ;  /* 0x00000002ff0ac424 */ /* 0x000fe200078e00ff */
[----:B------:R0:W2:Y:S03]  /*0940*/  @!P4 LDG.E.U16 R11, [R52.64] ;  /* 0x00000006340bc981 */ /* 0x0000a6000c1e1500 */
[----:B0-----:R-:W-:-:S05]  /*0950*/  @!P4 IMAD.WIDE R52, R6, R10, c[0x0][0x170] ;  /* 0x00005c000634c625 */ /* 0x001fca00078e020a */
[----:B------:R0:W2:Y:S01]  /*0960*/  @!P4 LDG.E.U16 R10, [R52.64] ;  /* 0x00000006340ac981 */ /* 0x0000a2000c1e1500 */
[----:B------:R-:W-:-:S04]  /*0970*/  @!P6 IMAD.MOV.U32 R12, RZ, RZ, 0x2 ;  /* 0x00000002ff0ce424 */ /* 0x000fc800078e00ff */
[----:B0-----:R-:W-:-:S05]  /*0980*/  @!P6 IMAD.WIDE R52, R7, R12, c[0x0][0x170] ;  /* 0x00005c000734e625 */ /* 0x001fca00078e020c */
[----:B-1----:R0:W3:Y:S01]  /*0990*/  @!P6 LDG.E.U16 R44, [R52.64] ;  /* 0x00000006342ce981 */ /* 0x0020e2000c1e1500 */
[----:B--2---:R-:W-:Y:S01]  /*09a0*/  @!P4 HADD2 R16, R11.H0_H0, R10.H0_H0 ;  /* 0x2000000a0b10c230 */ /* 0x004fe20000000800 */
[----:B------:R-:W-:-:S04]  /*09b0*/  IADD3 R10, R9, c[0x0][0x0], RZ ;  /* 0x00000000090a7a10 */ /* 0x000fc80007ffe0ff */
[----:B------:R-:W-:-:S13]  /*09c0*/  ISETP.GE.AND P3, PT, R10, c[0x0][0x18c], PT ;  /* 0x000063000a007a0c */ /* 0x000fda0003f66270 */
[----:B------:R-:W-:-:S05]  /*09d0*/  @!P3 IMAD R2, R3, c[0x0][0x18c], RZ ;  /* 0x000063000302ba24 */ /* 0x000fca00078e02ff */
[----:B------:R-:W-:Y:S02]  /*09e0*/  @!P3 SHF.R.S32.HI R0, RZ, 0x1f, R2 ;  /* 0x0000001fff00b819 */ /* 0x000fe40000011402 */
[----:B------:R-:W-:-:S04]  /*09f0*/  @!P3 IADD3 R12, P4, R2, R10, RZ ;  /* 0x0000000a020cb210 */ /* 0x000fc80007f9e0ff */
[----:B------:R-:W-:Y:S02]  /*0a00*/  @!P3 LEA.HI.X.SX32 R11, R10, R0, 0x1, P4 ;  /* 0x000000000a0bb211 */ /* 0x000fe400020f0eff */
[C---:B0-----:R-:W-:Y:S01]  /*0a10*/  @!P3 LEA R52, P4, R12.reuse, c[0x0][0x160], 0x1 ;  /* 0x000058000c34ba11 */ /* 0x041fe200078808ff */
[----:B---3--:R-:W-:Y:S02]  /*0a20*/  @!P6 HADD2 R17, R45.H0_H0, R44.H0_H0 ;  /* 0x2000002c2d11e230 */ /* 0x008fe40000000800 */
[----:B------:R0:W2:Y:S01]  /*0a30*/  @!P5 LDG.E.U16 R45, [R54.64] ;  /* 0x00000006362dd981 */ /* 0x0000a2000c1e1500 */
[----:B------:R-:W-:Y:S01]  /*0a40*/  @!P3 LEA.HI.X R53, R12, c[0x0][0x164], R11, 0x1, P4 ;  /* 0x000059000c35ba11 */ /* 0x000fe200020f0c0b */
[----:B------:R-:W-:Y:S02]  /*0a50*/  @!P5 IMAD.MOV.U32 R11, RZ, RZ, 0x2 ;  /* 0x00000002ff0bd424 */ /* 0x000fe400078e00ff */
[----:B------:R1:W3:Y:S02]  /*0a60*/  @!P2 LDG.E.U16 R44, [R48.64] ;  /* 0x00000006302ca981 */ /* 0x0002e4000c1e1500 */
[----:B0-----:R-:W-:-:S05]  /*0a70*/  @!P5 IMAD.WIDE R54, R8, R11, c[0x0][0x170] ;  /* 0x00005c000836d625 */ /* 0x001fca00078e020b */
[----:B------:R-:W2:Y:S01]  /*0a80*/  @!P5 LDG.E.U16 R11, [R54.64] ;  /* 0x00000006360bd981 */ /* 0x000ea2000c1e1500 */
[----:B------:R-:W-:-:S04]  /*0a90*/  @!P2 IMAD.MOV.U32 R12, RZ, RZ, 0x2 ;  /* 0x00000002ff0ca424 */ /* 0x000fc800078e00ff */
[----:B-1----:R-:W-:-:S05]  /*0aa0*/  @!P2 IMAD.WIDE R48, R9, R12, c[0x0][0x170] ;  /* 0x00005c000930a625 */ /* 0x002fca00078e020c */
[----:B------:R0:W3:Y:S01]  /*0ab0*/  @!P2 LDG.E.U16 R12, [R48.64] ;  /* 0x00000006300ca981 */ /* 0x0000e2000c1e1500 */
[----:B--2---:R-:W-:Y:S01]  /*0ac0*/  @!P5 HADD2 R18, R45.H0_H0, R11.H0_H0 ;  /* 0x2000000b2d12d230 */ /* 0x004fe20000000800 */
[----:B------:R-:W-:-:S04]  /*0ad0*/  IADD3 R11, R10, c[0x0][0x0], RZ ;  /* 0x000000000a0b7a10 */ /* 0x000fc80007ffe0ff */
[----:B------:R-:W-:Y:S01]  /*0ae0*/  ISETP.GE.AND P4, PT, R11, c[0x0][0x18c], PT ;  /* 0x000063000b007a0c */ /* 0x000fe20003f86270 */
[----:B------:R-:W-:-:S04]  /*0af0*/  @!P3 IMAD.MOV.U32 R45, RZ, RZ, 0x2 ;  /* 0x00000002ff2db424 */ /* 0x000fc800078e00ff */
[----:B0-----:R-:W-:-:S05]  /*0b00*/  @!P3 IMAD.WIDE R48, R10, R45, c[0x0][0x170] ;  /* 0x00005c000a30b625 */ /* 0x001fca00078e022d */
[----:B------:R0:W2:Y:S03]  /*0b10*/  @!P3 LDG.E.U16 R47, [R48.64] ;  /* 0x00000006302fb981 */ /* 0x0000a6000c1e1500 */
[----:B------:R-:W-:-:S04]  /*0b20*/  @!P4 IMAD.U32 R3, RZ, RZ, UR4 ;  /* 0x00000004ff03ce24 */ /* 0x000fc8000f8e00ff */
[----:B------:R-:W-:-:S05]  /*0b30*/  @!P4 IMAD R2, R3, c[0x0][0x18c], RZ ;  /* 0x000063000302ca24 */ /* 0x000fca00078e02ff */
[----:B------:R-:W-:Y:S02]  /*0b40*/  @!P4 SHF.R.S32.HI R0, RZ, 0x1f, R2 ;  /* 0x0000001fff00c819 */ /* 0x000fe40000011402 */
[----:B0-----:R-:W-:Y:S01]  /*0b50*/  @!P4 IADD3 R48, P5, R2, R11, RZ ;  /* 0x0000000b0230c210 */ /* 0x001fe20007fbe0ff */
[----:B---3--:R-:W-:Y:S01]  /*0b60*/  @!P2 HADD2 R19, R44.H0_H0, R12.H0_H0 ;  /* 0x2000000c2c13a230 */ /* 0x008fe20000000800 */
[C---:B------:R-:W-:Y:S02]  /*0b70*/  IADD3 R12, R11.reuse, c[0x0][0x0], RZ ;  /* 0x000000000b0c7a10 */ /* 0x040fe40007ffe0ff */
[----:B------:R-:W-:Y:S02]  /*0b80*/  @!P4 LEA.HI.X.SX32 R45, R11, R0, 0x1, P5 ;  /* 0x000000000b2dc211 */ /* 0x000fe400028f0eff */
[----:B------:R-:W-:-:S04]  /*0b90*/  @!P4 LEA R54, P5, R48, c[0x0][0x160], 0x1 ;  /* 0x000058003036ca11 */ /* 0x000fc800078a08ff */
[----:B------:R-:W-:Y:S02]  /*0ba0*/  @!P4 LEA.HI.X R55, R48, c[0x0][0x164], R45, 0x1, P5 ;  /* 0x000059003037ca11 */ /* 0x000fe400028f0c2d */
[----:B------:R-:W-:Y:S01]  /*0bb0*/  ISETP.GE.AND P5, PT, R12, c[0x0][0x18c], PT ;  /* 0x000063000c007a0c */ /* 0x000fe20003fa6270 */
[----:B------:R0:W2:Y:S04]  /*0bc0*/  @!P3 LDG.E.U16 R48, [R52.64] ;  /* 0x000000063430b981 */ /* 0x0000a8000c1e1500 */
[----:B------:R-:W3:Y:S08]  /*0bd0*/  @!P4 LDG.E.U16 R54, [R54.64] ;  /* 0x000000063636c981 */ /* 0x000ef0000c1e1500 */
[----:B------:R-:W-:-:S04]  /*0be0*/  @!P5 IMAD.U32 R3, RZ, RZ, UR4 ;  /* 0x00000004ff03de24 */ /* 0x000fc8000f8e00ff */
[----:B------:R-:W-:Y:S01]  /*0bf0*/  @!P5 IMAD R2, R3, c[0x0][0x18c], RZ ;  /* 0x000063000302da24 */ /* 0x000fe200078e02ff */
[----:B------:R-:W-:-:S04]  /*0c00*/  @!P5 SHF.R.S32.HI R45, RZ, 0x1f, R12 ;  /* 0x0000001fff2dd819 */ /* 0x000fc8000001140c */
[----:B------:R-:W-:Y:S02]  /*0c10*/  @!P5 SHF.R.S32.HI R0, RZ, 0x1f, R2 ;  /* 0x0000001fff00d819 */ /* 0x000fe40000011402 */
[----:B------:R-:W-:-:S05]  /*0c20*/  @!P5 IADD3 R44, P6, R2, R12, RZ ;  /* 0x0000000c022cd210 */ /* 0x000fca0007fde0ff */
[----:B------:R-:W-:Y:S01]  /*0c30*/  @!P5 IMAD.X R45, R0, 0x1, R45, P6 ;  /* 0x00000001002dd824 */ /* 0x000fe200030e062d */
[----:B0-----:R-:W-:-:S04]  /*0c40*/  @!P5 LEA R52, P6, R44, c[0x0][0x160], 0x1 ;  /* 0x000058002c34da11 */ /* 0x001fc800078c08ff */
[----:B------:R-:W-:Y:S01]  /*0c50*/  @!P5 LEA.HI.X R53, R44, c[0x0][0x164], R45, 0x1, P6 ;  /* 0x000059002c35da11 */ /* 0x000fe200030f0c2d */
[----:B------:R-:W-:-:S04]  /*0c60*/  @!P4 IMAD.MOV.U32 R44, RZ, RZ, 0x2 ;  /* 0x00000002ff2cc424 */ /* 0x000fc800078e00ff */
[----:B------:R-:W-:Y:S01]  /*0c70*/  @!P4 IMAD.WIDE R44, R11, R44, c[0x0][0x170] ;  /* 0x00005c000b2cc625 */ /* 0x000fe200078e022c */
[----:B------:R-:W4:Y:S05]  /*0c80*/  @!P5 LDG.E.U16 R52, [R52.64] ;  /* 0x000000063434d981 */ /* 0x000f2a000c1e1500 */
[----:B------:R0:W3:Y:S02]  /*0c90*/  @!P4 LDG.E.U16 R45, [R44.64] ;  /* 0x000000062c2dc981 */ /* 0x0000e4000c1e1500 */
[----:B0-----:R-:W-:-:S04]  /*0ca0*/  @!P5 IMAD.MOV.U32 R44, RZ, RZ, 0x2 ;  /* 0x00000002ff2cd424 */ /* 0x001fc800078e00ff */
[----:B------:R-:W-:-:S05]  /*0cb0*/  @!P5 IMAD.WIDE R56, R12, R44, c[0x0][0x170] ;  /* 0x00005c000c38d625 */ /* 0x000fca00078e022c */
[----:B------:R-:W4:Y:S01]  /*0cc0*/  @!P5 LDG.E.U16 R44, [R56.64] ;  /* 0x00000006382cd981 */ /* 0x000f22000c1e1500 */
[----:B------:R-:W-:Y:S02]  /*0cd0*/  P2R R49, PR, RZ, 0x4 ;  /* 0x00000004ff317803 */ /* 0x000fe40000000000 */
[----:B------:R-:W-:Y:S02]  /*0ce0*/  ISETP.GE.AND P2, PT, R46, c[0x0][0x18c], PT ;  /* 0x000063002e007a0c */ /* 0x000fe40003f46270 */
[----:B------:R-:W-:Y:S01]  /*0cf0*/  ISETP.GE.AND P6, PT, R33, c[0x0][0x18c], PT ;  /* 0x0000630021007a0c */ /* 0x000fe20003fc6270 */
[----:B--2---:R-:W-:-:S10]  /*0d00*/  @!P3 HADD2 R20, R48.H0_H0, R47.H0_H0 ;  /* 0x2000002f3014b230 */ /* 0x004fd40000000800 */
[----:B------:R-:W-:Y:S02]  /*0d10*/  @!P2 HADD2.F32 R47, -RZ, R42.H0_H0 ;  /* 0x2000002aff2fa230 */ /* 0x000fe40000004100 */
[----:B------:R-:W-:Y:S02]  /*0d20*/  @!P1 HADD2.F32 R48, -RZ, R26.H0_H0 ;  /* 0x2000001aff309230 */ /* 0x000fe40000004100 */
[----:B---3--:R-:W-:Y:S01]  /*0d30*/  @!P4 HADD2 R21, R54.H0_H0, R45.H0_H0 ;  /* 0x2000002d3615c230 */ /* 0x008fe20000000800 */
[----:B------:R-:W-:Y:S02]  /*0d40*/  IMAD.MOV.U32 R45, RZ, RZ, RZ ;  /* 0x000000ffff2d7224 */ /* 0x000fe400078e00ff */
[----:B------:R-:W-:Y:S01]  /*0d50*/  @!P2 FADD.FTZ R45, RZ, R47 ;  /* 0x0000002fff2da221 */ /* 0x000fe20000010000 */
[----:B------:R-:W-:Y:S01]  /*0d60*/  @!P0 HADD2.F32 R47, -RZ, R37.H0_H0 ;  /* 0x20000025ff2f8230 */ /* 0x000fe20000004100 */
[----:B------:R-:W-:-:S04]  /*0d70*/  ISETP.GE.AND P2, PT, R31, c[0x0][0x18c], PT ;  /* 0x000063001f007a0c */ /* 0x000fc80003f46270 */
[----:B------:R-:W-:Y:S01]  /*0d80*/  @!P0 FADD.FTZ R45, R45, R47 ;  /* 0x0000002f2d2d8221 */ /* 0x000fe20000010000 */
[----:B------:R-:W-:Y:S01]  /*0d90*/  ISETP.NE.AND P0, PT, R50, RZ, PT ;  /* 0x000000ff3200720c */ /* 0x000fe20003f05270 */
[----:B------:R-:W-:-:S05]  /*0da0*/  @!P6 HADD2.F32 R47, -RZ, R32.H0_H0 ;  /* 0x20000020ff2fe230 */ /* 0x000fca0000004100 */
[----:B------:R-:W-:Y:S02]  /*0db0*/  @!P6 FADD.FTZ R45, R45, R47 ;  /* 0x0000002f2d2de221 */ /* 0x000fe40000010000 */
[----:B------:R-:W-:Y:S01]  /*0dc0*/  @!P2 HADD2.F32 R47, -RZ, R30.H0_H0 ;  /* 0x2000001eff2fa230 */ /* 0x000fe20000004100 */
[----:B------:R-:W-:-:S04]  /*0dd0*/  ISETP.GE.AND P6, PT, R25, c[0x0][0x18c], PT ;  /* 0x0000630019007a0c */ /* 0x000fc80003fc6270 */
[----:B------:R-:W-:Y:S01]  /*0de0*/  @!P2 FADD.FTZ R45, R45, R47 ;  /* 0x0000002f2d2da221 */ /* 0x000fe20000010000 */
[----:B------:R-:W-:Y:S01]  /*0df0*/  @!P0 HADD2.F32 R47, -RZ, R28.H0_H0 ;  /* 0x2000001cff2f8230 */ /* 0x000fe20000004100 */
[----:B------:R-:W-:-:S04]  /*0e00*/  ISETP.GE.AND P2, PT, R4, c[0x0][0x18c], PT ;  /* 0x0000630004007a0c */ /* 0x000fc80003f46270 */
[----:B------:R-:W-:-:S04]  /*0e10*/  @!P0 FADD.FTZ R45, R45, R47 ;  /* 0x0000002f2d2d8221 */ /* 0x000fc80000010000 */
[----:B------:R-:W-:Y:S01]  /*0e20*/  @!P1 FADD.FTZ R45, R45, R48 ;  /* 0x000000302d2d9221 */ /* 0x000fe20000010000 */
[----:B------:R-:W-:-:S05]  /*0e30*/  @!P6 HADD2.F32 R48, -RZ, R13.H0_H0 ;  /* 0x2000000dff30e230 */ /* 0x000fca0000004100 */
[----:B------:R-:W-:Y:S01]  /*0e40*/  @!P6 FADD.FTZ R45, R45, R48 ;  /* 0x000000302d2de221 */ /* 0x000fe20000010000 */
[----:B------:R-:W-:Y:S01]  /*0e50*/  ISETP.GE.AND P6, PT, R5, c[0x0][0x18c], PT ;  /* 0x0000630005007a0c */ /* 0x000fe20003fc6270 */
[----:B------:R-:W-:-:S05]  /*0e60*/  @!P2 HADD2.F32 R48, -RZ, R14.H0_H0 ;  /* 0x2000000eff30a230 */ /* 0x000fca0000004100 */
[----:B------:R-:W-:Y:S01]  /*0e70*/  @!P2 FADD.FTZ R45, R45, R48 ;  /* 0x000000302d2da221 */ /* 0x000fe20000010000 */
[----:B------:R-:W-:Y:S02]  /*0e80*/  ISETP.GE.AND P2, PT, R6, c[0x0][0x18c], PT ;  /* 0x0000630006007a0c */ /* 0x000fe40003f46270 */
[----:B------:R-:W-:Y:S02]  /*0e90*/  P2R R47, PR, RZ, 0x1 ;  /* 0x00000001ff2f7803 */ /* 0x000fe40000000000 */
[----:B------:R-:W-:Y:S02]  /*0ea0*/  ISETP.GE.AND P0, PT, R7, c[0x0][0x18c], PT ;  /* 0x0000630007007a0c */ /* 0x000fe40003f06270 */
[----:B------:R-:W-:-:S05]  /*0eb0*/  @!P6 HADD2.F32 R48, -RZ, R15.H0_H0 ;  /* 0x2000000fff30e230 */ /* 0x000fca0000004100 */
[----:B------:R-:W-:Y:S01]  /*0ec0*/  @!P6 FADD.FTZ R45, R45, R48 ;  /* 0x000000302d2de221 */ /* 0x000fe20000010000 */
[----:B------:R-:W-:Y:S01]  /*0ed0*/  ISETP.GE.AND P6, PT, R8, c[0x0][0x18c], PT ;  /* 0x0000630008007a0c */ /* 0x000fe20003fc6270 */
[----:B------:R-:W-:-:S05]  /*0ee0*/  @!P2 HADD2.F32 R48, -RZ, R16.H0_H0 ;  /* 0x20000010ff30a230 */ /* 0x000fca0000004100 */
[----:B------:R-:W-:Y:S01]  /*0ef0*/  @!P2 FADD.FTZ R45, R45, R48 ;  /* 0x000000302d2da221 */ /* 0x000fe20000010000 */
[----:B------:R-:W-:Y:S01]  /*0f00*/  ISETP.NE.AND P2, PT, R49, RZ, PT ;  /* 0x000000ff3100720c */ /* 0x000fe20003f45270 */
[----:B------:R-:W-:-:S05]  /*0f10*/  @!P0 HADD2.F32 R48, -RZ, R17.H0_H0 ;  /* 0x20000011ff308230 */ /* 0x000fca0000004100 */
[----:B------:R-:W-:Y:S01]  /*0f20*/  @!P0 FADD.FTZ R45, R45, R48 ;  /* 0x000000302d2d8221 */ /* 0x000fe20000010000 */
[----:B------:R-:W-:-:S05]  /*0f30*/  @!P6 HADD2.F32 R48, -RZ, R18.H0_H0 ;  /* 0x20000012ff30e230 */ /* 0x000fca0000004100 */
[----:B------:R-:W-:Y:S01]  /*0f40*/  @!P6 FADD.FTZ R45, R45, R48 ;  /* 0x000000302d2de221 */ /* 0x000fe20000010000 */
[----:B------:R-:W-:Y:S02]  /*0f50*/  @!P2 HADD2.F32 R48, -RZ, R19.H0_H0 ;  /* 0x20000013ff30a230 */ /* 0x000fe40000004100 */
[----:B------:R-:W-:-:S03]  /*0f60*/  @!P3 HADD2.F32 R49, -RZ, R20.H0_H0 ;  /* 0x20000014ff31b230 */ /* 0x000fc60000004100 */
[----:B------:R-:W-:Y:S01]  /*0f70*/  @!P2 FADD.FTZ R45, R45, R48 ;  /* 0x000000302d2da221 */ /* 0x000fe20000010000 */
[----:B----4-:R-:W-:Y:S02]  /*0f80*/  @!P5 HADD2 R24, R52.H0_H0, R44.H0_H0 ;  /* 0x2000002c3418d230 */ /* 0x010fe40000000800 */
[----:B------:R-:W-:Y:S01]  /*0f90*/  @!P4 HADD2.F32 R50, -RZ, R21.H0_H0 ;  /* 0x20000015ff32c230 */ /* 0x000fe20000004100 */
[----:B------:R-:W-:Y:S02]  /*0fa0*/  @!P3 FADD.FTZ R45, R45, R49 ;  /* 0x000000312d2db221 */ /* 0x000fe40000010000 */
[----:B------:R-:W-:Y:S02]  /*0fb0*/  @!P5 HADD2.F32 R49, -RZ, R24.H0_H0 ;  /* 0x20000018ff31d230 */ /* 0x000fe40000004100 */
        /* <DEDUP_REMOVED lines=9> */
[----:B------:R-:W-:Y:S01]  /*1050*/  LOP3.LUT P6, R51, R46, 0x1f, RZ, 0xc0, !PT ;  /* 0x0000001f2e337812 */ /* 0x000fe200078cc0ff */
[----:B0-----:R-:W-:-:S05]  /*1060*/  FADD.FTZ R50, R45, R50 ;  /* 0x000000322d327221 */ /* 0x001fca0000010000 */
[----:B------:R-:W0:Y:S07]  /*1070*/  SHFL.BFLY PT, R49, R50, 0x1, 0x1f ;  /* 0x0c201f0032317f89 */ /* 0x000e2e00000e0000 */
[----:B------:R-:W-:-:S04]  /*1080*/  @!P6 SHF.R.U32.HI R45, RZ, 0x3, R46 ;  /* 0x00000003ff2de819 */ /* 0x000fc8000001162e */
[----:B------:R-:W-:Y:S01]  /*1090*/  @!P6 LOP3.LUT R45, R45, 0x1ffffffc, RZ, 0xc0, !PT ;  /* 0x1ffffffc2d2de812 */ /* 0x000fe200078ec0ff */
[----:B0-----:R-:W-:Y:S02]  /*10a0*/  FADD.FTZ R49, R50, R49 ;  /* 0x0000003132317221 */ /* 0x001fe40000010000 */
[----:B------:R-:W0:Y:S03]  /*10b0*/  I2F.U32 R50, c[0x0][0x0] ;  /* 0x0000000000327b06 */ /* 0x000e260000201000 */
[----:B------:R1:W-:Y:S05]  /*10c0*/  @!P6 STS [R45+0x8], R49 ;  /* 0x000008312d00e388 */ /* 0x0003ea0000000800 */
[----:B-1----:R-:W1:Y:S01]  /*10d0*/  I2F.U32 R49, R46 ;  /* 0x0000002e00317306 */ /* 0x002e620000201000 */
[----:B0-----:R-:W-:-:S02]  /*10e0*/  FMUL.FTZ R50, R50, 0.03125 ;  /* 0x3d00000032327820 */ /* 0x001fc40000410000 */
[----:B------:R-:W-:Y:S01]  /*10f0*/  IMAD.MOV.U32 R45, RZ, RZ, RZ ;  /* 0x000000ffff2d7224 */ /* 0x000fe200078e00ff */
[----:B------:R-:W-:Y:S02]  /*1100*/  BAR.SYNC.DEFER_BLOCKING 0x0 ;  /* 0x0000000000007b1d */ /* 0x000fe40000010000 */
[----:B-1----:R-:W-:-:S13]  /*1110*/  FSETP.GT.FTZ.AND P6, PT, R50, R49, PT ;  /* 0x000000313200720b */ /* 0x002fda0003fd4000 */
        /* <DEDUP_REMOVED lines=8> */
[----:B------:R-:W0:Y:S02]  /*11a0*/  SHFL.BFLY PT, R50, R45, 0x2, 0x1f ;  /* 0x0c401f002d327f89 */ /* 0x000e2400000e0000 */
[----:B0-----:R-:W-:-:S05]  /*11b0*/  FADD.FTZ R50, R45, R50 ;  /* 0x000000322d327221 */ /* 0x001fca0000010000 */
[----:B------:R-:W0:Y:S01]  /*11c0*/  @!P0 I2F R45, c[0x0][0x18c] ;  /* 0x00006300002d8b06 */ /* 0x000e220000201400 */
[----:B------:R-:W1:Y:S07]  /*11d0*/  SHFL.BFLY PT, R49, R50, 0x1, 0x1f ;  /* 0x0c201f0032317f89 */ /* 0x000e6e00000e0000 */
[----:B0-----:R-:W0:Y:S01]  /*11e0*/  @!P0 MUFU.RCP R45, R45 ;  /* 0x0000002d002d8308 */ /* 0x001e220000001000 */
[----:B-1----:R-:W-:-:S04]  /*11f0*/  FADD.FTZ R49, R50, R49 ;  /* 0x0000003132317221 */ /* 0x002fc80000010000 */
[----:B0-----:R-:W-:-:S05]  /*1200*/  @!P0 FMUL.FTZ R45, R49, R45 ;  /* 0x0000002d312d8220 */ /* 0x001fca0000410000 */
[----:B------:R0:W-:Y:S04]  /*1210*/  @!P0 STS [RZ], R45 ;  /* 0x0000002dff008388 */ /* 0x0001e80000000800 */
[----:B------:R-:W-:Y:S01]  /*1220*/  BAR.SYNC.DEFER_BLOCKING 0x0 ;  /* 0x0000000000007b1d */ /* 0x000fe20000010000 */
[----:B------:R-:W-:-:S05]  /*1230*/  P2R R48, PR, RZ, 0x4 ;  /* 0x00000004ff307803 */ /* 0x000fca0000000000 */
[----:B------:R-:W1:Y:S01]  /*1240*/  LDS R49, [RZ] ;  /* 0x00000000ff317984 */ /* 0x000e620000000800 */
[----:B------:R-:W-:Y:S02]  /*1250*/  ISETP.GE.AND P2, PT, R46, c[0x0][0x18c], PT ;  /* 0x000063002e007a0c */ /* 0x000fe40003f46270 */
[----:B------:R-:W-:Y:S02]  /*1260*/  ISETP.GE.AND P0, PT, R38, c[0x0][0x18c], PT ;  /* 0x0000630026007a0c */ /* 0x000fe40003f06270 */
[----:B------:R-:W-:Y:S02]  /*1270*/  P2R R44, PR, RZ, 0x8 ;  /* 0x00000008ff2c7803 */ /* 0x000fe40000000000 */
[----:B------:R-:W-:-:S07]  /*1280*/  ISETP.GE.AND P3, PT, R33, c[0x0][0x18c], PT ;  /* 0x0000630021007a0c */ /* 0x000fce0003f66270 */
[----:B------:R-:W-:Y:S01]  /*1290*/  @!P2 HADD2.F32 R50, -RZ, R42.H0_H0 ;  /* 0x2000002aff32a230 */ /* 0x000fe20000004100 */
[----:B0-----:R-:W-:Y:S01]  /*12a0*/  IMAD.MOV.U32 R45, RZ, RZ, RZ ;  /* 0x000000ffff2d7224 */ /* 0x001fe200078e00ff */
[----:B------:R-:W-:-:S03]  /*12b0*/  @!P0 HADD2.F32 R51, -RZ, R37.H0_H0 ;  /* 0x20000025ff338230 */ /* 0x000fc60000004100 */
[----:B-1----:R-:W-:-:S04]  /*12c0*/  @!P2 FADD.FTZ R50, R50, -R49 ;  /* 0x800000313232a221 */ /* 0x002fc80000010000 */
[----:B------:R-:W-:Y:S01]  /*12d0*/  @!P2 FFMA.FTZ R45, R50, R50, RZ ;  /* 0x00000032322da223 */ /* 0x000fe200000100ff */
[----:B------:R-:W-:Y:S01]  /*12e0*/  ISETP.GE.AND P2, PT, R31, c[0x0][0x18c], PT ;  /* 0x000063001f007a0c */ /* 0x000fe20003f46270 */
[----:B------:R-:W-:Y:S01]  /*12f0*/  @!P0 FADD.FTZ R51, R51, -R49 ;  /* 0x8000003133338221 */ /* 0x000fe20000010000 */
[----:B------:R-:W-:-:S03]  /*1300*/  @!P3 HADD2.F32 R50, -RZ, R32.H0_H0 ;  /* 0x20000020ff32b230 */ /* 0x000fc60000004100 */
[----:B------:R-:W-:Y:S01]  /*1310*/  @!P0 FFMA.FTZ R45, R51, R51, R45 ;  /* 0x00000033332d8223 */ /* 0x000fe2000001002d */
[----:B------:R-:W-:Y:S01]  /*1320*/  ISETP.NE.AND P0, PT, R47, RZ, PT ;  /* 0x000000ff2f00720c */ /* 0x000fe20003f05270 */
[----:B------:R-:W-:-:S06]  /*1330*/  @!P3 FADD.FTZ R47, R50, -R49 ;  /* 0x80000031322fb221 */ /* 0x000fcc0000010000 */
[----:B------:R-:W-:Y:S01]  /*1340*/  @!P2 HADD2.F32 R50, -RZ, R30.H0_H0 ;  /* 0x2000001eff32a230 */ /* 0x000fe20000004100 */
[----:B------:R-:W-:Y:S01]  /*1350*/  @!P3 FFMA.FTZ R45, R47, R47, R45 ;  /* 0x0000002f2f2db223 */ /* 0x000fe2000001002d */
[----:B------:R-:W-:-:S03]  /*1360*/  ISETP.GE.AND P3, PT, R25, c[0x0][0x18c], PT ;  /* 0x0000630019007a0c */ /* 0x000fc60003f66270 */
[----:B------:R-:W-:Y:S01]  /*1370*/  @!P2 FADD.FTZ R50, R50, -R49 ;  /* 0x800000313232a221 */ /* 0x000fe20000010000 */
[----:B------:R-:W-:-:S03]  /*1380*/  @!P0 HADD2.F32 R47, -RZ, R28.H0_H0 ;  /* 0x2000001cff2f8230 */ /* 0x000fc60000004100 */
[----:B------:R-:W-:Y:S01]  /*1390*/  @!P2 FFMA.FTZ R45, R50, R50, R45 ;  /* 0x00000032322da223 */ /* 0x000fe2000001002d */
[----:B------:R-:W-:Y:S01]  /*13a0*/  ISETP.GE.AND P2, PT, R4, c[0x0][0x18c], PT ;  /* 0x0000630004007a0c */ /* 0x000fe20003f46270 */
[----:B------:R-:W-:Y:S01]  /*13b0*/  @!P1 HADD2.F32 R50, -RZ, R26.H0_H0 ;  /* 0x2000001aff329230 */ /* 0x000fe20000004100 */
[----:B------:R-:W-:-:S04]  /*13c0*/  @!P0 FADD.FTZ R47, R47, -R49 ;  /* 0x800000312f2f8221 */ /* 0x000fc80000010000 */
[----:B------:R-:W-:Y:S01]  /*13d0*/  @!P0 FFMA.FTZ R45, R47, R47, R45 ;  /* 0x0000002f2f2d8223 */ /* 0x000fe2000001002d */
[----:B------:R-:W-:Y:S01]  /*13e0*/  @!P3 HADD2.F32 R47, -RZ, R13.H0_H0 ;  /* 0x2000000dff2fb230 */ /* 0x000fe20000004100 */
[----:B------:R-:W-:Y:S01]  /*13f0*/  @!P1 FADD.FTZ R50, R50, -R49 ;  /* 0x8000003132329221 */ /* 0x000fe20000010000 */
[----:B------:R-:W-:Y:S02]  /*1400*/  P2R R51, PR, RZ, 0x1 ;  /* 0x00000001ff337803 */ /* 0x000fe40000000000 */
[----:B------:R-:W-:Y:S01]  /*1410*/  ISETP.GE.AND P0, PT, R5, c[0x0][0x18c], PT ;  /* 0x0000630005007a0c */ /* 0x000fe20003f06270 */
[----:B------:R-:W-:Y:S01]  /*1420*/  @!P1 FFMA.FTZ R45, R50, R50, R45 ;  /* 0x00000032322d9223 */ /* 0x000fe2000001002d */
[----:B------:R-:W-:Y:S01]  /*1430*/  @!P2 HADD2.F32 R50, -RZ, R14.H0_H0 ;  /* 0x2000000eff32a230 */ /* 0x000fe20000004100 */
[----:B------:R-:W-:-:S04]  /*1440*/  @!P3 FADD.FTZ R47, R47, -R49 ;  /* 0x800000312f2fb221 */ /* 0x000fc80000010000 */
[----:B------:R-:W-:Y:S01]  /*1450*/  @!P3 FFMA.FTZ R45, R47, R47, R45 ;  /* 0x0000002f2f2db223 */ /* 0x000fe2000001002d */
[----:B------:R-:W-:Y:S01]  /*1460*/  ISETP.GE.AND P3, PT, R6, c[0x0][0x18c], PT ;  /* 0x0000630006007a0c */ /* 0x000fe20003f66270 */
[----:B------:R-:W-:-:S04]  /*1470*/  @!P2 FADD.FTZ R50, R50, -R49 ;  /* 0x800000313232a221 */ /* 0x000fc80000010000 */
[----:B------:R-:W-:Y:S01]  /*1480*/  @!P2 FFMA.FTZ R45, R50, R50, R45 ;  /* 0x00000032322da223 */ /* 0x000fe2000001002d */
[----:B------:R-:W-:Y:S01]  /*1490*/  ISETP.GE.AND P2, PT, R7, c[0x0][0x18c], PT ;  /* 0x0000630007007a0c */ /* 0x000fe20003f46270 */
[----:B------:R-:W-:-:S05]  /*14a0*/  @!P0 HADD2.F32 R47, -RZ, R15.H0_H0 ;  /* 0x2000000fff2f8230 */ /* 0x000fca0000004100 */
[----:B------:R-:W-:Y:S01]  /*14b0*/  @!P0 FADD.FTZ R47, R47, -R49 ;  /* 0x800000312f2f8221 */ /* 0x000fe20000010000 */
[----:B------:R-:W-:-:S03]  /*14c0*/  @!P3 HADD2.F32 R50, -RZ, R16.H0_H0 ;  /* 0x20000010ff32b230 */ /* 0x000fc60000004100 */
[----:B------:R-:W-:Y:S02]  /*14d0*/  @!P0 FFMA.FTZ R45, R47, R47, R45 ;  /* 0x0000002f2f2d8223 */ /* 0x000fe4000001002d */
[----:B------:R-:W-:Y:S01]  /*14e0*/  @!P3 FADD.FTZ R50, R50, -R49 ;  /* 0x800000313232b221 */ /* 0x000fe20000010000 */
[----:B------:R-:W-:Y:S01]  /*14f0*/  @!P2 HADD2.F32 R47, -RZ, R17.H0_H0 ;  /* 0x20000011ff2fa230 */ /* 0x000fe20000004100 */
[----:B------:R-:W-:Y:S02]  /*1500*/  ISETP.GE.AND P0, PT, R8, c[0x0][0x18c], PT ;  /* 0x0000630008007a0c */ /* 0x000fe40003f06270 */
[----:B------:R-:W-:Y:S02]  /*1510*/  @!P3 FFMA.FTZ R45, R50, R50, R45 ;  /* 0x00000032322db223 */ /* 0x000fe4000001002d */
[----:B------:R-:W-:-:S04]  /*1520*/  @!P2 FADD.FTZ R47, R47, -R49 ;  /* 0x800000312f2fa221 */ /* 0x000fc80000010000 */
[----:B------:R-:W-:Y:S01]  /*1530*/  @!P2 FFMA.FTZ R45, R47, R47, R45 ;  /* 0x0000002f2f2da223 */ /* 0x000fe2000001002d */
[----:B------:R-:W-:Y:S02]  /*1540*/  ISETP.NE.AND P2, PT, R48, RZ, PT ;  /* 0x000000ff3000720c */ /* 0x000fe40003f45270 */
[----:B------:R-:W-:Y:S02]  /*1550*/  ISETP.NE.AND P3, PT, R44, RZ, PT ;  /* 0x000000ff2c00720c */ /* 0x000fe40003f65270 */
[----:B------:R-:W-:-:S05]  /*1560*/  @!P0 HADD2.F32 R44, -RZ, R18.H0_H0 ;  /* 0x20000012ff2c8230 */ /* 0x000fca0000004100 */
[----:B------:R-:W-:-:S04]  /*1570*/  @!P0 FADD.FTZ R44, R44, -R49 ;  /* 0x800000312c2c8221 */ /* 0x000fc80000010000 */
[----:B------:R-:W-:Y:S01]  /*1580*/  @!P2 HADD2.F32 R47, -RZ, R19.H0_H0 ;  /* 0x20000013ff2fa230 */ /* 0x000fe20000004100 */
[----:B------:R-:W-:Y:S01]  /*1590*/  @!P0 FFMA.FTZ R45, R44, R44, R45 ;  /* 0x0000002c2c2d8223 */ /* 0x000fe2000001002d */
[----:B------:R-:W-:-:S03]  /*15a0*/  @!P3 HADD2.F32 R44, -RZ, R20.H0_H0 ;  /* 0x20000014ff2cb230 */ /* 0x000fc60000004100 */
[--C-:B------:R-:W-:Y:S02]  /*15b0*/  @!P2 FADD.FTZ R47, R47, -R49.reuse ;  /* 0x800000312f2fa221 */ /* 0x100fe40000010000 */
[----:B------:R-:W-:Y:S02]  /*15c0*/  @!P3 FADD.FTZ R44, R44, -R49 ;  /* 0x800000312c2cb221 */ /* 0x000fe40000010000 */
[----:B------:R-:W-:Y:S01]  /*15d0*/  @!P2 FFMA.FTZ R45, R47, R47, R45 ;  /* 0x0000002f2f2da223 */ /* 0x000fe2000001002d */
[----:B------:R-:W-:-:S03]  /*15e0*/  @!P4 HADD2.F32 R47, -RZ, R21.H0_H0 ;  /* 0x20000015ff2fc230 */ /* 0x000fc60000004100 */
[----:B------:R-:W-:Y:S01]  /*15f0*/  @!P3 FFMA.FTZ R45, R44, R44, R45 ;  /* 0x0000002c2c2db223 */ /* 0x000fe2000001002d */
[----:B------:R-:W-:Y:S01]  /*1600*/  @!P5 HADD2.F32 R44, -RZ, R24.H0_H0 ;  /* 0x20000018ff2cd230 */ /* 0x000fe20000004100 */
[----:B------:R-:W-:-:S04]  /*1610*/  @!P4 FADD.FTZ R47, R47, -R49 ;  /* 0x800000312f2fc221 */ /* 0x000fc80000010000 */
[----:B------:R-:W-:Y:S02]  /*1620*/  @!P5 FADD.FTZ R44, R44, -R49 ;  /* 0x800000312c2cd221 */ /* 0x000fe40000010000 */
        /* <DEDUP_REMOVED lines=15> */
[----:B------:R0:W-:Y:S02]  /*1720*/  @!P0 STS [R44+0x8], R45 ;  /* 0x0000082d2c008388 */ /* 0x0001e40000000800 */
[----:B0-----:R-:W-:Y:S02]  /*1730*/  @P6 IMAD.SHL.U32 R44, R46, 0x4, RZ ;  /* 0x000000042e2c6824 */ /* 0x001fe400078e00ff */
        /* <DEDUP_REMOVED lines=17> */
[----:B0-----:R-:W-:Y:S01]  /*1850*/  @!P0 FFMA.FTZ R44, R45, R44, c[0x0][0x188] ;  /* 0x000062002d2c8623 */ /* 0x001fe2000001002c */
[----:B------:R-:W-:-:S05]  /*1860*/  ISETP.GE.AND P6, PT, R46, c[0x0][0x18c], PT ;  /* 0x000063002e007a0c */ /* 0x000fca0003fc6270 */
[----:B------:R-:W0:Y:S01]  /*1870*/  @!P0 MUFU.RSQ R44, R44 ;  /* 0x0000002c002c8308 */ /* 0x000e220000001400 */
[----:B------:R-:W-:Y:S01]  /*1880*/  BSSY B0, `(.L_x_255) ;  /* 0x000001f000007945 */ /* 0x000fe20003800000 */
[----:B0-----:R0:W-:Y:S04]  /*1890*/  @!P0 STS [0x4], R44 ;  /* 0x0000042cff008388 */ /* 0x0011e80000000800 */
[----:B------:R-:W-:Y:S01]  /*18a0*/  BAR.SYNC.DEFER_BLOCKING 0x0 ;  /* 0x0000000000007b1d */ /* 0x000fe20000010000 */
[----:B------:R-:W-:-:S05]  /*18b0*/  ISETP.NE.AND P0, PT, R51, RZ, PT ;  /* 0x000000ff3300720c */ /* 0x000fca0003f05270 */
[----:B------:R-:W-:Y:S05]  /*18c0*/  @P6 BRA `(.L_x_256) ;  /* 0x000001a000006947 */ /* 0x000fea0003800000 */
[C---:B0-----:R-:W-:Y:S01]  /*18d0*/  IMAD.SHL.U32 R44, R46.reuse, 0x2, RZ ;  /* 0x000000022e2c7824 */ /* 0x041fe200078e00ff */
[----:B------:R-:W-:-:S04]  /*18e0*/  SHF.L.U64.HI R22, R46, 0x1, R22 ;  /* 0x000000012e167819 */ /* 0x000fc80000010216 */
[----:B------:R-:W-:-:S04]  /*18f0*/  IADD3 R46, P6, R44, c[0x0][0x178], RZ ;  /* 0x00005e002c2e7a10 */ /* 0x000fc80007fde0ff */
[----:B------:R-:W-:Y:S02]  /*1900*/  IADD3.X R47, R22, c[0x0][0x17c], RZ, P6, !PT ;  /* 0x00005f00162f7a10 */ /* 0x000fe400037fe4ff */
[----:B------:R-:W-:-:S03]  /*1910*/  IADD3 R44, P6, R44, c[0x0][0x180], RZ ;  /* 0x000060002c2c7a10 */ /* 0x000fc60007fde0ff */
[----:B------:R-:W2:Y:S01]  /*1920*/  LDG.E.U16 R46, [R46.64] ;  /* 0x000000062e2e7981 */ /* 0x000ea2000c1e1500 */
[----:B------:R-:W-:Y:S01]  /*1930*/  IADD3.X R45, R22, c[0x0][0x184], RZ, P6, !PT ;  /* 0x00006100162d7a10 */ /* 0x000fe200037fe4ff */
[C---:B------:R-:W-:Y:S01]  /*1940*/  IMAD.SHL.U32 R22, R23.reuse, 0x2, RZ ;  /* 0x0000000217167824 */ /* 0x040fe200078e00ff */
[----:B------:R-:W-:-:S03]  /*1950*/  SHF.L.U64.HI R23, R23, 0x1, R43 ;  /* 0x0000000117177819 */ /* 0x000fc6000001022b */
[----:B------:R-:W3:Y:S01]  /*1960*/  LDG.E.U16 R44, [R44.64] ;  /* 0x000000062c2c7981 */ /* 0x000ee2000c1e1500 */
[----:B------:R-:W-:-:S04]  /*1970*/  IADD3 R48, P6, R22, c[0x0][0x160], RZ ;  /* 0x0000580016307a10 */ /* 0x000fc80007fde0ff */
[----:B------:R-:W-:Y:S02]  /*1980*/  IADD3.X R49, R23, c[0x0][0x164], RZ, P6, !PT ;  /* 0x0000590017317a10 */ /* 0x000fe400037fe4ff */
[----:B------:R-:W-:-:S04]  /*1990*/  IADD3 R22, P6, R22, c[0x0][0x168], RZ ;  /* 0x00005a0016167a10 */ /* 0x000fc80007fde0ff */
[----:B------:R-:W-:-:S05]  /*19a0*/  IADD3.X R23, R23, c[0x0][0x16c], RZ, P6, !PT ;  /* 0x00005b0017177a10 */ /* 0x000fca00037fe4ff */
[----:B------:R0:W4:Y:S04]  /*19b0*/  LDG.E.U16 R43, [R22.64] ;  /* 0x00000006162b7981 */ /* 0x000128000c1e1500 */
[----:B0-----:R-:W0:Y:S01]  /*19c0*/  LDS.64 R22, [RZ] ;  /* 0x00000000ff167984 */ /* 0x001e220000000a00 */
[----:B------:R-:W-:-:S05]  /*19d0*/  HADD2.F32 R42, -RZ, R42.H0_H0 ;  /* 0x2000002aff2a7230 */ /* 0x000fca0000004100 */
[----:B0-----:R-:W-:-:S04]  /*19e0*/  FADD.FTZ R22, R42, -R22 ;  /* 0x800000162a167221 */ /* 0x001fc80000010000 */
[----:B------:R-:W-:Y:S01]  /*19f0*/  FMUL.FTZ R51, R22, R23 ;  /* 0x0000001716337220 */ /* 0x000fe20000410000 */
[----:B--2---:R-:W-:Y:S02]  /*1a00*/  HADD2.F32 R46, -RZ, R46.H0_H0 ;  /* 0x2000002eff2e7230 */ /* 0x004fe40000004100 */
[----:B---3--:R-:W-:-:S05]  /*1a10*/  HADD2.F32 R44, -RZ, R44.H0_H0 ;  /* 0x2000002cff2c7230 */ /* 0x008fca0000004100 */
[----:B------:R-:W-:Y:S01]  /*1a20*/  FFMA.FTZ R42, R51, R46, R44 ;  /* 0x0000002e332a7223 */ /* 0x000fe2000001002c */
[----:B----4-:R-:W-:-:S05]  /*1a30*/  HADD2.F32 R43, -RZ, R43.H0_H0 ;  /* 0x2000002bff2b7230 */ /* 0x010fca0000004100 */
[----:B------:R-:W-:-:S05]  /*1a40*/  FADD.FTZ R42, R42, R43 ;  /* 0x0000002b2a2a7221 */ /* 0x000fca0000010000 */
[----:B------:R-:W-:-:S05]  /*1a50*/  F2FP.PACK_AB R42, RZ, R42 ;  /* 0x0000002aff2a723e */ /* 0x000fca00000000ff */
[----:B------:R0:W-:Y:S02]  /*1a60*/  STG.E.U16 [R48.64], R42 ;  /* 0x0000002a30007986 */ /* 0x0001e4000c101506 */
.L_x_256:
[----:B0-----:R-:W-:Y:S05]  /*1a70*/  BSYNC B0 ;  /* 0x0000000000007941 */ /* 0x001fea0003800000 */
.L_x_255:
[----:B------:R-:W-:Y:S01]  /*1a80*/  ISETP.GE.AND P6, PT, R38, c[0x0][0x18c], PT ;  /* 0x0000630026007a0c */ /* 0x000fe20003fc6270 */
[----:B------:R-:W-:-:S12]  /*1a90*/  BSSY B0, `(.L_x_257) ;  /* 0x000001c000007945 */ /* 0x000fd80003800000 */
[----:B------:R-:W-:Y:S05]  /*1aa0*/  @P6 BRA `(.L_x_258) ;  /* 0x000001a000006947 */ /* 0x000fea0003800000 */
[C---:B------:R-:W-:Y:S01]  /*1ab0*/  IMAD.SHL.U32 R22, R38.reuse, 0x2, RZ ;  /* 0x0000000226167824 */ /* 0x040fe200078e00ff */
[----:B------:R-:W-:Y:S01]  /*1ac0*/  SHF.L.U64.HI R23, R38, 0x1, R39 ;  /* 0x0000000126177819 */ /* 0x000fe20000010227 */
[C---:B------:R-:W-:Y:S01]  /*1ad0*/  IMAD.SHL.U32 R42, R40.reuse, 0x2, RZ ;  /* 0x00000002282a7824 */ /* 0x040fe200078e00ff */
[----:B------:R-:W-:Y:S02]  /*1ae0*/  SHF.L.U64.HI R43, R40, 0x1, R41 ;  /* 0x00000001282b7819 */ /* 0x000fe40000010229 */
[----:B------:R-:W-:-:S04]  /*1af0*/  IADD3 R38, P6, R22, c[0x0][0x178], RZ ;  /* 0x00005e0016267a10 */ /* 0x000fc80007fde0ff */
[----:B------:R-:W-:Y:S02]  /*1b00*/  IADD3.X R39, R23, c[0x0][0x17c], RZ, P6, !PT ;  /* 0x00005f0017277a10 */ /* 0x000fe400037fe4ff */
[----:B------:R-:W-:-:S03]  /*1b10*/  IADD3 R22, P6, R22, c[0x0][0x180], RZ ;  /* 0x0000600016167a10 */ /* 0x000fc60007fde0ff */
[----:B------:R-:W2:Y:S01]  /*1b20*/  LDG.E.U16 R38, [R38.64] ;  /* 0x0000000626267981 */ /* 0x000ea2000c1e1500 */
[----:B------:R-:W-:Y:S02]  /*1b30*/  IADD3.X R23, R23, c[0x0][0x184], RZ, P6, !PT ;  /* 0x0000610017177a10 */ /* 0x000fe400037fe4ff */
[----:B------:R-:W-:-:S03]  /*1b40*/  IADD3 R40, P6, R42, c[0x0][0x160], RZ ;  /* 0x000058002a287a10 */ /* 0x000fc60007fde0ff */
[----:B------:R0:W3:Y:S01]  /*1b50*/  LDG.E.U16 R44, [R22.64] ;  /* 0x00000006162c7981 */ /* 0x0000e2000c1e1500 */
[----:B------:R-:W-:Y:S02]  /*1b60*/  IADD3.X R41, R43, c[0x0][0x164], RZ, P6, !PT ;  /* 0x000059002b297a10 */ /* 0x000fe400037fe4ff */
[----:B------:R-:W-:-:S04]  /*1b70*/  IADD3 R42, P6, R42, c[0x0][0x168], RZ ;  /* 0x00005a002a2a7a10 */ /* 0x000fc80007fde0ff */
[----:B------:R-:W-:Y:S01]  /*1b80*/  IADD3.X R43, R43, c[0x0][0x16c], RZ, P6, !PT ;  /* 0x00005b002b2b7a10 */ /* 0x000fe200037fe4ff */
[----:B0-----:R-:W0:Y:S04]  /*1b90*/  LDS.64 R22, [RZ] ;  /* 0x00000000ff167984 */ /* 0x001e280000000a00 */
[----:B------:R-:W4:Y:S01]  /*1ba0*/  LDG.E.U16 R42, [R42.64] ;  /* 0x000000062a2a7981 */ /* 0x000f22000c1e1500 */
        /* <DEDUP_REMOVED lines=10> */
.L_x_258:
[----:B------:R-:W-:Y:S05]  /*1c50*/  BSYNC B0 ;  /* 0x0000000000007941 */ /* 0x000fea0003800000 */
.L_x_257:
[----:B------:R-:W-:Y:S01]  /*1c60*/  ISETP.GE.AND P6, PT, R33, c[0x0][0x18c], PT ;  /* 0x0000630021007a0c */ /* 0x000fe20003fc6270 */
[----:B------:R-:W-:-:S12]  /*1c70*/  BSSY B0, `(.L_x_259) ;  /* 0x000001c000007945 */ /* 0x000fd80003800000 */
[----:B------:R-:W-:Y:S05]  /*1c80*/  @P6 BRA `(.L_x_260) ;  /* 0x000001a000006947 */ /* 0x000fea0003800000 */
[C---:B------:R-:W-:Y:S01]  /*1c90*/  IMAD.SHL.U32 R22, R33.reuse, 0x2, RZ ;  /* 0x0000000221167824 */ /* 0x040fe200078e00ff */
[----:B------:R-:W-:Y:S01]  /*1ca0*/  SHF.L.U64.HI R33, R33, 0x1, R34 ;  /* 0x0000000121217819 */ /* 0x000fe20000010222 */
[----:B0-----:R-:W-:-:S03]  /*1cb0*/  IMAD.SHL.U32 R37, R35, 0x2, RZ ;  /* 0x0000000223257824 */ /* 0x001fc600078e00ff */
[----:B------:R-:W-:-:S04]  /*1cc0*/  IADD3 R38, P6, R22, c[0x0][0x178], RZ ;  /* 0x00005e0016267a10 */ /* 0x000fc80007fde0ff */
[----:B------:R-:W-:Y:S02]  /*1cd0*/  IADD3.X R39, R33, c[0x0][0x17c], RZ, P6, !PT ;  /* 0x00005f0021277a10 */ /* 0x000fe400037fe4ff */
[----:B------:R-:W-:-:S03]  /*1ce0*/  IADD3 R22, P6, R22, c[0x0][0x180], RZ ;  /* 0x0000600016167a10 */ /* 0x000fc60007fde0ff */
[----:B------:R-:W2:Y:S01]  /*1cf0*/  LDG.E.U16 R38, [R38.64] ;  /* 0x0000000626267981 */ /* 0x000ea2000c1e1500 */
[----:B------:R-:W-:Y:S02]  /*1d00*/  IADD3.X R23, R33, c[0x0][0x184], RZ, P6, !PT ;  /* 0x0000610021177a10 */ /* 0x000fe400037fe4ff */
[----:B------:R-:W-:Y:S02]  /*1d10*/  SHF.L.U64.HI R33, R35, 0x1, R36 ;  /* 0x0000000123217819 */ /* 0x000fe40000010224 */
[----:B------:R-:W-:-:S04]  /*1d20*/  IADD3 R34, P6, R37, c[0x0][0x160], RZ ;  /* 0x0000580025227a10 */ /* 0x000fc80007fde0ff */
[----:B------:R-:W-:Y:S02]  /*1d30*/  IADD3.X R35, R33, c[0x0][0x164], RZ, P6, !PT ;  /* 0x0000590021237a10 */ /* 0x000fe400037fe4ff */
[----:B------:R-:W-:-:S04]  /*1d40*/  IADD3 R36, P6, R37, c[0x0][0x168], RZ ;  /* 0x00005a0025247a10 */ /* 0x000fc80007fde0ff */
[----:B------:R-:W-:Y:S02]  /*1d50*/  IADD3.X R37, R33, c[0x0][0x16c], RZ, P6, !PT ;  /* 0x00005b0021257a10 */ /* 0x000fe400037fe4ff */
[----:B------:R0:W3:Y:S04]  /*1d60*/  LDG.E.U16 R33, [R22.64] ;  /* 0x0000000616217981 */ /* 0x0000e8000c1e1500 */
[----:B------:R-:W4:Y:S04]  /*1d70*/  LDG.E.U16 R36, [R36.64] ;  /* 0x0000000624247981 */ /* 0x000f28000c1e1500 */
[----:B0-----:R-:W0:Y:S01]  /*1d80*/  LDS.64 R22, [RZ] ;  /* 0x00000000ff167984 */ /* 0x001e220000000a00 */
        /* <DEDUP_REMOVED lines=10> */
.L_x_260:
[----:B------:R-:W-:Y:S05]  /*1e30*/  BSYNC B0 ;  /* 0x0000000000007941 */ /* 0x000fea0003800000 */
.L_x_259:
[----:B------:R-:W-:Y:S01]  /*1e40*/  ISETP.GE.AND P6, PT, R31, c[0x0][0x18c], PT ;  /* 0x000063001f007a0c */ /* 0x000fe20003fc6270 */
[----:B------:R-:W-:-:S12]  /*1e50*/  BSSY B0, `(.L_x_261) ;  /* 0x000001f000007945 */ /* 0x000fd80003800000 */
[----:B------:R-:W-:Y:S05]  /*1e60*/  @P6 BRA `(.L_x_262) ;  /* 0x000001d000006947 */ /* 0x000fea0003800000 */
[----:B------:R-:W-:Y:S01]  /*1e70*/  SHF.R.S32.HI R22, RZ, 0x1f, R31 ;  /* 0x0000001fff167819 */ /* 0x000fe2000001141f */
[C---:B0-----:R-:W-:Y:S01]  /*1e80*/  IMAD.SHL.U32 R34, R31.reuse, 0x2, RZ ;  /* 0x000000021f227824 */ /* 0x041fe200078e00ff */
[----:B------:R-:W-:Y:S02]  /*1e90*/  IADD3 R23, P6, R2, R31, RZ ;  /* 0x0000001f02177210 */ /* 0x000fe40007fde0ff */
[----:B------:R-:W-:-:S03]  /*1ea0*/  SHF.L.U64.HI R31, R31, 0x1, R22 ;  /* 0x000000011f1f7819 */ /* 0x000fc60000010216 */
[----:B------:R-:W-:Y:S01]  /*1eb0*/  IMAD.X R32, R0, 0x1, R22, P6 ;  /* 0x0000000100207824 */ /* 0x000fe200030e0616 */
[----:B------:R-:W-:Y:S01]  /*1ec0*/  IADD3 R36, P6, R34, c[0x0][0x178], RZ ;  /* 0x00005e0022247a10 */ /* 0x000fe20007fde0ff */
[----:B------:R-:W-:-:S03]  /*1ed0*/  IMAD.SHL.U32 R22, R23, 0x2, RZ ;  /* 0x0000000217167824 */ /* 0x000fc600078e00ff */
[----:B------:R-:W-:Y:S02]  /*1ee0*/  IADD3.X R37, R31, c[0x0][0x17c], RZ, P6, !PT ;  /* 0x00005f001f257a10 */ /* 0x000fe400037fe4ff */
[----:B------:R-:W-:Y:S02]  /*1ef0*/  IADD3 R34, P6, R34, c[0x0][0x180], RZ ;  /* 0x0000600022227a10 */ /* 0x000fe40007fde0ff */
[----:B------:R-:W-:Y:S01]  /*1f00*/  SHF.L.U64.HI R23, R23, 0x1, R32 ;  /* 0x0000000117177819 */ /* 0x000fe20000010220 */
[----:B------:R-:W2:Y:S01]  /*1f10*/  LDG.E.U16 R36, [R36.64] ;  /* 0x0000000624247981 */ /* 0x000ea2000c1e1500 */
[----:B------:R-:W-:Y:S02]  /*1f20*/  IADD3.X R35, R31, c[0x0][0x184], RZ, P6, !PT ;  /* 0x000061001f237a10 */ /* 0x000fe400037fe4ff */
[----:B------:R-:W-:-:S03]  /*1f30*/  IADD3 R32, P6, R22, c[0x0][0x160], RZ ;  /* 0x0000580016207a10 */ /* 0x000fc60007fde0ff */
[----:B------:R-:W3:Y:S01]  /*1f40*/  LDG.E.U16 R34, [R34.64] ;  /* 0x0000000622227981 */ /* 0x000ee2000c1e1500 */
        /* <DEDUP_REMOVED lines=15> */
.L_x_262:
[----:B------:R-:W-:Y:S05]  /*2040*/  BSYNC B0 ;  /* 0x0000000000007941 */ /* 0x000fea0003800000 */
.L_x_261:
[----:B------:R-:W-:Y:S01]  /*2050*/  BSSY B0, `(.L_x_263) ;  /* 0x000001f000007945 */ /* 0x000fe20003800000 */
        /* <DEDUP_REMOVED lines=30> */
.L_x_264:
[----:B------:R-:W-:Y:S05]  /*2240*/  BSYNC B0 ;  /* 0x0000000000007941 */ /* 0x000fea0003800000 */
.L_x_263:
        /* <DEDUP_REMOVED lines=31> */
.L_x_266:
[----:B------:R-:W-:Y:S05]  /*2440*/  BSYNC B0 ;  /* 0x0000000000007941 */ /* 0x000fea0003800000 */
.L_x_265:
        /* <DEDUP_REMOVED lines=32> */
.L_x_268:
[----:B------:R-:W-:Y:S05]  /*2650*/  BSYNC B0 ;  /* 0x0000000000007941 */ /* 0x000fea0003800000 */
.L_x_267:
[----:B------:R-:W-:Y:S01]  /*2660*/  ISETP.GE.AND P0, PT, R4, c[0x0][0x18c], PT ;  /* 0x0000630004007a0c */ /* 0x000fe20003f06270 */
[----:B------:R-:W-:-:S12]  /*2670*/  BSSY B0, `(.L_x_269) ;  /* 0x000001f000007945 */ /* 0x000fd80003800000 */
[----:B------:R-:W-:Y:S05]  /*2680*/  @P0 BRA `(.L_x_270) ;  /* 0x000001d000000947 */ /* 0x000fea0003800000 */
[----:B0-----:R-:W-:Y:S01]  /*2690*/  SHF.R.S32.HI R13, RZ, 0x1f, R4 ;  /* 0x0000001fff0d7819 */ /* 0x001fe20000011404 */
[----:B------:R-:W-:Y:S01]  /*26a0*/  IMAD.SHL.U32 R28, R4, 0x2, RZ ;  /* 0x00000002041c7824 */ /* 0x000fe200078e00ff */
[----:B------:R-:W-:Y:S01]  /*26b0*/  IADD3 R22, P0, R2, R4, RZ ;  /* 0x0000000402167210 */ /* 0x000fe20007f1e0ff */
[----:B------:R-:W0:Y:S01]  /*26c0*/  LDS.64 R32, [RZ] ;  /* 0x00000000ff207984 */ /* 0x000e220000000a00 */
[----:B------:R-:W-:-:S03]  /*26d0*/  SHF.L.U64.HI R4, R4, 0x1, R13 ;  /* 0x0000000104047819 */ /* 0x000fc6000001020d */
[----:B------:R-:W-:Y:S01]  /*26e0*/  IMAD.X R23, R0, 0x1, R13, P0 ;  /* 0x0000000100177824 */ /* 0x000fe200000e060d */
[----:B------:R-:W-:Y:S01]  /*26f0*/  IADD3 R30, P0, R28, c[0x0][0x178], RZ ;  /* 0x00005e001c1e7a10 */ /* 0x000fe20007f1e0ff */
[----:B------:R-:W-:-:S03]  /*2700*/  IMAD.SHL.U32 R26, R22, 0x2, RZ ;  /* 0x00000002161a7824 */ /* 0x000fc600078e00ff */
[----:B------:R-:W-:Y:S02]  /*2710*/  IADD3.X R31, R4, c[0x0][0x17c], RZ, P0, !PT ;  /* 0x00005f00041f7a10 */ /* 0x000fe400007fe4ff */
[----:B------:R-:W-:-:S03]  /*2720*/  IADD3 R28, P0, R28, c[0x0][0x180], RZ ;  /* 0x000060001c1c7a10 */ /* 0x000fc60007f1e0ff */
[----:B------:R-:W2:Y:S01]  /*2730*/  LDG.E.U16 R30, [R30.64] ;  /* 0x000000061e1e7981 */ /* 0x000ea2000c1e1500 */
[----:B------:R-:W-:Y:S02]  /*2740*/  IADD3.X R29, R4, c[0x0][0x184], RZ, P0, !PT ;  /* 0x00006100041d7a10 */ /* 0x000fe400007fe4ff */
[----:B------:R-:W-:Y:S02]  /*2750*/  SHF.L.U64.HI R4, R22, 0x1, R23 ;  /* 0x0000000116047819 */ /* 0x000fe40000010217 */
[----:B------:R-:W-:Y:S01]  /*2760*/  IADD3 R22, P0, R26, c[0x0][0x160], RZ ;  /* 0x000058001a167a10 */ /* 0x000fe20007f1e0ff */
[----:B------:R-:W3:Y:S03]  /*2770*/  LDG.E.U16 R28, [R28.64] ;  /* 0x000000061c1c7981 */ /* 0x000ee6000c1e1500 */
[----:B------:R-:W-:Y:S02]  /*2780*/  IADD3.X R23, R4, c[0x0][0x164], RZ, P0, !PT ;  /* 0x0000590004177a10 */ /* 0x000fe400007fe4ff */
[----:B------:R-:W-:-:S04]  /*2790*/  IADD3 R26, P0, R26, c[0x0][0x168], RZ ;  /* 0x00005a001a1a7a10 */ /* 0x000fc80007f1e0ff */
[----:B------:R-:W-:-:S05]  /*27a0*/  IADD3.X R27, R4, c[0x0][0x16c], RZ, P0, !PT ;  /* 0x00005b00041b7a10 */ /* 0x000fca00007fe4ff */
        /* <DEDUP_REMOVED lines=11> */
.L_x_270:
[----:B------:R-:W-:Y:S05]  /*2860*/  BSYNC B0 ;  /* 0x0000000000007941 */ /* 0x000fea0003800000 */
.L_x_269:
[----:B------:R-:W-:Y:S01]  /*2870*/  ISETP.GE.AND P0, PT, R5, c[0x0][0x18c], PT ;  /* 0x0000630005007a0c */ /* 0x000fe20003f06270 */
[----:B------:R-:W-:-:S12]  /*2880*/  BSSY B0, `(.L_x_271) ;  /* 0x000001f000007945 */ /* 0x000fd80003800000 */
[----:B------:R-:W-:Y:S05]  /*2890*/  @P0 BRA `(.L_x_272) ;  /* 0x000001d000000947 */ /* 0x000fea0003800000 */
[----:B0-----:R-:W-:Y:S01]  /*28a0*/  SHF.R.S32.HI R4, RZ, 0x1f, R5 ;  /* 0x0000001fff047819 */ /* 0x001fe20000011405 */
[C---:B------:R-:W-:Y:S01]  /*28b0*/  IMAD.SHL.U32 R26, R5.reuse, 0x2, RZ ;  /* 0x00000002051a7824 */ /* 0x040fe200078e00ff */
[----:B------:R-:W-:Y:S01]  /*28c0*/  IADD3 R13, P0, R2, R5, RZ ;  /* 0x00000005020d7210 */ /* 0x000fe20007f1e0ff */
[----:B------:R-:W0:Y:S01]  /*28d0*/  LDS.64 R28, [RZ] ;  /* 0x00000000ff1c7984 */ /* 0x000e220000000a00 */
        /* <DEDUP_REMOVED lines=25> */
.L_x_272:
[----:B------:R-:W-:Y:S05]  /*2a70*/  BSYNC B0 ;  /* 0x0000000000007941 */ /* 0x000fea0003800000 */
.L_x_271:
[----:B------:R-:W-:Y:S01]  /*2a80*/  ISETP.GE.AND P0, PT, R6, c[0x0][0x18c], PT ;  /* 0x0000630006007a0c */ /* 0x000fe20003f06270 */
[----:B------:R-:W-:-:S12]  /*2a90*/  BSSY B0, `(.L_x_273) ;  /* 0x000001f000007945 */ /* 0x000fd80003800000 */
[----:B------:R-:W-:Y:S05]  /*2aa0*/  @P0 BRA `(.L_x_274) ;  /* 0x000001d000000947 */ /* 0x000fea0003800000 */
[----:B0-----:R-:W-:Y:S01]  /*2ab0*/  SHF.R.S32.HI R5, RZ, 0x1f, R6 ;  /* 0x0000001fff057819 */ /* 0x001fe20000011406 */
[----:B------:R-:W-:Y:S01]  /*2ac0*/  IMAD.SHL.U32 R14, R6, 0x2, RZ ;  /* 0x00000002060e7824 */ /* 0x000fe200078e00ff */
        /* <DEDUP_REMOVED lines=10> */
[----:B------:R-:W-:Y:S01]  /*2b70*/  IADD3 R26, P0, R25, c[0x0][0x168], RZ ;  /* 0x00005a00191a7a10 */ /* 0x000fe20007f1e0ff */
[----:B------:R-:W0:Y:S03]  /*2b80*/  LDS.64 R4, [RZ] ;  /* 0x00000000ff047984 */ /* 0x000e260000000a00 */
[----:B------:R-:W-:Y:S01]  /*2b90*/  IADD3.X R27, R28, c[0x0][0x16c], RZ, P0, !PT ;  /* 0x00005b001c1b7a10 */ /* 0x000fe200007fe4ff */
        /* <DEDUP_REMOVED lines=9> */
[----:B------:R-:W-:Y:S01]  /*2c30*/  FADD.FTZ R5, R4, R5 ;  /* 0x0000000504057221 */ /* 0x000fe20000010000 */
[----:B------:R-:W-:-:S04]  /*2c40*/  IADD3 R4, P0, R25, c[0x0][0x160], RZ ;  /* 0x0000580019047a10 */ /* 0x000fc80007f1e0ff */
[----:B------:R-:W-:Y:S02]  /*2c50*/  F2FP.PACK_AB R6, RZ, R5 ;  /* 0x00000005ff06723e */ /* 0x000fe400000000ff */
[----:B------:R-:W-:-:S05]  /*2c60*/  IADD3.X R5, R28, c[0x0][0x164], RZ, P0, !PT ;  /* 0x000059001c057a10 */ /* 0x000fca00007fe4ff */
[----:B------:R0:W-:Y:S02]  /*2c70*/  STG.E.U16 [R4.64], R6 ;  /* 0x0000000604007986 */ /* 0x0001e4000c101506 */
.L_x_274:
[----:B------:R-:W-:Y:S05]  /*2c80*/  BSYNC B0 ;  /* 0x0000000000007941 */ /* 0x000fea0003800000 */
.L_x_273:
[----:B------:R-:W-:Y:S01]  /*2c90*/  ISETP.GE.AND P0, PT, R7, c[0x0][0x18c], PT ;  /* 0x0000630007007a0c */ /* 0x000fe20003f06270 */
[----:B------:R-:W-:-:S12]  /*2ca0*/  BSSY B0, `(.L_x_275) ;  /* 0x000001f000007945 */ /* 0x000fd80003800000 */
[----:B------:R-:W-:Y:S05]  /*2cb0*/  @P0 BRA `(.L_x_276) ;  /* 0x000001d000000947 */ /* 0x000fea0003800000 */
[----:B0-----:R-:W-:Y:S01]  /*2cc0*/  SHF.R.S32.HI R5, RZ, 0x1f, R7 ;  /* 0x0000001fff057819 */ /* 0x001fe20000011407 */
[C---:B------:R-:W-:Y:S01]  /*2cd0*/  IMAD.SHL.U32 R14, R7.reuse, 0x2, RZ ;  /* 0x00000002070e7824 */ /* 0x040fe200078e00ff */
[----:B------:R-:W-:Y:S02]  /*2ce0*/  IADD3 R26, P0, R2, R7, RZ ;  /* 0x00000007021a7210 */ /* 0x000fe40007f1e0ff */
[----:B------:R-:W-:-:S03]  /*2cf0*/  SHF.L.U64.HI R4, R7, 0x1, R5 ;  /* 0x0000000107047819 */ /* 0x000fc60000010205 */
[----:B------:R-:W-:Y:S01]  /*2d00*/  IMAD.X R5, R0, 0x1, R5, P0 ;  /* 0x0000000100057824 */ /* 0x000fe200000e0605 */
[----:B------:R-:W-:Y:S01]  /*2d10*/  IADD3 R6, P0, R14, c[0x0][0x178], RZ ;  /* 0x00005e000e067a10 */ /* 0x000fe20007f1e0ff */
[----:B------:R-:W-:Y:S01]  /*2d20*/  IMAD.SHL.U32 R25, R26, 0x2, RZ ;  /* 0x000000021a197824 */ /* 0x000fe200078e00ff */
[----:B------:R-:W-:Y:S02]  /*2d30*/  IADD3 R14, P1, R14, c[0x0][0x180], RZ ;  /* 0x000060000e0e7a10 */ /* 0x000fe40007f3e0ff */
[C---:B------:R-:W-:Y:S02]  /*2d40*/  IADD3.X R7, R4.reuse, c[0x0][0x17c], RZ, P0, !PT ;  /* 0x00005f0004077a10 */ /* 0x040fe400007fe4ff */
[----:B------:R-:W-:Y:S02]  /*2d50*/  IADD3.X R15, R4, c[0x0][0x184], RZ, P1, !PT ;  /* 0x00006100040f7a10 */ /* 0x000fe40000ffe4ff */
[----:B------:R-:W-:Y:S01]  /*2d60*/  SHF.L.U64.HI R26, R26, 0x1, R5 ;  /* 0x000000011a1a7819 */ /* 0x000fe20000010205 */
[----:B------:R-:W2:Y:S01]  /*2d70*/  LDG.E.U16 R6, [R6.64] ;  /* 0x0000000606067981 */ /* 0x000ea2000c1e1500 */
[----:B------:R-:W-:-:S03]  /*2d80*/  IADD3 R22, P0, R25, c[0x0][0x168], RZ ;  /* 0x00005a0019167a10 */ /* 0x000fc60007f1e0ff */
[----:B------:R-:W3:Y:S01]  /*2d90*/  LDG.E.U16 R14, [R14.64] ;  /* 0x000000060e0e7981 */ /* 0x000ee2000c1e1500 */
[----:B------:R-:W-:-:S03]  /*2da0*/  IADD3.X R23, R26, c[0x0][0x16c], RZ, P0, !PT ;  /* 0x00005b001a177a10 */ /* 0x000fc600007fe4ff */
[----:B------:R-:W0:Y:S04]  /*2db0*/  LDS.64 R4, [RZ] ;  /* 0x00000000ff047984 */ /* 0x000e280000000a00 */
        /* <DEDUP_REMOVED lines=8> */
[----:B------:R-:W-:Y:S01]  /*2e40*/  FADD.FTZ R5, R4, R5 ;  /* 0x0000000504057221 */ /* 0x000fe20000010000 */
[----:B------:R-:W-:-:S04]  /*2e50*/  IADD3 R4, P0, R25, c[0x0][0x160], RZ ;  /* 0x0000580019047a10 */ /* 0x000fc80007f1e0ff */
[----:B------:R-:W-:Y:S02]  /*2e60*/  F2FP.PACK_AB R6, RZ, R5 ;  /* 0x00000005ff06723e */ /* 0x000fe400000000ff */
[----:B------:R-:W-:-:S05]  /*2e70*/  IADD3.X R5, R26, c[0x0][0x164], RZ, P0, !PT ;  /* 0x000059001a057a10 */ /* 0x000fca00007fe4ff */
[----:B------:R0:W-:Y:S02]  /*2e80*/  STG.E.U16 [R4.64], R6 ;  /* 0x0000000604007986 */ /* 0x0001e4000c101506 */
.L_x_276:
[----:B------:R-:W-:Y:S05]  /*2e90*/  BSYNC B0 ;  /* 0x0000000000007941 */ /* 0x000fea0003800000 */
.L_x_275:
[----:B------:R-:W-:Y:S01]  /*2ea0*/  ISETP.GE.AND P0, PT, R8, c[0x0][0x18c], PT ;  /* 0x0000630008007a0c */ /* 0x000fe20003f06270 */
[----:B------:R-:W-:-:S12]  /*2eb0*/  BSSY B0, `(.L_x_277) ;  /* 0x000001f000007945 */ /* 0x000fd80003800000 */
[----:B------:R-:W-:Y:S05]  /*2ec0*/  @P0 BRA `(.L_x_278) ;  /* 0x000001d000000947 */ /* 0x000fea0003800000 */
[----:B0-----:R-:W-:Y:S01]  /*2ed0*/  SHF.R.S32.HI R5, RZ, 0x1f, R8 ;  /* 0x0000001fff057819 */ /* 0x001fe20000011408 */
[----:B------:R-:W-:Y:S01]  /*2ee0*/  IMAD.SHL.U32 R6, R8, 0x2, RZ ;  /* 0x0000000208067824 */ /* 0x000fe200078e00ff */
[----:B------:R-:W-:Y:S01]  /*2ef0*/  IADD3 R23, P6, R2, R8, RZ ;  /* 0x0000000802177210 */ /* 0x000fe20007fde0ff */
[----:B------:R-:W0:Y:S01]  /*2f00*/  LDS.64 R16, [RZ] ;  /* 0x00000000ff107984 */ /* 0x000e220000000a00 */
[--C-:B------:R-:W-:Y:S02]  /*2f10*/  SHF.L.U64.HI R8, R8, 0x1, R5.reuse ;  /* 0x0000000108087819 */ /* 0x100fe40000010205 */
[----:B------:R-:W-:Y:S01]  /*2f20*/  IADD3 R4, P0, R6, c[0x0][0x178], RZ ;  /* 0x00005e0006047a10 */ /* 0x000fe20007f1e0ff */
[----:B------:R-:W-:Y:S01]  /*2f30*/  IMAD.X R14, R0, 0x1, R5, P6 ;  /* 0x00000001000e7824 */ /* 0x000fe200030e0605 */
[----:B------:R-:W-:Y:S01]  /*2f40*/  IADD3 R6, P1, R6, c[0x0][0x180], RZ ;  /* 0x0000600006067a10 */ /* 0x000fe20007f3e0ff */
[----:B------:R-:W-:Y:S01]  /*2f50*/  IMAD.SHL.U32 R22, R23, 0x2, RZ ;  /* 0x0000000217167824 */ /* 0x000fe200078e00ff */
[----:B------:R-:W-:-:S02]  /*2f60*/  IADD3.X R5, R8, c[0x0][0x17c], RZ, P0, !PT ;  /* 0x00005f0008057a10 */ /* 0x000fc400007fe4ff */
[----:B------:R-:W-:Y:S02]  /*2f70*/  SHF.L.U64.HI R23, R23, 0x1, R14 ;  /* 0x0000000117177819 */ /* 0x000fe4000001020e */
[----:B------:R-:W-:Y:S01]  /*2f80*/  IADD3.X R7, R8, c[0x0][0x184], RZ, P1, !PT ;  /* 0x0000610008077a10 */ /* 0x000fe20000ffe4ff */
[----:B------:R-:W2:Y:S01]  /*2f90*/  LDG.E.U16 R4, [R4.64] ;  /* 0x0000000604047981 */ /* 0x000ea2000c1e1500 */
[----:B------:R-:W-:-:S03]  /*2fa0*/  IADD3 R14, P0, R22, c[0x0][0x168], RZ ;  /* 0x00005a00160e7a10 */ /* 0x000fc60007f1e0ff */
[----:B------:R-:W3:Y:S01]  /*2fb0*/  LDG.E.U16 R6, [R6.64] ;  /* 0x0000000606067981 */ /* 0x000ee2000c1e1500 */
        /* <DEDUP_REMOVED lines=8> */
[----:B----4-:R-:W-:Y:S01]  /*3040*/  HADD2.F32 R17, -RZ, R14.H0_H0 ;  /* 0x2000000eff117230 */ /* 0x010fe20000004100 */
[----:B------:R-:W-:-:S04]  /*3050*/  IADD3 R4, P0, R22, c[0x0][0x160], RZ ;  /* 0x0000580016047a10 */ /* 0x000fc80007f1e0ff */
[----:B------:R-:W-:Y:S01]  /*3060*/  FADD.FTZ R8, R8, R17 ;  /* 0x0000001108087221 */ /* 0x000fe20000010000 */
[----:B------:R-:W-:-:S04]  /*3070*/  IADD3.X R5, R23, c[0x0][0x164], RZ, P0, !PT ;  /* 0x0000590017057a10 */ /* 0x000fc800007fe4ff */
[----:B------:R-:W-:-:S05]  /*3080*/  F2FP.PACK_AB R8, RZ, R8 ;  /* 0x00000008ff08723e */ /* 0x000fca00000000ff */
[----:B------:R0:W-:Y:S02]  /*3090*/  STG.E.U16 [R4.64], R8 ;  /* 0x0000000804007986 */ /* 0x0001e4000c101506 */
.L_x_278:
[----:B------:R-:W-:Y:S05]  /*30a0*/  BSYNC B0 ;  /* 0x0000000000007941 */ /* 0x000fea0003800000 */
.L_x_277:
[----:B------:R-:W-:Y:S01]  /*30b0*/  BSSY B0, `(.L_x_279) ;  /* 0x0000020000007945 */ /* 0x000fe20003800000 */
[----:B------:R-:W-:Y:S05]  /*30c0*/  @P2 BRA `(.L_x_280) ;  /* 0x000001e000002947 */ /* 0x000fea0003800000 */
[----:B0-----:R-:W-:Y:S01]  /*30d0*/  SHF.R.S32.HI R5, RZ, 0x1f, R9 ;  /* 0x0000001fff057819 */ /* 0x001fe20000011409 */
[C---:B------:R-:W-:Y:S01]  /*30e0*/  IMAD.SHL.U32 R6, R9.reuse, 0x2, RZ ;  /* 0x0000000209067824 */ /* 0x040fe200078e00ff */
[----:B------:R-:W-:Y:S01]  /*30f0*/  SHF.R.S32.HI R0, RZ, 0x1f, R2 ;  /* 0x0000001fff007819 */ /* 0x000fe20000011402 */
[----:B------:R-:W0:Y:S01]  /*3100*/  LDS.64 R22, [RZ] ;  /* 0x00000000ff167984 */ /* 0x000e220000000a00 */
[----:B------:R-:W-:Y:S02]  /*3110*/  IADD3 R18, P2, R2, R9, RZ ;  /* 0x0000000902127210 */ /* 0x000fe40007f5e0ff */
[--C-:B------:R-:W-:Y:S02]  /*3120*/  SHF.L.U64.HI R9, R9, 0x1, R5.reuse ;  /* 0x0000000109097819 */ /* 0x100fe40000010205 */
[----:B------:R-:W-:Y:S01]  /*3130*/  IADD3 R4, P0, R6, c[0x0][0x178], RZ ;  /* 0x00005e0006047a10 */ /* 0x000fe20007f1e0ff */
[----:B------:R-:W-:Y:S01]  /*3140*/  IMAD.X R13, R0, 0x1, R5, P2 ;  /* 0x00000001000d7824 */ /* 0x000fe200010e0605 */
[----:B------:R-:W-:Y:S01]  /*3150*/  IADD3 R6, P1, R6, c[0x0][0x180], RZ ;  /* 0x0000600006067a10 */ /* 0x000fe20007f3e0ff */
[----:B------:R-:W-:Y:S01]  /*3160*/  IMAD.SHL.U32 R17, R18, 0x2, RZ ;  /* 0x0000000212117824 */ /* 0x000fe200078e00ff */
[----:B------:R-:W-:-:S02]  /*3170*/  IADD3.X R5, R9, c[0x0][0x17c], RZ, P0, !PT ;  /* 0x00005f0009057a10 */ /* 0x000fc400007fe4ff */
[----:B------:R-:W-:Y:S02]  /*3180*/  IADD3.X R7, R9, c[0x0][0x184], RZ, P1, !PT ;  /* 0x0000610009077a10 */ /* 0x000fe40000ffe4ff */
[----:B------:R-:W-:Y:S01]  /*3190*/  SHF.L.U64.HI R18, R18, 0x1, R13 ;  /* 0x0000000112127819 */ /* 0x000fe2000001020d */
        /* <DEDUP_REMOVED lines=17> */
.L_x_280:
[----:B------:R-:W-:Y:S05]  /*32b0*/  BSYNC B0 ;  /* 0x0000000000007941 */ /* 0x000fea0003800000 */
.L_x_279:
[----:B------:R-:W-:Y:S01]  /*32c0*/  BSSY B0, `(.L_x_281) ;  /* 0x0000021000007945 */ /* 0x000fe20003800000 */
[----:B------:R-:W-:Y:S05]  /*32d0*/  @P3 BRA `(.L_x_282) ;  /* 0x000001f000003947 */ /* 0x000fea0003800000 */
[----:B------:R-:W-:Y:S01]  /*32e0*/  IMAD R2, R3, c[0x0][0x18c], RZ ;  /* 0x0000630003027a24 */ /* 0x000fe200078e02ff */
[----:B------:R-:W-:Y:S01]  /*32f0*/  SHF.R.S32.HI R3, RZ, 0x1f, R10 ;  /* 0x0000001fff037819 */ /* 0x000fe2000001140a */
[----:B0-----:R-:W-:Y:S01]  /*3300*/  IMAD.SHL.U32 R6, R10, 0x2, RZ ;  /* 0x000000020a067824 */ /* 0x001fe200078e00ff */
[----:B------:R-:W0:Y:S02]  /*3310*/  LDS.64 R18, [RZ] ;  /* 0x00000000ff127984 */ /* 0x000e240000000a00 */
[----:B------:R-:W-:Y:S02]  /*3320*/  SHF.R.S32.HI R0, RZ, 0x1f, R2 ;  /* 0x0000001fff007819 */ /* 0x000fe40000011402 */
[----:B------:R-:W-:Y:S02]  /*3330*/  IADD3 R16, P2, R2, R10, RZ ;  /* 0x0000000a02107210 */ /* 0x000fe40007f5e0ff */
[----:B------:R-:W-:-:S02]  /*3340*/  SHF.L.U64.HI R10, R10, 0x1, R3 ;  /* 0x000000010a0a7819 */ /* 0x000fc40000010203 */
[----:B------:R-:W-:Y:S01]  /*3350*/  IADD3 R4, P0, R6, c[0x0][0x178], RZ ;  /* 0x00005e0006047a10 */ /* 0x000fe20007f1e0ff */
[----:B------:R-:W-:Y:S01]  /*3360*/  IMAD.X R3, R0, 0x1, R3, P2 ;  /* 0x0000000100037824 */ /* 0x000fe200010e0603 */
[----:B------:R-:W-:Y:S01]  /*3370*/  IADD3 R6, P1, R6, c[0x0][0x180], RZ ;  /* 0x0000600006067a10 */ /* 0x000fe20007f3e0ff */
[----:B------:R-:W-:Y:S01]  /*3380*/  IMAD.SHL.U32 R15, R16, 0x2, RZ ;  /* 0x00000002100f7824 */ /* 0x000fe200078e00ff */
[C---:B------:R-:W-:Y:S02]  /*3390*/  IADD3.X R5, R10.reuse, c[0x0][0x17c], RZ, P0, !PT ;  /* 0x00005f000a057a10 */ /* 0x040fe400007fe4ff */
        /* <DEDUP_REMOVED lines=19> */
.L_x_282:
[----:B------:R-:W-:Y:S05]  /*34d0*/  BSYNC B0 ;  /* 0x0000000000007941 */ /* 0x000fea0003800000 */
.L_x_281:
[----:B------:R-:W-:Y:S01]  /*34e0*/  BSSY B0, `(.L_x_283) ;  /* 0x0000024000007945 */ /* 0x000fe20003800000 */
[----:B------:R-:W-:Y:S05]  /*34f0*/  @P4 BRA `(.L_x_284) ;  /* 0x0000022000004947 */ /* 0x000fea0003800000 */
[----:B------:R-:W1:Y:S01]  /*3500*/  S2UR UR4, SR_CTAID.X ;  /* 0x00000000000479c3 */ /* 0x000e620000002500 */
[----:B------:R-:W-:Y:S01]  /*3510*/  ULDC UR5, c[0x0][0x18c] ;  /* 0x0000630000057ab9 */ /* 0x000fe20000000800 */
[----:B0-----:R-:W-:Y:S01]  /*3520*/  SHF.R.S32.HI R3, RZ, 0x1f, R11 ;  /* 0x0000001fff037819 */ /* 0x001fe2000001140b */
[----:B------:R-:W-:Y:S01]  /*3530*/  IMAD.SHL.U32 R6, R11, 0x2, RZ ;  /* 0x000000020b067824 */ /* 0x000fe200078e00ff */
[----:B------:R-:W0:Y:S04]  /*3540*/  LDS.64 R16, [RZ] ;  /* 0x00000000ff107984 */ /* 0x000e280000000a00 */
[C---:B------:R-:W-:Y:S02]  /*3550*/  IADD3 R4, P0, R6.reuse, c[0x0][0x178], RZ ;  /* 0x00005e0006047a10 */ /* 0x040fe40007f1e0ff */
[----:B------:R-:W-:Y:S01]  /*3560*/  IADD3 R6, P1, R6, c[0x0][0x180], RZ ;  /* 0x0000600006067a10 */ /* 0x000fe20007f3e0ff */
[----:B-1----:R-:W-:-:S06]  /*3570*/  UIMAD UR4, UR4, UR5, URZ ;  /* 0x00000005040472a4 */ /* 0x002fcc000f8e023f */
[----:B------:R-:W-:-:S05]  /*3580*/  IMAD.U32 R2, RZ, RZ, UR4 ;  /* 0x00000004ff027e24 */ /* 0x000fca000f8e00ff */
[----:B------:R-:W-:Y:S02]  /*3590*/  SHF.R.S32.HI R0, RZ, 0x1f, R2 ;  /* 0x0000001fff007819 */ /* 0x000fe40000011402 */
[----:B------:R-:W-:Y:S02]  /*35a0*/  IADD3 R15, P2, R2, R11, RZ ;  /* 0x0000000b020f7210 */ /* 0x000fe40007f5e0ff */
[----:B------:R-:W-:-:S03]  /*35b0*/  SHF.L.U64.HI R11, R11, 0x1, R3 ;  /* 0x000000010b0b7819 */ /* 0x000fc60000010203 */
[----:B------:R-:W-:Y:S01]  /*35c0*/  IMAD.X R8, R0, 0x1, R3, P2 ;  /* 0x0000000100087824 */ /* 0x000fe200010e0603 */
[----:B------:R-:W-:Y:S01]  /*35d0*/  IADD3.X R5, R11, c[0x0][0x17c], RZ, P0, !PT ;  /* 0x00005f000b057a10 */ /* 0x000fe200007fe4ff */
[----:B------:R-:W-:Y:S01]  /*35e0*/  IMAD.SHL.U32 R13, R15, 0x2, RZ ;  /* 0x000000020f0d7824 */ /* 0x000fe200078e00ff */
        /* <DEDUP_REMOVED lines=19> */
.L_x_284:
[----:B------:R-:W-:Y:S05]  /*3720*/  BSYNC B0 ;  /* 0x0000000000007941 */ /* 0x000fea0003800000 */
.L_x_283:
[----:B------:R-:W-:Y:S05]  /*3730*/  @P5 EXIT ;  /* 0x000000000000594d */ /* 0x000fea0003800000 */
[----:B0-----:R-:W-:Y:S01]  /*3740*/  IMAD.SHL.U32 R4, R12, 0x2, RZ ;  /* 0x000000020c047824 */ /* 0x001fe200078e00ff */
[----:B------:R-:W-:Y:S01]  /*3750*/  SHF.R.S32.HI R3, RZ, 0x1f, R12 ;  /* 0x0000001fff037819 */ /* 0x000fe2000001140c */
[----:B------:R-:W0:Y:S01]  /*3760*/  LDS.64 R14, [RZ] ;  /* 0x00000000ff0e7984 */ /* 0x000e220000000a00 */
[----:B------:R-:W-:Y:S02]  /*3770*/  IADD3 R6, P2, R2, R12, RZ ;  /* 0x0000000c02067210 */ /* 0x000fe40007f5e0ff */
[----:B------:R-:W-:Y:S02]  /*3780*/  IADD3 R2, P0, R4, c[0x0][0x178], RZ ;  /* 0x00005e0004027a10 */ /* 0x000fe40007f1e0ff */
[--C-:B------:R-:W-:Y:S01]  /*3790*/  SHF.L.U64.HI R12, R12, 0x1, R3.reuse ;  /* 0x000000010c0c7819 */ /* 0x100fe20000010203 */
        /* <DEDUP_REMOVED lines=22> */
[----:B------:R-:W-:Y:S01]  /*3900*/  STG.E.U16 [R2.64], R0 ;  /* 0x0000000002007986 */ /* 0x000fe2000c101506 */
[----:B------:R-:W-:Y:S05]  /*3910*/  EXIT ;  /* 0x000000000000794d */ /* 0x000fea0003800000 */
.L_x_285:
        /* <DEDUP_REMOVED lines=14> */
.L_x_2509:


//--------------------- .text._ZN17fastertransformer29add_bias_layernorm_add_res_e2ILi16EEEvP6float2PKS1_S4_S4_S4_fi --------------------------
	.section	.text._ZN17fastertransformer29add_bias_layernorm_add_res_e2ILi16EEEvP6float2PKS1_S4_S4_S4_fi,"ax",@progbits
	.sectioninfo	@"SHI_REGISTERS=122"
	.align	128
        .global         _ZN17fastertransformer29add_bias_layernorm_add_res_e2ILi16EEEvP6float2PKS1_S4_S4_S4_fi
        .type           _ZN17fastertransformer29add_bias_layernorm_add_res_e2ILi16EEEvP6float2PKS1_S4_S4_S4_fi,@function
        .size           _ZN17fastertransformer29add_bias_layernorm_add_res_e2ILi16EEEvP6float2PKS1_S4_S4_S4_fi,(.L_x_2510 - _ZN17fastertransformer29add_bias_layernorm_add_res_e2ILi16EEEvP6float2PKS1_S4_S4_S4_fi)
        .other          _ZN17fastertransformer29add_bias_layernorm_add_res_e2ILi16EEEvP6float2PKS1_S4_S4_S4_fi,@"STO_CUDA_ENTRY STV_DEFAULT"
_ZN17fastertransformer29add_bias_layernorm_add_res_e2ILi16EEEvP6float2PKS1_S4_S4_S4_fi:
.text._ZN17fastertransformer29add_bias_layernorm_add_res_e2ILi16EEEvP6float2PKS1_S4_S4_S4_fi:
[----:B------:R-:W-:Y:S02]  /*0000*/  IMAD.MOV.U32 R1, RZ, RZ, c[0x0][0x28] ;  /* 0x00000a00ff017624 */ /* 0x000fe400078e00ff */
[----:B------:R-:W0:Y:S01]  /*0010*/  S2R R103, SR_TID.X ;  /* 0x0000000000677919 */ /* 0x000e220000002100 */
[----:B------:R-:W1:Y:S01]  /*0020*/  S2UR UR4, SR_CTAID.X ;  /* 0x00000000000479c3 */ /* 0x000e620000002500 */
[----:B------:R-:W-:Y:S01]  /*0030*/  IMAD.MOV.U32 R4, RZ, RZ, c[0x0][0x18c] ;  /* 0x00006300ff047624 */ /* 0x000fe200078e00ff */
[----:B------:R-:W-:-:S04]  /*0040*/  ULDC.64 UR6, c[0x0][0x118] ;  /* 0x0000460000067ab9 */ /* 0x000fc80000000a00 */
[----:B------:R-:W-:Y:S02]  /*0050*/  SHF.R.S32.HI R6, RZ, 0x1, R4 ;  /* 0x00000001ff067819 */ /* 0x000fe40000011404 */
[----:B0-----:R-:W-:Y:S01]  /*0060*/  IADD3 R95, R103, c[0x0][0x0], RZ ;  /* 0x00000000675f7a10 */ /* 0x001fe20007ffe0ff */
[----:B-1----:R-:W-:Y:S01]  /*0070*/  IMAD.U32 R9, RZ, RZ, UR4 ;  /* 0x00000004ff097e24 */ /* 0x002fe2000f8e00ff */
[----:B------:R-:W-:Y:S02]  /*0080*/  SHF.R.S32.HI R101, RZ, 0x1f, R103 ;  /* 0x0000001fff657819 */ /* 0x000fe40000011467 */
[----:B------:R-:W-:Y:S01]  /*0090*/  IADD3 R87, R95, c[0x0][0x0], RZ ;  /* 0x000000005f577a10 */ /* 0x000fe20007ffe0ff */
[----:B------:R-:W-:Y:S01]  /*00a0*/  IMAD R8, R6, R9, RZ ;  /* 0x0000000906087224 */ /* 0x000fe200078e02ff */
[----:B------:R-:W-:Y:S02]  /*00b0*/  SHF.R.S32.HI R93, RZ, 0x1f, R95 ;  /* 0x0000001fff5d7819 */ /* 0x000fe4000001145f */
[----:B------:R-:W-:-:S02]  /*00c0*/  IADD3 R79, R87, c[0x0][0x0], RZ ;  /* 0x00000000574f7a10 */ /* 0x000fc40007ffe0ff */
[----:B------:R-:W-:Y:S02]  /*00d0*/  SHF.R.S32.HI R10, RZ, 0x1f, R8 ;  /* 0x0000001fff0a7819 */ /* 0x000fe40000011408 */
[----:B------:R-:W-:Y:S02]  /*00e0*/  IADD3 R0, R79, c[0x0][0x0], RZ ;  /* 0x000000004f007a10 */ /* 0x000fe40007ffe0ff */
[----:B------:R-:W-:Y:S02]  /*00f0*/  SHF.R.S32.HI R77, RZ, 0x1f, R79 ;  /* 0x0000001fff4d7819 */ /* 0x000fe4000001144f */
[----:B------:R-:W-:Y:S02]  /*0100*/  IADD3 R2, R0, c[0x0][0x0], RZ ;  /* 0x0000000000027a10 */ /* 0x000fe40007ffe0ff */
[----:B------:R-:W-:Y:S02]  /*0110*/  SHF.R.S32.HI R13, RZ, 0x1f, R0 ;  /* 0x0000001fff0d7819 */ /* 0x000fe40000011400 */
[----:B------:R-:W-:-:S02]  /*0120*/  IADD3 R3, R2, c[0x0][0x0], RZ ;  /* 0x0000000002037a10 */ /* 0x000fc40007ffe0ff */
[----:B------:R-:W-:Y:S02]  /*0130*/  SHF.R.S32.HI R17, RZ, 0x1f, R2 ;  /* 0x0000001fff117819 */ /* 0x000fe40000011402 */
[----:B------:R-:W-:Y:S02]  /*0140*/  IADD3 R5, R3, c[0x0][0x0], RZ ;  /* 0x0000000003057a10 */ /* 0x000fe40007ffe0ff */
[----:B------:R-:W-:Y:S02]  /*0150*/  SHF.R.S32.HI R85, RZ, 0x1f, R87 ;  /* 0x0000001fff557819 */ /* 0x000fe40000011457 */
[----:B------:R-:W-:Y:S02]  /*0160*/  IADD3 R7, R5, c[0x0][0x0], RZ ;  /* 0x0000000005077a10 */ /* 0x000fe40007ffe0ff */
[----:B------:R-:W-:Y:S02]  /*0170*/  IADD3 R83, P2, R8, R87, RZ ;  /* 0x0000005708537210 */ /* 0x000fe40007f5e0ff */
[----:B------:R-:W-:-:S02]  /*0180*/  ISETP.GE.AND P1, PT, R7, R6, PT ;  /* 0x000000060700720c */ /* 0x000fc40003f26270 */
[----:B------:R-:W-:Y:S01]  /*0190*/  SHF.R.S32.HI R16, RZ, 0x1f, R3 ;  /* 0x0000001fff107819 */ /* 0x000fe20000011403 */
[----:B------:R-:W-:Y:S01]  /*01a0*/  IMAD.X R78, R10, 0x1, R85, P2 ;  /* 0x000000010a4e7824 */ /* 0x000fe200010e0655 */
[----:B------:R-:W-:Y:S02]  /*01b0*/  P2R R70, PR, RZ, 0x2 ;  /* 0x00000002ff467803 */ /* 0x000fe40000000000 */
[C---:B------:R-:W-:Y:S02]  /*01c0*/  IADD3 R18, P2, R8.reuse, R3, RZ ;  /* 0x0000000308127210 */ /* 0x040fe40007f5e0ff */
[----:B------:R-:W-:Y:S02]  /*01d0*/  SHF.R.S32.HI R25, RZ, 0x1f, R5 ;  /* 0x0000001fff197819 */ /* 0x000fe40000011405 */
[----:B------:R-:W-:Y:S01]  /*01e0*/  IADD3 R20, P5, R8, R5, RZ ;  /* 0x0000000508147210 */ /* 0x000fe20007fbe0ff */
[----:B------:R-:W-:Y:S01]  /*01f0*/  IMAD.X R27, R10, 0x1, R16, P2 ;  /* 0x000000010a1b7824 */ /* 0x000fe200010e0610 */
[----:B------:R-:W-:-:S02]  /*0200*/  ISETP.GE.AND P6, PT, R103, R6, PT ;  /* 0x000000066700720c */ /* 0x000fc40003fc6270 */
[----:B------:R-:W-:Y:S01]  /*0210*/  @!P1 IADD3 R11, P0, R8, R7, RZ ;  /* 0x00000007080b9210 */ /* 0x000fe20007f1e0ff */
[----:B------:R-:W-:Y:S01]  /*0220*/  IMAD.X R105, R10, 0x1, R25, P5 ;  /* 0x000000010a697824 */ /* 0x000fe200028e0619 */
[----:B------:R-:W-:Y:S02]  /*0230*/  P2R R94, PR, RZ, 0x40 ;  /* 0x00000040ff5e7803 */ /* 0x000fe40000000000 */
[----:B------:R-:W-:Y:S02]  /*0240*/  @!P1 LEA.HI.X.SX32 R12, R7, R10, 0x1, P0 ;  /* 0x0000000a070c9211 */ /* 0x000fe400000f0eff */
[C---:B------:R-:W-:Y:S02]  /*0250*/  @!P1 LEA R60, P0, R11.reuse, c[0x0][0x160], 0x3 ;  /* 0x000058000b3c9a11 */ /* 0x040fe400078018ff */
[----:B------:R-:W-:Y:S02]  /*0260*/  ISETP.NE.AND P6, PT, R70, RZ, PT ;  /* 0x000000ff4600720c */ /* 0x000fe40003fc5270 */
[----:B------:R-:W-:-:S02]  /*0270*/  @!P1 LEA.HI.X R61, R11, c[0x0][0x164], R12, 0x3, P0 ;  /* 0x000059000b3d9a11 */ /* 0x000fc400000f1c0c */
[C---:B------:R-:W-:Y:S02]  /*0280*/  IADD3 R99, P0, R8.reuse, R103, RZ ;  /* 0x0000006708637210 */ /* 0x040fe40007f1e0ff */
[----:B------:R-:W-:Y:S02]  /*0290*/  IADD3 R91, P1, R8, R95, RZ ;  /* 0x0000005f085b7210 */ /* 0x000fe40007f3e0ff */
[----:B------:R-:W-:Y:S01]  /*02a0*/  IADD3 R11, R7, c[0x0][0x0], RZ ;  /* 0x00000000070b7a10 */ /* 0x000fe20007ffe0ff */
[----:B------:R-:W-:Y:S01]  /*02b0*/  IMAD.X R90, R10, 0x1, R101, P0 ;  /* 0x000000010a5a7824 */ /* 0x000fe200000e0665 */
[----:B------:R-:W-:Y:S01]  /*02c0*/  IADD3 R75, P0, R8, R79, RZ ;  /* 0x0000004f084b7210 */ /* 0x000fe20007f1e0ff */
[C---:B------:R-:W-:Y:S01]  /*02d0*/  IMAD.X R84, R10.reuse, 0x1, R93, P1 ;  /* 0x000000010a547824 */ /* 0x040fe200008e065d */
[C---:B------:R-:W-:Y:S01]  /*02e0*/  IADD3 R15, R11.reuse, c[0x0][0x0], RZ ;  /* 0x000000000b0f7a10 */ /* 0x040fe20007ffe0ff */
[----:B------:R-:W2:Y:S01]  /*02f0*/  @!P6 LDG.E.64 R60, [R60.64] ;  /* 0x000000063c3ce981 */ /* 0x000ea2000c1e1b00 */
[----:B------:R-:W-:Y:S01]  /*0300*/  ISETP.GE.AND P4, PT, R11, R6, PT ;  /* 0x000000060b00720c */ /* 0x000fe20003f86270 */
[----:B------:R-:W-:Y:S01]  /*0310*/  IMAD.X R72, R10, 0x1, R77, P0 ;  /* 0x000000010a487824 */ /* 0x000fe200000e064d */
[----:B------:R-:W-:-:S02]  /*0320*/  IADD3 R12, P0, R8, R0, RZ ;  /* 0x00000000080c7210 */ /* 0x000fc40007f1e0ff */
[----:B------:R-:W-:Y:S02]  /*0330*/  IADD3 R14, P1, R8, R2, RZ ;  /* 0x00000002080e7210 */ /* 0x000fe40007f3e0ff */
[C---:B------:R-:W-:Y:S01]  /*0340*/  IADD3 R19, R15.reuse, c[0x0][0x0], RZ ;  /* 0x000000000f137a10 */ /* 0x040fe20007ffe0ff */
[C---:B------:R-:W-:Y:S01]  /*0350*/  IMAD.X R21, R10.reuse, 0x1, R13, P0 ;  /* 0x000000010a157824 */ /* 0x040fe200000e060d */
[-C--:B------:R-:W-:Y:S01]  /*0360*/  ISETP.GE.AND P0, PT, R15, R6.reuse, PT ;  /* 0x000000060f00720c */ /* 0x080fe20003f06270 */
[----:B------:R-:W-:Y:S01]  /*0370*/  IMAD.X R23, R10, 0x1, R17, P1 ;  /* 0x000000010a177824 */ /* 0x000fe200008e0611 */
[----:B------:R-:W-:Y:S02]  /*0380*/  ISETP.GE.AND P1, PT, R19, R6, PT ;  /* 0x000000061300720c */ /* 0x000fe40003f26270 */
[----:B------:R-:W-:Y:S02]  /*0390*/  P2R R63, PR, RZ, 0x1 ;  /* 0x00000001ff3f7803 */ /* 0x000fe40000000000 */
[----:B------:R-:W-:-:S02]  /*03a0*/  @!P4 IADD3 R29, P3, R8, R11, RZ ;  /* 0x0000000b081dc210 */ /* 0x000fc40007f7e0ff */
[----:B------:R-:W-:Y:S02]  /*03b0*/  P2R R62, PR, RZ, 0x2 ;  /* 0x00000002ff3e7803 */ /* 0x000fe40000000000 */
[----:B------:R-:W-:Y:S02]  /*03c0*/  @!P4 LEA.HI.X.SX32 R50, R11, R10, 0x1, P3 ;  /* 0x0000000a0b32c211 */ /* 0x000fe400018f0eff */
[C---:B------:R-:W-:Y:S02]  /*03d0*/  @!P4 LEA R112, P2, R29.reuse, c[0x0][0x160], 0x3 ;  /* 0x000058001d70ca11 */ /* 0x040fe400078418ff */
[----:B------:R-:W-:Y:S02]  /*03e0*/  @!P0 IADD3 R48, P3, R8, R15, RZ ;  /* 0x0000000f08308210 */ /* 0x000fe40007f7e0ff */
[----:B------:R-:W-:Y:S01]  /*03f0*/  @!P0 SHF.R.S32.HI R10, RZ, 0x1f, R8 ;  /* 0x0000001fff0a8819 */ /* 0x000fe20000011408 */
[----:B------:R-:W-:Y:S01]  /*0400*/  @!P1 IMAD R8, R6, R9, RZ ;  /* 0x0000000906089224 */ /* 0x000fe200078e02ff */
[----:B------:R-:W-:-:S02]  /*0410*/  @!P4 LEA.HI.X R113, R29, c[0x0][0x164], R50, 0x3, P2 ;  /* 0x000059001d71ca11 */ /* 0x000fc400010f1c32 */
[----:B------:R-:W-:Y:S02]  /*0420*/  @!P0 LEA R110, P2, R48, c[0x0][0x160], 0x3 ;  /* 0x00005800306e8a11 */ /* 0x000fe400078418ff */
[----:B------:R-:W-:Y:S02]  /*0430*/  @!P0 LEA.HI.X.SX32 R59, R15, R10, 0x1, P3 ;  /* 0x0000000a0f3b8211 */ /* 0x000fe400018f0eff */
[----:B------:R-:W-:Y:S02]  /*0440*/  @!P1 SHF.R.S32.HI R10, RZ, 0x1f, R8 ;  /* 0x0000001fff0a9819 */ /* 0x000fe40000011408 */
[----:B------:R-:W-:Y:S02]  /*0450*/  @!P1 IADD3 R31, P3, R8, R19, RZ ;  /* 0x00000013081f9210 */ /* 0x000fe40007f7e0ff */
[----:B------:R-:W-:Y:S02]  /*0460*/  @!P0 LEA.HI.X R111, R48, c[0x0][0x164], R59, 0x3, P2 ;  /* 0x00005900306f8a11 */ /* 0x000fe400010f1c3b */
[----:B------:R-:W-:-:S02]  /*0470*/  IADD3 R29, R19, c[0x0][0x0], RZ ;  /* 0x00000000131d7a10 */ /* 0x000fc40007ffe0ff */
[----:B------:R-:W-:Y:S02]  /*0480*/  @!P1 LEA.HI.X.SX32 R48, R19, R10, 0x1, P3 ;  /* 0x0000000a13309211 */ /* 0x000fe400018f0eff */
[----:B------:R-:W-:Y:S02]  /*0490*/  @!P1 LEA R64, P3, R31, c[0x0][0x160], 0x3 ;  /* 0x000058001f409a11 */ /* 0x000fe400078618ff */
[-C--:B------:R-:W-:Y:S02]  /*04a0*/  ISETP.GE.AND P2, PT, R29, R6.reuse, PT ;  /* 0x000000061d00720c */ /* 0x080fe40003f46270 */
[----:B------:R-:W-:Y:S02]  /*04b0*/  @!P1 LEA.HI.X R65, R31, c[0x0][0x164], R48, 0x3, P3 ;  /* 0x000059001f419a11 */ /* 0x000fe400018f1c30 */
[-C--:B------:R-:W-:Y:S02]  /*04c0*/  ISETP.GE.AND P3, PT, R95, R6.reuse, PT ;  /* 0x000000065f00720c */ /* 0x080fe40003f66270 */
[----:B------:R-:W-:-:S02]  /*04d0*/  ISETP.GE.AND P0, PT, R87, R6, PT ;  /* 0x000000065700720c */ /* 0x000fc40003f06270 */
[----:B------:R-:W-:Y:S02]  /*04e0*/  P2R R86, PR, RZ, 0x8 ;  /* 0x00000008ff567803 */ /* 0x000fe40000000000 */
[-C--:B------:R-:W-:Y:S02]  /*04f0*/  ISETP.GE.AND P1, PT, R79, R6.reuse, PT ;  /* 0x000000064f00720c */ /* 0x080fe40003f26270 */
[----:B------:R-:W-:Y:S02]  /*0500*/  ISETP.GE.AND P3, PT, R0, R6, PT ;  /* 0x000000060000720c */ /* 0x000fe40003f66270 */
[----:B------:R-:W-:Y:S02]  /*0510*/  P2R R80, PR, RZ, 0x1 ;  /* 0x00000001ff507803 */ /* 0x000fe40000000000 */
[----:B------:R-:W-:Y:S02]  /*0520*/  P2R R74, PR, RZ, 0x2 ;  /* 0x00000002ff4a7803 */ /* 0x000fe40000000000 */
[----:B------:R-:W-:-:S02]  /*0530*/  P2R R48, PR, RZ, 0x8 ;  /* 0x00000008ff307803 */ /* 0x000fc40000000000 */
[-C--:B------:R-:W-:Y:S02]  /*0540*/  ISETP.GE.AND P0, PT, R2, R6.reuse, PT ;  /* 0x000000060200720c */ /* 0x080fe40003f06270 */
[-C--:B------:R-:W-:Y:S02]  /*0550*/  ISETP.GE.AND P1, PT, R3, R6.reuse, PT ;  /* 0x000000060300720c */ /* 0x080fe40003f26270 */
[----:B------:R-:W-:Y:S02]  /*0560*/  ISETP.GE.AND P3, PT, R5, R6, PT ;  /* 0x000000060500720c */ /* 0x000fe40003f66270 */
[----:B------:R-:W-:Y:S02]  /*0570*/  @!P2 SHF.R.S32.HI R6, RZ, 0x1, R4 ;  /* 0x00000001ff06a819 */ /* 0x000fe40000011404 */
[----:B------:R-:W-:Y:S02]  /*0580*/  P2R R54, PR, RZ, 0x8 ;  /* 0x00000008ff367803 */ /* 0x000fe40000000000 */
[----:B------:R-:W-:Y:S01]  /*0590*/  P2R R71, PR, RZ, 0x10 ;  /* 0x00000010ff477803 */ /* 0x000fe20000000000 */
[----:B------:R-:W-:Y:S01]  /*05a0*/  @!P2 IMAD R8, R6, R9, RZ ;  /* 0x000000090608a224 */ /* 0x000fe200078e02ff */
[----:B------:R-:W-:-:S02]  /*05b0*/  P2R R50, PR, RZ, 0x1 ;  /* 0x00000001ff327803 */ /* 0x000fc40000000000 */
[----:B------:R-:W-:Y:S02]  /*05c0*/  P2R R66, PR, RZ, 0x1 ;  /* 0x00000001ff427803 */ /* 0x000fe40000000000 */
[----:B------:R-:W-:Y:S02]  /*05d0*/  @!P2 SHF.R.S32.HI R10, RZ, 0x1f, R8 ;  /* 0x0000001fff0aa819 */ /* 0x000fe40000011408 */
[----:B------:R-:W-:Y:S02]  /*05e0*/  @!P2 IADD3 R31, P3, R8, R29, RZ ;  /* 0x0000001d081fa210 */ /* 0x000fe40007f7e0ff */
[----:B------:R-:W-:Y:S02]  /*05f0*/  ISETP.NE.AND P0, PT, R71, RZ, PT ;  /* 0x000000ff4700720c */ /* 0x000fe40003f05270 */
[----:B------:R-:W-:Y:S02]  /*0600*/  @!P2 LEA.HI.X.SX32 R58, R29, R10, 0x1, P3 ;  /* 0x0000000a1d3aa211 */ /* 0x000fe400018f0eff */
[----:B------:R-:W-:-:S02]  /*0610*/  @!P2 LEA R68, P3, R31, c[0x0][0x160], 0x3 ;  /* 0x000058001f44aa11 */ /* 0x000fc400078618ff */
[----:B------:R-:W-:Y:S02]  /*0620*/  P2R R56, PR, RZ, 0x20 ;  /* 0x00000020ff387803 */ /* 0x000fe40000000000 */
[----:B------:R-:W-:Y:S02]  /*0630*/  @!P2 LEA.HI.X R69, R31, c[0x0][0x164], R58, 0x3, P3 ;  /* 0x000059001f45aa11 */ /* 0x000fe400018f1c3a */
[----:B------:R-:W-:Y:S02]  /*0640*/  IADD3 R31, R29, c[0x0][0x0], RZ ;  /* 0x000000001d1f7a10 */ /* 0x000fe40007ffe0ff */
[----:B------:R-:W-:Y:S02]  /*0650*/  P2R R52, PR, RZ, 0x2 ;  /* 0x00000002ff347803 */ /* 0x000fe40000000000 */
[C---:B------:R-:W-:Y:S01]  /*0660*/  ISETP.GE.AND P3, PT, R31.reuse, R6, PT ;  /* 0x000000061f00720c */ /* 0x040fe20003f66270 */
[----:B------:R-:W-:Y:S01]  /*0670*/  @!P0 IMAD.MOV.U32 R114, RZ, RZ, 0x8 ;  /* 0x00000008ff728424 */ /* 0x000fe200078e00ff */
[----:B------:R-:W-:Y:S01]  /*0680*/  P2R R67, PR, RZ, 0x2 ;  /* 0x00000002ff437803 */ /* 0x000fe20000000000 */
[----:B------:R-:W3:Y:S01]  /*0690*/  @!P2 LDG.E.64 R68, [R68.64] ;  /* 0x000000064444a981 */ /* 0x000ee2000c1e1b00 */
[----:B------:R-:W-:-:S09]  /*06a0*/  IADD3 R73, R31, c[0x0][0x0], RZ ;  /* 0x000000001f497a10 */ /* 0x000fd20007ffe0ff */
[----:B------:R-:W-:Y:S01]  /*06b0*/  @!P3 SHF.R.S32.HI R6, RZ, 0x1, R4 ;  /* 0x00000001ff06b819 */ /* 0x000fe20000011404 */
[----:B------:R-:W-:Y:S01]  /*06c0*/  @!P0 IMAD.WIDE R114, R11, R114, c[0x0][0x170] ;  /* 0x00005c000b728625 */ /* 0x000fe200078e0272 */
[----:B------:R-:W-:-:S03]  /*06d0*/  ISETP.NE.AND P1, PT, R86, RZ, PT ;  /* 0x000000ff5600720c */ /* 0x000fc60003f25270 */
[----:B------:R-:W-:-:S05]  /*06e0*/  @!P3 IMAD R8, R6, R9, RZ ;  /* 0x000000090608b224 */ /* 0x000fca00078e02ff */
[----:B------:R-:W-:Y:S02]  /*06f0*/  @!P3 SHF.R.S32.HI R10, RZ, 0x1f, R8 ;  /* 0x0000001fff0ab819 */ /* 0x000fe40000011408 */
[----:B------:R-:W-:-:S04]  /*0700*/  @!P3 IADD3 R58, P4, R8, R31, RZ ;  /* 0x0000001f083ab210 */ /* 0x000fc80007f9e0ff */
[----:B------:R-:W-:Y:S02]  /*0710*/  @!P3 LEA.HI.X.SX32 R59, R31, R10, 0x1, P4 ;  /* 0x0000000a1f3bb211 */ /* 0x000fe400020f0eff */
[----:B------:R-:W-:-:S04]  /*0720*/  @!P3 LEA R106, P4, R58, c[0x0][0x160], 0x3 ;  /* 0x000058003a6aba11 */ /* 0x000fc800078818ff */
[----:B------:R-:W-:Y:S01]  /*0730*/  @!P3 LEA.HI.X R107, R58, c[0x0][0x164], R59, 0x3, P4 ;  /* 0x000059003a6bba11 */ /* 0x000fe200020f1c3b */
[----:B------:R-:W-:-:S04]  /*0740*/  @!P6 IMAD.MOV.U32 R58, RZ, RZ, 0x8 ;  /* 0x00000008ff3ae424 */ /* 0x000fc800078e00ff */
[----:B------:R-:W-:-:S06]  /*0750*/  @!P6 IMAD.WIDE R58, R7, R58, c[0x0][0x170] ;  /* 0x00005c00073ae625 */ /* 0x000fcc00078e023a */
[----:B------:R-:W2:Y:S01]  /*0760*/  @!P6 LDG.E.64 R58, [R58.64] ;  /* 0x000000063a3ae981 */ /* 0x000ea2000c1e1b00 */
[----:B------:R-:W-:-:S13]  /*0770*/  ISETP.GE.AND P4, PT, R73, R6, PT ;  /* 0x000000064900720c */ /* 0x000fda0003f86270 */
[----:B------:R-:W-:Y:S02]  /*0780*/  @!P4 IMAD.MOV.U32 R4, RZ, RZ, c[0x0][0x18c] ;  /* 0x00006300ff04c624 */ /* 0x000fe400078e00ff */
[----:B------:R-:W-:-:S03]  /*0790*/  @!P4 IMAD.U32 R9, RZ, RZ, UR4 ;  /* 0x00000004ff09ce24 */ /* 0x000fc6000f8e00ff */
[----:B------:R-:W-:-:S05]  /*07a0*/  @!P4 SHF.R.S32.HI R6, RZ, 0x1, R4 ;  /* 0x00000001ff06c819 */ /* 0x000fca0000011404 */
[----:B------:R-:W-:-:S05]  /*07b0*/  @!P4 IMAD R8, R6, R9, RZ ;  /* 0x000000090608c224 */ /* 0x000fca00078e02ff */
[----:B------:R-:W-:Y:S02]  /*07c0*/  @!P4 SHF.R.S32.HI R10, RZ, 0x1f, R8 ;  /* 0x0000001fff0ac819 */ /* 0x000fe40000011408 */
[----:B------:R-:W-:Y:S01]  /*07d0*/  @!P4 IADD3 R92, P5, R8, R73, RZ ;  /* 0x00000049085cc210 */ /* 0x000fe20007fbe0ff */
[----:B--2---:R-:W-:Y:S02]  /*07e0*/  @!P6 FADD.FTZ R22, R60, R58 ;  /* 0x0000003a3c16e221 */ /* 0x004fe40000010000 */
[----:B------:R-:W-:Y:S02]  /*07f0*/  @!P6 FADD.FTZ R33, R61, R59 ;  /* 0x0000003b3d21e221 */ /* 0x000fe40000010000 */
[----:B------:R-:W2:Y:S04]  /*0800*/  @!P0 LDG.E.64 R58, [R114.64] ;  /* 0x00000006723a8981 */ /* 0x000ea8000c1e1b00 */
[----:B------:R-:W2:Y:S01]  /*0810*/  @!P0 LDG.E.64 R60, [R112.64] ;  /* 0x00000006703c8981 */ /* 0x000ea2000c1e1b00 */
[----:B------:R-:W-:-:S02]  /*0820*/  @!P4 LEA.HI.X.SX32 R109, R73, R10, 0x1, P5 ;  /* 0x0000000a496dc211 */ /* 0x000fc400028f0eff */
[----:B------:R-:W-:-:S04]  /*0830*/  @!P4 LEA R108, P5, R92, c[0x0][0x160], 0x3 ;  /* 0x000058005c6cca11 */ /* 0x000fc800078a18ff */
[----:B------:R-:W-:Y:S02]  /*0840*/  @!P4 LEA.HI.X R109, R92, c[0x0][0x164], R109, 0x3, P5 ;  /* 0x000059005c6dca11 */ /* 0x000fe400028f1c6d */
[----:B------:R-:W-:-:S04]  /*0850*/  LEA R104, P5, R20, c[0x0][0x160], 0x3 ;  /* 0x0000580014687a11 */ /* 0x000fc800078a18ff */
[----:B------:R-:W-:Y:S02]  /*0860*/  LEA.HI.X R105, R20, c[0x0][0x164], R105, 0x3, P5 ;  /* 0x0000590014697a11 */ /* 0x000fe400028f1c69 */
[----:B------:R-:W-:-:S13]  /*0870*/  ISETP.NE.AND P5, PT, R54, RZ, PT ;  /* 0x000000ff3600720c */ /* 0x000fda0003fa5270 */
[----:B------:R-:W-:-:S04]  /*0880*/  @!P5 IMAD.MOV.U32 R116, RZ, RZ, 0x8 ;  /* 0x00000008ff74d424 */ /* 0x000fc800078e00ff */
[----:B------:R-:W-:-:S04]  /*0890*/  @!P5 IMAD.WIDE R116, R5, R116, c[0x0][0x170] ;  /* 0x00005c000574d625 */ /* 0x000fc800078e0274 */
[----:B--2---:R-:W-:Y:S02]  /*08a0*/  @!P0 FADD.FTZ R24, R60, R58 ;  /* 0x0000003a3c188221 */ /* 0x004fe40000010000 */
[----:B------:R-:W-:Y:S02]  /*08b0*/  @!P0 FADD.FTZ R35, R61, R59 ;  /* 0x0000003b3d238221 */ /* 0x000fe40000010000 */
[----:B------:R-:W2:Y:S04]  /*08c0*/  @!P5 LDG.E.64 R58, [R116.64] ;  /* 0x00000006743ad981 */ /* 0x000ea8000c1e1b00 */
[----:B------:R-:W2:Y:S01]  /*08d0*/  @!P5 LDG.E.64 R60, [R104.64] ;  /* 0x00000006683cd981 */ /* 0x000ea2000c1e1b00 */
[----:B------:R-:W-:-:S13]  /*08e0*/  ISETP.NE.AND P6, PT, R94, RZ, PT ;  /* 0x000000ff5e00720c */ /* 0x000fda0003fc5270 */
[----:B------:R-:W-:-:S04]  /*08f0*/  @!P6 IMAD.MOV.U32 R118, RZ, RZ, 0x8 ;  /* 0x00000008ff76e424 */ /* 0x000fc800078e00ff */
[----:B------:R-:W-:-:S04]  /*0900*/  @!P6 IMAD.WIDE R118, R103, R118, c[0x0][0x170] ;  /* 0x00005c006776e625 */ /* 0x000fc800078e0276 */
[----:B--2---:R-:W-:Y:S01]  /*0910*/  @!P5 FADD.FTZ R26, R60, R58 ;  /* 0x0000003a3c1ad221 */ /* 0x004fe20000010000 */
[----:B------:R-:W-:-:S04]  /*0920*/  LEA R114, P5, R99, c[0x0][0x160], 0x3 ;  /* 0x0000580063727a11 */ /* 0x000fc800078a18ff */
[----:B------:R-:W-:Y:S02]  /*0930*/  LEA.HI.X R115, R99, c[0x0][0x164], R90, 0x3, P5 ;  /* 0x0000590063737a11 */ /* 0x000fe400028f1c5a */
[----:B------:R-:W-:-:S13]  /*0940*/  ISETP.NE.AND P5, PT, R54, RZ, PT ;  /* 0x000000ff3600720c */ /* 0x000fda0003fa5270 */
[----:B------:R-:W-:Y:S02]  /*0950*/  @!P5 FADD.FTZ R37, R61, R59 ;  /* 0x0000003b3d25d221 */ /* 0x000fe40000010000 */
[----:B------:R-:W2:Y:S04]  /*0960*/  @!P6 LDG.E.64 R58, [R118.64] ;  /* 0x00000006763ae981 */ /* 0x000ea8000c1e1b00 */
[----:B------:R-:W2:Y:S01]  /*0970*/  @!P6 LDG.E.64 R60, [R114.64] ;  /* 0x00000006723ce981 */ /* 0x000ea2000c1e1b00 */
[----:B------:R-:W-:Y:S01]  /*0980*/  LEA R112, P5, R91, c[0x0][0x160], 0x3 ;  /* 0x000058005b707a11 */ /* 0x000fe200078a18ff */
[----:B------:R-:W-:-:S03]  /*0990*/  @!P1 IMAD.MOV.U32 R116, RZ, RZ, 0x8 ;  /* 0x00000008ff749424 */ /* 0x000fc600078e00ff */
[----:B------:R-:W-:Y:S01]  /*09a0*/  LEA.HI.X R113, R91, c[0x0][0x164], R84, 0x3, P5 ;  /* 0x000059005b717a11 */ /* 0x000fe200028f1c54 */
[----:B------:R-:W-:Y:S01]  /*09b0*/  @!P1 IMAD.WIDE R116, R95, R116, c[0x0][0x170] ;  /* 0x00005c005f749625 */ /* 0x000fe200078e0274 */
[----:B------:R-:W-:-:S04]  /*09c0*/  LEA R104, P5, R83, c[0x0][0x160], 0x3 ;  /* 0x0000580053687a11 */ /* 0x000fc800078a18ff */
[----:B------:R-:W-:Y:S02]  /*09d0*/  LEA.HI.X R105, R83, c[0x0][0x164], R78, 0x3, P5 ;  /* 0x0000590053697a11 */ /* 0x000fe400028f1c4e */
[----:B------:R-:W-:Y:S01]  /*09e0*/  ISETP.NE.AND P5, PT, R80, RZ, PT ;  /* 0x000000ff5000720c */ /* 0x000fe20003fa5270 */
[----:B--2---:R-:W-:Y:S02]  /*09f0*/  @!P6 FADD.FTZ R88, R60, R58 ;  /* 0x0000003a3c58e221 */ /* 0x004fe40000010000 */
[----:B------:R-:W-:Y:S02]  /*0a00*/  @!P6 FADD.FTZ R97, R61, R59 ;  /* 0x0000003b3d61e221 */ /* 0x000fe40000010000 */
[----:B------:R-:W2:Y:S04]  /*0a10*/  @!P1 LDG.E.64 R58, [R116.64] ;  /* 0x00000006743a9981 */ /* 0x000ea8000c1e1b00 */
[----:B------:R-:W2:Y:S04]  /*0a20*/  @!P1 LDG.E.64 R60, [R112.64] ;  /* 0x00000006703c9981 */ /* 0x000ea8000c1e1b00 */
        /* <DEDUP_REMOVED lines=25> */
[----:B------:R-:W-:Y:S02]  /*0bc0*/  ISETP.NE.AND P0, PT, R66, RZ, PT ;  /* 0x000000ff4200720c */ /* 0x000fe40003f05270 */
[----:B------:R-:W-:-:S11]  /*0bd0*/  ISETP.NE.AND P1, PT, R67, RZ, PT ;  /* 0x000000ff4300720c */ /* 0x000fd60003f25270 */
        /* <DEDUP_REMOVED lines=11> */
[----:B------:R-:W-:Y:S01]  /*0c90*/  ISETP.NE.AND P5, PT, R50, RZ, PT ;  /* 0x000000ff3200720c */ /* 0x000fe20003fa5270 */
[----:B------:R-:W-:-:S04]  /*0ca0*/  @!P1 IMAD.MOV.U32 R112, RZ, RZ, 0x8 ;  /* 0x00000008ff709424 */ /* 0x000fc800078e00ff */
[----:B------:R-:W-:-:S04]  /*0cb0*/  @!P1 IMAD.WIDE R112, R3, R112, c[0x0][0x170] ;  /* 0x00005c0003709625 */ /* 0x000fc800078e0270 */
[----:B--2---:R-:W-:-:S04]  /*0cc0*/  @!P0 FADD.FTZ R32, R60, R58 ;  /* 0x0000003a3c208221 */ /* 0x004fc80000010000 */
[----:B------:R-:W-:Y:S02]  /*0cd0*/  @!P5 FADD.FTZ R43, R61, R59 ;  /* 0x0000003b3d2bd221 */ /* 0x000fe40000010000 */
[----:B------:R-:W2:Y:S04]  /*0ce0*/  @!P1 LDG.E.64 R58, [R112.64] ;  /* 0x00000006703a9981 */ /* 0x000ea8000c1e1b00 */
[----:B------:R-:W2:Y:S01]  /*0cf0*/  @!P1 LDG.E.64 R60, [R114.64] ;  /* 0x00000006723c9981 */ /* 0x000ea2000c1e1b00 */
[----:B------:R-:W-:Y:S02]  /*0d00*/  ISETP.NE.AND P0, PT, R63, RZ, PT ;  /* 0x000000ff3f00720c */ /* 0x000fe40003f05270 */
[----:B------:R-:W-:-:S04]  /*0d10*/  IADD3 R105, R73, c[0x0][0x0], RZ ;  /* 0x0000000049697a10 */ /* 0x000fc80007ffe0ff */
[----:B------:R-:W-:Y:S01]  /*0d20*/  ISETP.GE.AND P5, PT, R105, R6, PT ;  /* 0x000000066900720c */ /* 0x000fe20003fa6270 */
[----:B--2---:R-:W-:-:S06]  /*0d30*/  @!P1 FADD.FTZ R34, R60, R58 ;  /* 0x0000003a3c229221 */ /* 0x004fcc0000010000 */
[----:B------:R-:W-:Y:S02]  /*0d40*/  @!P0 IMAD.MOV.U32 R58, RZ, RZ, 0x8 ;  /* 0x00000008ff3a8424 */ /* 0x000fe400078e00ff */
[----:B------:R-:W-:Y:S02]  /*0d50*/  @!P1 FADD.FTZ R45, R61, R59 ;  /* 0x0000003b3d2d9221 */ /* 0x000fe40000010000 */
[----:B------:R-:W-:Y:S01]  /*0d60*/  @!P0 IMAD.WIDE R58, R15, R58, c[0x0][0x170] ;  /* 0x00005c000f3a8625 */ /* 0x000fe200078e023a */
[----:B------:R-:W2:Y:S05]  /*0d70*/  @!P0 LDG.E.64 R60, [R110.64] ;  /* 0x000000066e3c8981 */ /* 0x000eaa000c1e1b00 */
[----:B------:R-:W2:Y:S01]  /*0d80*/  @!P0 LDG.E.64 R58, [R58.64] ;  /* 0x000000063a3a8981 */ /* 0x000ea2000c1e1b00 */
[----:B------:R-:W-:-:S02]  /*0d90*/  @!P5 IMAD.MOV.U32 R4, RZ, RZ, c[0x0][0x18c] ;  /* 0x00006300ff04d624 */ /* 0x000fc400078e00ff */
[----:B------:R-:W-:-:S03]  /*0da0*/  @!P5 IMAD.U32 R9, RZ, RZ, UR4 ;  /* 0x00000004ff09de24 */ /* 0x000fc6000f8e00ff */
[----:B------:R-:W-:-:S05]  /*0db0*/  @!P5 SHF.R.S32.HI R6, RZ, 0x1, R4 ;  /* 0x00000001ff06d819 */ /* 0x000fca0000011404 */
[----:B------:R-:W-:Y:S01]  /*0dc0*/  @!P5 IMAD R8, R6, R9, RZ ;  /* 0x000000090608d224 */ /* 0x000fe200078e02ff */
[----:B------:R-:W-:-:S04]  /*0dd0*/  @!P5 SHF.R.S32.HI R63, RZ, 0x1f, R105 ;  /* 0x0000001fff3fd819 */ /* 0x000fc80000011469 */
[----:B------:R-:W-:Y:S01]  /*0de0*/  @!P5 SHF.R.S32.HI R10, RZ, 0x1f, R8 ;  /* 0x0000001fff0ad819 */ /* 0x000fe20000011408 */
[----:B------:R-:W-:-:S04]  /*0df0*/  @!P2 IMAD.MOV.U32 R66, RZ, RZ, 0x8 ;  /* 0x00000008ff42a424 */ /* 0x000fc800078e00ff */
[----:B------:R-:W-:-:S06]  /*0e00*/  @!P2 IMAD.WIDE R66, R29, R66, c[0x0][0x170] ;  /* 0x00005c001d42a625 */ /* 0x000fcc00078e0242 */
[----:B------:R-:W3:Y:S01]  /*0e10*/  @!P2 LDG.E.64 R66, [R66.64] ;  /* 0x000000064242a981 */ /* 0x000ee2000c1e1b00 */
[----:B--2---:R-:W-:Y:S01]  /*0e20*/  @!P0 FADD.FTZ R36, R60, R58 ;  /* 0x0000003a3c248221 */ /* 0x004fe20000010000 */
[----:B------:R-:W-:-:S04]  /*0e30*/  @!P5 IADD3 R58, P1, R8, R105, RZ ;  /* 0x00000069083ad210 */ /* 0x000fc80007f3e0ff */
[----:B------:R-:W-:Y:S02]  /*0e40*/  @!P5 IADD3.X R63, R10, R63, RZ, P1, !PT ;  /* 0x0000003f0a3fd210 */ /* 0x000fe40000ffe4ff */
[----:B------:R-:W-:-:S04]  /*0e50*/  @!P5 LEA R110, P1, R58, c[0x0][0x160], 0x3 ;  /* 0x000058003a6eda11 */ /* 0x000fc800078218ff */
[----:B------:R-:W-:Y:S02]  /*0e60*/  @!P5 LEA.HI.X R111, R58, c[0x0][0x164], R63, 0x3, P1 ;  /* 0x000059003a6fda11 */ /* 0x000fe400008f1c3f */
[----:B------:R-:W-:Y:S01]  /*0e70*/  ISETP.NE.AND P1, PT, R62, RZ, PT ;  /* 0x000000ff3e00720c */ /* 0x000fe20003f25270 */
[----:B------:R-:W-:-:S12]  /*0e80*/  @!P0 FADD.FTZ R47, R61, R59 ;  /* 0x0000003b3d2f8221 */ /* 0x000fd80000010000 */
[----:B------:R-:W-:Y:S01]  /*0e90*/  @!P1 IMAD.MOV.U32 R58, RZ, RZ, 0x8 ;  /* 0x00000008ff3a9424 */ /* 0x000fe200078e00ff */
[----:B------:R0:W2:Y:S03]  /*0ea0*/  @!P1 LDG.E.64 R60, [R64.64] ;  /* 0x00000006403c9981 */ /* 0x0000a6000c1e1b00 */
[----:B------:R-:W-:-:S06]  /*0eb0*/  @!P1 IMAD.WIDE R58, R19, R58, c[0x0][0x170] ;  /* 0x00005c00133a9625 */ /* 0x000fcc00078e023a */
[----:B------:R-:W2:Y:S01]  /*0ec0*/  @!P1 LDG.E.64 R58, [R58.64] ;  /* 0x000000063a3a9981 */ /* 0x000ea2000c1e1b00 */
[----:B------:R-:W-:Y:S02]  /*0ed0*/  @!P4 IMAD.MOV.U32 R62, RZ, RZ, 0x8 ;  /* 0x00000008ff3ec424 */ /* 0x000fe400078e00ff */
[----:B---3--:R-:W-:Y:S02]  /*0ee0*/  @!P2 FADD.FTZ R40, R68, R66 ;  /* 0x000000424428a221 */ /* 0x008fe40000010000 */
[----:B0-----:R-:W-:Y:S02]  /*0ef0*/  @!P4 IMAD.WIDE R64, R73, R62, c[0x0][0x170] ;  /* 0x00005c004940c625 */ /* 0x001fe400078e023e */
[----:B------:R-:W3:Y:S02]  /*0f00*/  @!P4 LDG.E.64 R62, [R108.64] ;  /* 0x000000066c3ec981 */ /* 0x000ee4000c1e1b00 */
[----:B------:R-:W-:Y:S02]  /*0f10*/  @!P5 IMAD.MOV.U32 R66, RZ, RZ, 0x8 ;  /* 0x00000008ff42d424 */ /* 0x000fe400078e00ff */
[----:B------:R-:W-:Y:S01]  /*0f20*/  @!P2 FADD.FTZ R51, R69, R67 ;  /* 0x000000434533a221 */ /* 0x000fe20000010000 */
[----:B------:R-:W3:Y:S01]  /*0f30*/  @!P4 LDG.E.64 R64, [R64.64] ;  /* 0x000000064040c981 */ /* 0x000ee2000c1e1b00 */
[----:B------:R-:W-:-:S03]  /*0f40*/  @!P5 IMAD.WIDE R66, R105, R66, c[0x0][0x170] ;  /* 0x00005c006942d625 */ /* 0x000fc600078e0242 */
[----:B------:R-:W4:Y:S04]  /*0f50*/  @!P5 LDG.E.64 R68, [R110.64] ;  /* 0x000000066e44d981 */ /* 0x000f28000c1e1b00 */
[----:B------:R-:W4:Y:S01]  /*0f60*/  @!P5 LDG.E.64 R66, [R66.64] ;  /* 0x000000064242d981 */ /* 0x000f22000c1e1b00 */
[----:B------:R-:W-:Y:S02]  /*0f70*/  P2R R94, PR, RZ, 0x1 ;  /* 0x00000001ff5e7803 */ /* 0x000fe40000000000 */
[----:B------:R-:W-:-:S04]  /*0f80*/  ISETP.NE.AND P0, PT, R71, RZ, PT ;  /* 0x000000ff4700720c */ /* 0x000fc80003f05270 */
[----:B------:R-:W-:Y:S02]  /*0f90*/  P2R R96, PR, RZ, 0x1 ;  /* 0x00000001ff607803 */ /* 0x000fe40000000000 */
[----:B------:R-:W-:Y:S01]  /*0fa0*/  ISETP.NE.AND P0, PT, R70, RZ, PT ;  /* 0x000000ff4600720c */ /* 0x000fe20003f05270 */
[----:B--2---:R-:W-:Y:S02]  /*0fb0*/  @!P1 FADD.FTZ R38, R60, R58 ;  /* 0x0000003a3c269221 */ /* 0x004fe40000010000 */
[----:B------:R-:W-:Y:S02]  /*0fc0*/  @!P3 IMAD.MOV.U32 R60, RZ, RZ, 0x8 ;  /* 0x00000008ff3cb424 */ /* 0x000fe400078e00ff */
[----:B------:R-:W-:Y:S02]  /*0fd0*/  @!P1 FADD.FTZ R49, R61, R59 ;  /* 0x0000003b3d319221 */ /* 0x000fe40000010000 */
[----:B------:R-:W-:Y:S02]  /*0fe0*/  @!P3 IMAD.WIDE R58, R31, R60, c[0x0][0x170] ;  /* 0x00005c001f3ab625 */ /* 0x000fe400078e023c */
[----:B------:R-:W2:Y:S04]  /*0ff0*/  @!P3 LDG.E.64 R60, [R106.64] ;  /* 0x000000066a3cb981 */ /* 0x000ea8000c1e1b00 */
[----:B------:R-:W2:Y:S01]  /*1000*/  @!P3 LDG.E.64 R58, [R58.64] ;  /* 0x000000063a3ab981 */ /* 0x000ea2000c1e1b00 */
[----:B------:R-:W-:-:S02]  /*1010*/  P2R R98, PR, RZ, 0x1 ;  /* 0x00000001ff627803 */ /* 0x000fc40000000000 */
[----:B------:R-:W-:-:S04]  /*1020*/  ISETP.NE.AND P0, PT, R54, RZ, PT ;  /* 0x000000ff3600720c */ /* 0x000fc80003f05270 */
[----:B------:R-:W-:Y:S02]  /*1030*/  P2R R100, PR, RZ, 0x1 ;  /* 0x00000001ff647803 */ /* 0x000fe40000000000 */
        /* <DEDUP_REMOVED lines=10> */
[----:B------:R-:W-:Y:S01]  /*10e0*/  ISETP.NE.AND P0, PT, R86, RZ, PT ;  /* 0x000000ff5600720c */ /* 0x000fe20003f05270 */
[----:B---3--:R-:W-:Y:S02]  /*10f0*/  @!P4 FADD.FTZ R44, R62, R64 ;  /* 0x000000403e2cc221 */ /* 0x008fe40000010000 */
[----:B------:R-:W-:Y:S02]  /*1100*/  @!P4 FADD.FTZ R55, R63, R65 ;  /* 0x000000413f37c221 */ /* 0x000fe40000010000 */
[----:B----4-:R-:W-:Y:S02]  /*1110*/  @!P5 FADD.FTZ R46, R68, R66 ;  /* 0x00000042442ed221 */ /* 0x010fe40000010000 */
[----:B------:R-:W-:Y:S02]  /*1120*/  @!P5 FADD.FTZ R57, R69, R67 ;  /* 0x000000434539d221 */ /* 0x000fe40000010000 */
[----:B--2---:R-:W-:-:S02]  /*1130*/  @!P3 FADD.FTZ R42, R60, R58 ;  /* 0x0000003a3c2ab221 */ /* 0x004fc40000010000 */
[----:B------:R-:W-:Y:S02]  /*1140*/  @!P6 FADD.FTZ R58, R88, R97 ;  /* 0x00000061583ae221 */ /* 0x000fe40000010000 */
[----:B------:R-:W-:Y:S02]  /*1150*/  @!P3 FADD.FTZ R53, R61, R59 ;  /* 0x0000003b3d35b221 */ /* 0x000fe40000010000 */
[----:B------:R-:W-:Y:S02]  /*1160*/  IMAD.MOV.U32 R59, RZ, RZ, RZ ;  /* 0x000000ffff3b7224 */ /* 0x000fe400078e00ff */
[----:B------:R-:W-:Y:S02]  /*1170*/  @!P6 FADD.FTZ R59, RZ, R58 ;  /* 0x0000003aff3be221 */ /* 0x000fe40000010000 */
        /* <DEDUP_REMOVED lines=47> */
[----:B------:R-:W-:Y:S01]  /*1470*/  LOP3.LUT P0, R59, R103, 0x1f, RZ, 0xc0, !PT ;  /* 0x0000001f673b7812 */ /* 0x000fe2000780c0ff */
[----:B0-----:R-:W-:-:S05]  /*1480*/  FADD.FTZ R63, R62, R63 ;  /* 0x0000003f3e3f7221 */ /* 0x001fca0000010000 */
[----:B------:R-:W0:Y:S01]  /*1490*/  SHFL.BFLY PT, R64, R63, 0x1, 0x1f ;  /* 0x0c201f003f407f89 */ /* 0x000e2200000e0000 */
[----:B------:R-:W-:Y:S01]  /*14a0*/  SHF.R.U32.HI R58, RZ, 0x3, R103 ;  /* 0x00000003ff3a7819 */ /* 0x000fe20000011667 */
[----:B------:R-:W1:Y:S03]  /*14b0*/  I2F.U32 R60, c[0x0][0x0] ;  /* 0x00000000003c7b06 */ /* 0x000e660000201000 */
[----:B------:R-:W-:-:S05]  /*14c0*/  LOP3.LUT R58, R58, 0x1ffffffc, RZ, 0xc0, !PT ;  /* 0x1ffffffc3a3a7812 */ /* 0x000fca00078ec0ff */
[----:B------:R-:W2:Y:S01]  /*14d0*/  I2F.U32 R61, R103 ;  /* 0x00000067003d7306 */ /* 0x000ea20000201000 */
[----:B0-----:R-:W-:-:S05]  /*14e0*/  FADD.FTZ R65, R63, R64 ;  /* 0x000000403f417221 */ /* 0x001fca0000010000 */
[----:B------:R-:W-:Y:S01]  /*14f0*/  @!P0 STS [R58+0x8], R65 ;  /* 0x000008413a008388 */ /* 0x000fe20000000800 */
[----:B-1----:R-:W-:-:S05]  /*1500*/  FMUL.FTZ R60, R60, 0.03125 ;  /* 0x3d0000003c3c7820 */ /* 0x002fca0000410000 */
[----:B--2---:R-:W-:Y:S01]  /*1510*/  FSETP.GT.FTZ.AND P0, PT, R60, R61, PT ;  /* 0x0000003d3c00720b */ /* 0x004fe20003f14000 */
[----:B------:R-:W-:Y:S01]  /*1520*/  IMAD.MOV.U32 R62, RZ, RZ, RZ ;  /* 0x000000ffff3e7224 */ /* 0x000fe200078e00ff */
[----:B------:R-:W-:Y:S11]  /*1530*/  BAR.SYNC.DEFER_BLOCKING 0x0 ;  /* 0x0000000000007b1d */ /* 0x000ff60000010000 */
[----:B------:R-:W0:Y:S04]  /*1540*/  @P0 LDS R62, [R59.X4+0x8] ;  /* 0x000008003b3e0984 */ /* 0x000e280000004800 */
        /* <DEDUP_REMOVED lines=19> */
[----:B------:R-:W-:Y:S02]  /*1680*/  ISETP.NE.AND P3, PT, R50, RZ, PT ;  /* 0x000000ff3200720c */ /* 0x000fe40003f65270 */
[----:B------:R-:W-:Y:S02]  /*1690*/  P2R R66, PR, RZ, 0x10 ;  /* 0x00000010ff427803 */ /* 0x000fe40000000000 */
[----:B------:R-:W-:Y:S02]  /*16a0*/  ISETP.NE.AND P4, PT, R48, RZ, PT ;  /* 0x000000ff3000720c */ /* 0x000fe40003f85270 */
[----:B------:R-:W-:Y:S02]  /*16b0*/  P2R R100, PR, RZ, 0x8 ;  /* 0x00000008ff647803 */ /* 0x000fe40000000000 */
[----:B------:R-:W-:Y:S02]  /*16c0*/  ISETP.NE.AND P3, PT, R86, RZ, PT ;  /* 0x000000ff5600720c */ /* 0x000fe40003f65270 */
[----:B------:R-:W-:-:S02]  /*16d0*/  P2R R69, PR, RZ, 0x10 ;  /* 0x00000010ff457803 */ /* 0x000fc40000000000 */
[----:B------:R-:W-:Y:S02]  /*16e0*/  ISETP.NE.AND P4, PT, R80, RZ, PT ;  /* 0x000000ff5000720c */ /* 0x000fe40003f85270 */
[----:B------:R-:W-:Y:S02]  /*16f0*/  P2R R67, PR, RZ, 0x20 ;  /* 0x00000020ff437803 */ /* 0x000fe40000000000 */
[----:B------:R-:W-:Y:S01]  /*1700*/  ISETP.NE.AND P5, PT, R74, RZ, PT ;  /* 0x000000ff4a00720c */ /* 0x000fe20003fa5270 */
[--C-:B0-----:R-:W-:Y:S02]  /*1710*/  @!P6 FADD.FTZ R60, R97, -R59.reuse ;  /* 0x8000003b613ce221 */ /* 0x101fe40000010000 */
[----:B------:R-:W-:Y:S02]  /*1720*/  @!P6 FADD.FTZ R62, R88, -R59 ;  /* 0x8000003b583ee221 */ /* 0x000fe40000010000 */
[----:B------:R-:W-:-:S04]  /*1730*/  @!P6 FMUL.FTZ R63, R60, R60 ;  /* 0x0000003c3c3fe220 */ /* 0x000fc80000410000 */
[----:B------:R-:W-:Y:S02]  /*1740*/  @!P6 FFMA.FTZ R63, R62, R62, R63 ;  /* 0x0000003e3e3fe223 */ /* 0x000fe4000001003f */
[--C-:B------:R-:W-:Y:S02]  /*1750*/  @!P3 FADD.FTZ R62, R89, -R59.reuse ;  /* 0x8000003b593eb221 */ /* 0x100fe40000010000 */
[--C-:B------:R-:W-:Y:S02]  /*1760*/  @!P4 FADD.FTZ R64, R81, -R59.reuse ;  /* 0x8000003b5140c221 */ /* 0x100fe40000010000 */
[----:B------:R-:W-:Y:S02]  /*1770*/  @!P3 FADD.FTZ R61, R82, -R59 ;  /* 0x8000003b523db221 */ /* 0x000fe40000010000 */
[----:B------:R-:W-:Y:S02]  /*1780*/  @!P3 FMUL.FTZ R62, R62, R62 ;  /* 0x0000003e3e3eb220 */ /* 0x000fe40000410000 */
[----:B------:R-:W-:-:S02]  /*1790*/  IMAD.MOV.U32 R60, RZ, RZ, RZ ;  /* 0x000000ffff3c7224 */ /* 0x000fc400078e00ff */
[----:B------:R-:W-:Y:S02]  /*17a0*/  @!P6 FADD.FTZ R60, RZ, R63 ;  /* 0x0000003fff3ce221 */ /* 0x000fe40000010000 */
[----:B------:R-:W-:Y:S02]  /*17b0*/  @!P4 FADD.FTZ R63, R76, -R59 ;  /* 0x8000003b4c3fc221 */ /* 0x000fe40000010000 */
[----:B------:R-:W-:Y:S02]  /*17c0*/  @!P4 FMUL.FTZ R64, R64, R64 ;  /* 0x000000404040c220 */ /* 0x000fe40000410000 */
[----:B------:R-:W-:Y:S02]  /*17d0*/  @!P3 FFMA.FTZ R61, R61, R61, R62 ;  /* 0x0000003d3d3db223 */ /* 0x000fe4000001003e */
[----:B------:R-:W-:Y:S02]  /*17e0*/  @!P4 FFMA.FTZ R63, R63, R63, R64 ;  /* 0x0000003f3f3fc223 */ /* 0x000fe40000010040 */
[----:B------:R-:W-:-:S04]  /*17f0*/  @!P3 FADD.FTZ R60, R60, R61 ;  /* 0x0000003d3c3cb221 */ /* 0x000fc80000010000 */
[----:B------:R-:W-:Y:S01]  /*1800*/  @!P4 FADD.FTZ R60, R60, R63 ;  /* 0x0000003f3c3cc221 */ /* 0x000fe20000010000 */
[----:B------:R-:W-:Y:S01]  /*1810*/  ISETP.NE.AND P4, PT, R69, RZ, PT ;  /* 0x000000ff4500720c */ /* 0x000fe20003f85270 */
[--C-:B------:R-:W-:Y:S01]  /*1820*/  @!P5 FADD.FTZ R65, R39, -R59.reuse ;  /* 0x8000003b2741d221 */ /* 0x100fe20000010000 */
[----:B------:R-:W-:Y:S02]  /*1830*/  P2R R96, PR, RZ, 0x4 ;  /* 0x00000004ff607803 */ /* 0x000fe40000000000 */
[----:B------:R-:W-:Y:S02]  /*1840*/  ISETP.NE.AND P2, PT, R52, RZ, PT ;  /* 0x000000ff3400720c */ /* 0x000fe40003f45270 */
[----:B------:R-:W-:Y:S01]  /*1850*/  ISETP.NE.AND P3, PT, R100, RZ, PT ;  /* 0x000000ff6400720c */ /* 0x000fe20003f65270 */
[----:B------:R-:W-:Y:S02]  /*1860*/  @!P5 FADD.FTZ R62, R28, -R59 ;  /* 0x8000003b1c3ed221 */ /* 0x000fe40000010000 */
[----:B------:R-:W-:Y:S01]  /*1870*/  @!P5 FMUL.FTZ R65, R65, R65 ;  /* 0x000000414141d220 */ /* 0x000fe20000410000 */
[----:B------:R-:W-:-:S03]  /*1880*/  P2R R94, PR, RZ, 0x2 ;  /* 0x00000002ff5e7803 */ /* 0x000fc60000000000 */
[----:B------:R-:W-:Y:S01]  /*1890*/  @!P5 FFMA.FTZ R65, R62, R62, R65 ;  /* 0x0000003e3e41d223 */ /* 0x000fe20000010041 */
[----:B------:R-:W-:Y:S01]  /*18a0*/  ISETP.NE.AND P1, PT, R54, RZ, PT ;  /* 0x000000ff3600720c */ /* 0x000fe20003f25270 */
[----:B------:R-:W-:Y:S01]  /*18b0*/  @!P4 FADD.FTZ R62, R41, -R59 ;  /* 0x8000003b293ec221 */ /* 0x000fe20000010000 */
[----:B------:R-:W-:Y:S01]  /*18c0*/  ISETP.NE.AND P0, PT, R70, RZ, PT ;  /* 0x000000ff4600720c */ /* 0x000fe20003f05270 */
[----:B------:R-:W-:Y:S02]  /*18d0*/  @!P5 FADD.FTZ R60, R60, R65 ;  /* 0x000000413c3cd221 */ /* 0x000fe40000010000 */
[--C-:B------:R-:W-:Y:S02]  /*18e0*/  @!P4 FADD.FTZ R61, R30, -R59.reuse ;  /* 0x8000003b1e3dc221 */ /* 0x100fe40000010000 */
[----:B------:R-:W-:Y:S02]  /*18f0*/  @!P4 FMUL.FTZ R62, R62, R62 ;  /* 0x0000003e3e3ec220 */ /* 0x000fe40000410000 */
[----:B------:R-:W-:-:S02]  /*1900*/  @!P2 FADD.FTZ R65, R45, -R59 ;  /* 0x8000003b2d41a221 */ /* 0x000fc40000010000 */
[--C-:B------:R-:W-:Y:S02]  /*1910*/  @!P3 FADD.FTZ R64, R43, -R59.reuse ;  /* 0x8000003b2b40b221 */ /* 0x100fe40000010000 */
[----:B------:R-:W-:Y:S02]  /*1920*/  @!P4 FFMA.FTZ R61, R61, R61, R62 ;  /* 0x0000003d3d3dc223 */ /* 0x000fe4000001003e */
[--C-:B------:R-:W-:Y:S02]  /*1930*/  @!P2 FADD.FTZ R62, R34, -R59.reuse ;  /* 0x8000003b223ea221 */ /* 0x100fe40000010000 */
[----:B------:R-:W-:Y:S02]  /*1940*/  @!P2 FMUL.FTZ R65, R65, R65 ;  /* 0x000000414141a220 */ /* 0x000fe40000410000 */
[----:B------:R-:W-:Y:S02]  /*1950*/  @!P3 FADD.FTZ R63, R32, -R59 ;  /* 0x8000003b203fb221 */ /* 0x000fe40000010000 */
[----:B------:R-:W-:-:S02]  /*1960*/  @!P3 FMUL.FTZ R64, R64, R64 ;  /* 0x000000404040b220 */ /* 0x000fc40000410000 */
[----:B------:R-:W-:Y:S02]  /*1970*/  @!P2 FFMA.FTZ R65, R62, R62, R65 ;  /* 0x0000003e3e41a223 */ /* 0x000fe40000010041 */
[----:B------:R-:W-:Y:S02]  /*1980*/  @!P3 FFMA.FTZ R63, R63, R63, R64 ;  /* 0x0000003f3f3fb223 */ /* 0x000fe40000010040 */
[----:B------:R-:W-:Y:S02]  /*1990*/  @!P4 FADD.FTZ R60, R60, R61 ;  /* 0x0000003d3c3cc221 */ /* 0x000fe40000010000 */
[----:B------:R-:W-:Y:S02]  /*19a0*/  @!P1 FADD.FTZ R62, R37, -R59 ;  /* 0x8000003b253e9221 */ /* 0x000fe40000010000 */
[----:B------:R-:W-:Y:S02]  /*19b0*/  @!P3 FADD.FTZ R60, R60, R63 ;  /* 0x0000003f3c3cb221 */ /* 0x000fe40000010000 */
[----:B------:R-:W-:-:S02]  /*19c0*/  @!P0 FADD.FTZ R64, R33, -R59 ;  /* 0x8000003b21408221 */ /* 0x000fc40000010000 */
[----:B------:R-:W-:Y:S02]  /*19d0*/  @!P1 FADD.FTZ R61, R26, -R59 ;  /* 0x8000003b1a3d9221 */ /* 0x000fe40000010000 */
[----:B------:R-:W-:Y:S01]  /*19e0*/  @!P1 FMUL.FTZ R62, R62, R62 ;  /* 0x0000003e3e3e9220 */ /* 0x000fe20000410000 */
[----:B------:R-:W-:Y:S01]  /*19f0*/  P2R R102, PR, RZ, 0x40 ;  /* 0x00000040ff667803 */ /* 0x000fe20000000000 */
[----:B------:R-:W-:Y:S01]  /*1a00*/  @!P2 FADD.FTZ R60, R60, R65 ;  /* 0x000000413c3ca221 */ /* 0x000fe20000010000 */
[----:B------:R-:W-:Y:S01]  /*1a10*/  ISETP.NE.AND P6, PT, R71, RZ, PT ;  /* 0x000000ff4700720c */ /* 0x000fe20003fc5270 */
[----:B------:R-:W-:Y:S02]  /*1a20*/  @!P0 FADD.FTZ R63, R22, -R59 ;  /* 0x8000003b163f8221 */ /* 0x000fe40000010000 */
[----:B------:R-:W-:Y:S02]  /*1a30*/  @!P0 FMUL.FTZ R64, R64, R64 ;  /* 0x0000004040408220 */ /* 0x000fe40000410000 */
[----:B------:R-:W-:-:S02]  /*1a40*/  @!P1 FFMA.FTZ R61, R61, R61, R62 ;  /* 0x0000003d3d3d9223 */ /* 0x000fc4000001003e */
[----:B------:R-:W-:Y:S02]  /*1a50*/  @!P0 FFMA.FTZ R63, R63, R63, R64 ;  /* 0x0000003f3f3f8223 */ /* 0x000fe40000010040 */
[----:B------:R-:W-:-:S04]  /*1a60*/  @!P1 FADD.FTZ R60, R60, R61 ;  /* 0x0000003d3c3c9221 */ /* 0x000fc80000010000 */
[----:B------:R-:W-:Y:S01]  /*1a70*/  @!P0 FADD.FTZ R60, R60, R63 ;  /* 0x0000003f3c3c8221 */ /* 0x000fe20000010000 */
[----:B------:R-:W-:Y:S01]  /*1a80*/  ISETP.NE.AND P0, PT, R92, RZ, PT ;  /* 0x000000ff5c00720c */ /* 0x000fe20003f05270 */
[--C-:B------:R-:W-:Y:S01]  /*1a90*/  @!P6 FADD.FTZ R65, R35, -R59.reuse ;  /* 0x8000003b2341e221 */ /* 0x100fe20000010000 */
[----:B------:R-:W-:Y:S02]  /*1aa0*/  ISETP.NE.AND P2, PT, R96, RZ, PT ;  /* 0x000000ff6000720c */ /* 0x000fe40003f45270 */
[----:B------:R-:W-:Y:S01]  /*1ab0*/  ISETP.NE.AND P1, PT, R94, RZ, PT ;  /* 0x000000ff5e00720c */ /* 0x000fe20003f25270 */
[----:B------:R-:W-:Y:S02]  /*1ac0*/  @!P6 FADD.FTZ R62, R24, -R59 ;  /* 0x8000003b183ee221 */ /* 0x000fe40000010000 */
[----:B------:R-:W-:Y:S01]  /*1ad0*/  @!P6 FMUL.FTZ R65, R65, R65 ;  /* 0x000000414141e220 */ /* 0x000fe20000410000 */
[----:B------:R-:W-:-:S03]  /*1ae0*/  ISETP.NE.AND P3, PT, R98, RZ, PT ;  /* 0x000000ff6200720c */ /* 0x000fc60003f65270 */
[----:B------:R-:W-:Y:S02]  /*1af0*/  @!P6 FFMA.FTZ R65, R62, R62, R65 ;  /* 0x0000003e3e41e223 */ /* 0x000fe40000010041 */
[----:B------:R-:W-:Y:S01]  /*1b00*/  @!P0 FADD.FTZ R62, R47, -R59 ;  /* 0x8000003b2f3e8221 */ /* 0x000fe20000010000 */
[----:B------:R-:W-:Y:S01]  /*1b10*/  ISETP.NE.AND P4, PT, R66, RZ, PT ;  /* 0x000000ff4200720c */ /* 0x000fe20003f85270 */
[----:B------:R-:W-:Y:S02]  /*1b20*/  @!P6 FADD.FTZ R60, R60, R65 ;  /* 0x000000413c3ce221 */ /* 0x000fe40000010000 */
[--C-:B------:R-:W-:Y:S02]  /*1b30*/  @!P0 FADD.FTZ R61, R36, -R59.reuse ;  /* 0x8000003b243d8221 */ /* 0x100fe40000010000 */
[----:B------:R-:W-:Y:S02]  /*1b40*/  @!P0 FMUL.FTZ R62, R62, R62 ;  /* 0x0000003e3e3e8220 */ /* 0x000fe40000410000 */
[----:B------:R-:W-:-:S02]  /*1b50*/  @!P1 FADD.FTZ R64, R49, -R59 ;  /* 0x8000003b31409221 */ /* 0x000fc40000010000 */
[--C-:B------:R-:W-:Y:S01]  /*1b60*/  @!P2 FADD.FTZ R65, R51, -R59.reuse ;  /* 0x8000003b3341a221 */ /* 0x100fe20000010000 */
[----:B------:R-:W-:Y:S01]  /*1b70*/  ISETP.NE.AND P5, PT, R67, RZ, PT ;  /* 0x000000ff4300720c */ /* 0x000fe20003fa5270 */
[----:B------:R-:W-:Y:S02]  /*1b80*/  @!P0 FFMA.FTZ R61, R61, R61, R62 ;  /* 0x0000003d3d3d8223 */ /* 0x000fe4000001003e */
[--C-:B------:R-:W-:Y:S02]  /*1b90*/  @!P1 FADD.FTZ R63, R38, -R59.reuse ;  /* 0x8000003b263f9221 */ /* 0x100fe40000010000 */
[----:B------:R-:W-:Y:S02]  /*1ba0*/  @!P1 FMUL.FTZ R64, R64, R64 ;  /* 0x0000004040409220 */ /* 0x000fe40000410000 */
[----:B------:R-:W-:Y:S02]  /*1bb0*/  @!P2 FADD.FTZ R62, R40, -R59 ;  /* 0x8000003b283ea221 */ /* 0x000fe40000010000 */
[----:B------:R-:W-:-:S02]  /*1bc0*/  @!P2 FMUL.FTZ R65, R65, R65 ;  /* 0x000000414141a220 */ /* 0x000fc40000410000 */
[----:B------:R-:W-:Y:S02]  /*1bd0*/  @!P1 FFMA.FTZ R63, R63, R63, R64 ;  /* 0x0000003f3f3f9223 */ /* 0x000fe40000010040 */
[----:B------:R-:W-:Y:S02]  /*1be0*/  @!P0 FADD.FTZ R60, R60, R61 ;  /* 0x0000003d3c3c8221 */ /* 0x000fe40000010000 */
[----:B------:R-:W-:Y:S02]  /*1bf0*/  @!P2 FFMA.FTZ R65, R62, R62, R65 ;  /* 0x0000003e3e41a223 */ /* 0x000fe40000010041 */
[----:B------:R-:W-:Y:S02]  /*1c00*/  @!P3 FADD.FTZ R62, R53, -R59 ;  /* 0x8000003b353eb221 */ /* 0x000fe40000010000 */
[----:B------:R-:W-:Y:S02]  /*1c10*/  @!P1 FADD.FTZ R60, R60, R63 ;  /* 0x0000003f3c3c9221 */ /* 0x000fe40000010000 */
[----:B------:R-:W-:-:S02]  /*1c20*/  @!P4 FADD.FTZ R64, R55, -R59 ;  /* 0x8000003b3740c221 */ /* 0x000fc40000010000 */
[----:B------:R-:W-:Y:S02]  /*1c30*/  @!P3 FADD.FTZ R61, R42, -R59 ;  /* 0x8000003b2a3db221 */ /* 0x000fe40000010000 */
[----:B------:R-:W-:Y:S02]  /*1c40*/  @!P3 FMUL.FTZ R62, R62, R62 ;  /* 0x0000003e3e3eb220 */ /* 0x000fe40000410000 */
[----:B------:R-:W-:Y:S02]  /*1c50*/  @!P2 FADD.FTZ R60, R60, R65 ;  /* 0x000000413c3ca221 */ /* 0x000fe40000010000 */
[--C-:B------:R-:W-:Y:S02]  /*1c60*/  @!P4 FADD.FTZ R63, R44, -R59.reuse ;  /* 0x8000003b2c3fc221 */ /* 0x100fe40000010000 */
[----:B------:R-:W-:Y:S02]  /*1c70*/  @!P4 FMUL.FTZ R64, R64, R64 ;  /* 0x000000404040c220 */ /* 0x000fe40000410000 */
[----:B------:R-:W-:-:S02]  /*1c80*/  @!P5 FADD.FTZ R65, R57, -R59 ;  /* 0x8000003b3941d221 */ /* 0x000fc40000010000 */
[----:B------:R-:W-:Y:S02]  /*1c90*/  @!P3 FFMA.FTZ R61, R61, R61, R62 ;  /* 0x0000003d3d3db223 */ /* 0x000fe4000001003e */
[----:B------:R-:W-:Y:S02]  /*1ca0*/  @!P4 FFMA.FTZ R63, R63, R63, R64 ;  /* 0x0000003f3f3fc223 */ /* 0x000fe40000010040 */
[----:B------:R-:W-:Y:S02]  /*1cb0*/  @!P5 FADD.FTZ R59, R46, -R59 ;  /* 0x8000003b2e3bd221 */ /* 0x000fe40000010000 */
[----:B------:R-:W-:Y:S02]  /*1cc0*/  @!P5 FMUL.FTZ R62, R65, R65 ;  /* 0x00000041413ed220 */ /* 0x000fe40000410000 */
[----:B------:R-:W-:Y:S02]  /*1cd0*/  @!P3 FADD.FTZ R60, R60, R61 ;  /* 0x0000003d3c3cb221 */ /* 0x000fe40000010000 */
[----:B------:R-:W-:-:S02]  /*1ce0*/  @!P5 FFMA.FTZ R59, R59, R59, R62 ;  /* 0x0000003b3b3bd223 */ /* 0x000fc4000001003e */
        /* <DEDUP_REMOVED lines=9> */
[----:B------:R-:W-:Y:S01]  /*1d80*/  ISETP.NE.AND P6, PT, R68, RZ, PT ;  /* 0x000000ff4400720c */ /* 0x000fe20003fc5270 */
[----:B0-----:R-:W-:-:S05]  /*1d90*/  FADD.FTZ R64, R61, R64 ;  /* 0x000000403d407221 */ /* 0x001fca0000010000 */
[----:B------:R-:W0:Y:S01]  /*1da0*/  SHFL.BFLY PT, R63, R64, 0x1, 0x1f ;  /* 0x0c201f00403f7f89 */ /* 0x000e2200000e0000 */
[----:B------:R-:W-:Y:S02]  /*1db0*/  P2R R66, PR, RZ, 0x40 ;  /* 0x00000040ff427803 */ /* 0x000fe40000000000 */
[----:B------:R-:W-:Y:S01]  /*1dc0*/  LOP3.LUT P6, RZ, R103, 0x1f, RZ, 0xc0, !PT ;  /* 0x0000001f67ff7812 */ /* 0x000fe200078cc0ff */
[----:B0-----:R-:W-:-:S12]  /*1dd0*/  FADD.FTZ R63, R64, R63 ;  /* 0x0000003f403f7221 */ /* 0x001fd80000010000 */
[----:B------:R-:W-:Y:S04]  /*1de0*/  @!P6 STS [R58+0x8], R63 ;  /* 0x0000083f3a00e388 */ /* 0x000fe80000000800 */
[----:B------:R-:W-:Y:S01]  /*1df0*/  BAR.SYNC.DEFER_BLOCKING 0x0 ;  /* 0x0000000000007b1d */ /* 0x000fe20000010000 */
[----:B------:R-:W-:Y:S01]  /*1e00*/  ISETP.NE.AND P6, PT, R66, RZ, PT ;  /* 0x000000ff4200720c */ /* 0x000fe20003fc5270 */
[----:B------:R-:W-:-:S12]  /*1e10*/  IMAD.MOV.U32 R59, RZ, RZ, RZ ;  /* 0x000000ffff3b7224 */ /* 0x000fd800078e00ff */
[----:B------:R-:W-:-:S05]  /*1e20*/  @P6 IMAD.SHL.U32 R65, R103, 0x4, RZ ;  /* 0x0000000467416824 */ /* 0x000fca00078e00ff */
        /* <DEDUP_REMOVED lines=22> */
[C---:B0-----:R-:W-:Y:S01]  /*1f90*/  IMAD.SHL.U32 R60, R103.reuse, 0x8, RZ ;  /* 0x00000008673c7824 */ /* 0x041fe200078e00ff */
[----:B------:R-:W-:Y:S01]  /*1fa0*/  SHF.L.U64.HI R101, R103, 0x3, R101 ;  /* 0x0000000367657819 */ /* 0x000fe20000010265 */
[C---:B------:R-:W-:Y:S01]  /*1fb0*/  IMAD.SHL.U32 R68, R99.reuse, 0x8, RZ ;  /* 0x0000000863447824 */ /* 0x040fe200078e00ff */
[----:B------:R-:W-:Y:S01]  /*1fc0*/  SHF.L.U64.HI R90, R99, 0x3, R90 ;  /* 0x00000003635a7819 */ /* 0x000fe2000001025a */
[----:B------:R-:W0:Y:S01]  /*1fd0*/  LDS.64 R64, [RZ] ;  /* 0x00000000ff407984 */ /* 0x000e220000000a00 */
[----:B------:R-:W-:-:S04]  /*1fe0*/  IADD3 R58, P6, R60, c[0x0][0x178], RZ ;  /* 0x00005e003c3a7a10 */ /* 0x000fc80007fde0ff */
[----:B------:R-:W-:Y:S02]  /*1ff0*/  IADD3.X R59, R101, c[0x0][0x17c], RZ, P6, !PT ;  /* 0x00005f00653b7a10 */ /* 0x000fe400037fe4ff */
[----:B------:R-:W-:-:S04]  /*2000*/  IADD3 R60, P6, R60, c[0x0][0x180], RZ ;  /* 0x000060003c3c7a10 */ /* 0x000fc80007fde0ff */
[----:B------:R-:W-:Y:S01]  /*2010*/  IADD3.X R61, R101, c[0x0][0x184], RZ, P6, !PT ;  /* 0x00006100653d7a10 */ /* 0x000fe200037fe4ff */
[----:B------:R-:W2:Y:S01]  /*2020*/  LDG.E.64 R58, [R58.64] ;  /* 0x000000063a3a7981 */ /* 0x000ea2000c1e1b00 */
[----:B------:R-:W-:-:S04]  /*2030*/  IADD3 R66, P6, R68, c[0x0][0x160], RZ ;  /* 0x0000580044427a10 */ /* 0x000fc80007fde0ff */
[----:B------:R-:W-:Y:S01]  /*2040*/  IADD3.X R67, R90, c[0x0][0x164], RZ, P6, !PT ;  /* 0x000059005a437a10 */ /* 0x000fe200037fe4ff */
[----:B------:R-:W2:Y:S01]  /*2050*/  LDG.E.64 R60, [R60.64] ;  /* 0x000000063c3c7981 */ /* 0x000ea2000c1e1b00 */
[----:B------:R-:W-:-:S04]  /*2060*/  IADD3 R68, P6, R68, c[0x0][0x168], RZ ;  /* 0x00005a0044447a10 */ /* 0x000fc80007fde0ff */
[----:B------:R-:W-:-:S05]  /*2070*/  IADD3.X R69, R90, c[0x0][0x16c], RZ, P6, !PT ;  /* 0x00005b005a457a10 */ /* 0x000fca00037fe4ff */
        /* <DEDUP_REMOVED lines=10> */
.L_x_287:
[----:B0-----:R-:W-:Y:S05]  /*2120*/  BSYNC B0 ;  /* 0x0000000000007941 */ /* 0x001fea0003800000 */
.L_x_286:
[----:B------:R-:W-:Y:S01]  /*2130*/  ISETP.NE.AND P6, PT, R86, RZ, PT ;  /* 0x000000ff5600720c */ /* 0x000fe20003fc5270 */
[----:B------:R-:W-:-:S12]  /*2140*/  BSSY B0, `(.L_x_288) ;  /* 0x000001b000007945 */ /* 0x000fd80003800000 */
[----:B------:R-:W-:Y:S05]  /*2150*/  @P6 BRA `(.L_x_289) ;  /* 0x0000019000006947 */ /* 0x000fea0003800000 */
[C---:B------:R-:W-:Y:S01]  /*2160*/  IMAD.SHL.U32 R60, R95.reuse, 0x8, RZ ;  /* 0x000000085f3c7824 */ /* 0x040fe200078e00ff */
        /* <DEDUP_REMOVED lines=24> */
.L_x_289:
[----:B------:R-:W-:Y:S05]  /*22f0*/  BSYNC B0 ;  /* 0x0000000000007941 */ /* 0x000fea0003800000 */
.L_x_288:
[----:B------:R-:W-:Y:S01]  /*2300*/  ISETP.NE.AND P6, PT, R80, RZ, PT ;  /* 0x000000ff5000720c */ /* 0x000fe20003fc5270 */
[----:B------:R-:W-:-:S12]  /*2310*/  BSSY B0, `(.L_x_290) ;  /* 0x000001b000007945 */ /* 0x000fd80003800000 */
[----:B------:R-:W-:Y:S05]  /*2320*/  @P6 BRA `(.L_x_291) ;  /* 0x0000019000006947 */ /* 0x000fea0003800000 */
[C---:B------:R-:W-:Y:S01]  /*2330*/  IMAD.SHL.U32 R60, R87.reuse, 0x8, RZ ;  /* 0x00000008573c7824 */ /* 0x040fe200078e00ff */
[----:B------:R-:W-:Y:S01]  /*2340*/  SHF.L.U64.HI R85, R87, 0x3, R85 ;  /* 0x0000000357557819 */ /* 0x000fe20000010255 */
[C---:B------:R-:W-:Y:S01]  /*2350*/  IMAD.SHL.U32 R68, R83.reuse, 0x8, RZ ;  /* 0x0000000853447824 */ /* 0x040fe200078e00ff */
[----:B------:R-:W-:Y:S01]  /*2360*/  SHF.L.U64.HI R78, R83, 0x3, R78 ;  /* 0x00000003534e7819 */ /* 0x000fe2000001024e */
[----:B------:R-:W1:Y:S01]  /*2370*/  LDS.64 R64, [RZ] ;  /* 0x00000000ff407984 */ /* 0x000e620000000a00 */
[----:B------:R-:W-:-:S04]  /*2380*/  IADD3 R58, P6, R60, c[0x0][0x178], RZ ;  /* 0x00005e003c3a7a10 */ /* 0x000fc80007fde0ff */
[----:B------:R-:W-:Y:S02]  /*2390*/  IADD3.X R59, R85, c[0x0][0x17c], RZ, P6, !PT ;  /* 0x00005f00553b7a10 */ /* 0x000fe400037fe4ff */
[----:B------:R-:W-:-:S04]  /*23a0*/  IADD3 R60, P6, R60, c[0x0][0x180], RZ ;  /* 0x000060003c3c7a10 */ /* 0x000fc80007fde0ff */
[----:B------:R-:W-:Y:S01]  /*23b0*/  IADD3.X R61, R85, c[0x0][0x184], RZ, P6, !PT ;  /* 0x00006100553d7a10 */ /* 0x000fe200037fe4ff */
[----:B------:R-:W2:Y:S01]  /*23c0*/  LDG.E.64 R58, [R58.64] ;  /* 0x000000063a3a7981 */ /* 0x000ea2000c1e1b00 */
[----:B0-----:R-:W-:-:S04]  /*23d0*/  IADD3 R66, P6, R68, c[0x0][0x160], RZ ;  /* 0x0000580044427a10 */ /* 0x001fc80007fde0ff */
[----:B------:R-:W-:Y:S01]  /*23e0*/  IADD3.X R67, R78, c[0x0][0x164], RZ, P6, !PT ;  /* 0x000059004e437a10 */ /* 0x000fe200037fe4ff */
[----:B------:R-:W2:Y:S01]  /*23f0*/  LDG.E.64 R60, [R60.64] ;  /* 0x000000063c3c7981 */ /* 0x000ea2000c1e1b00 */
[----:B------:R-:W-:-:S04]  /*2400*/  IADD3 R68, P6, R68, c[0x0][0x168], RZ ;  /* 0x00005a0044447a10 */ /* 0x000fc80007fde0ff */
[----:B------:R-:W-:-:S05]  /*2410*/  IADD3.X R69, R78, c[0x0][0x16c], RZ, P6, !PT ;  /* 0x00005b004e457a10 */ /* 0x000fca00037fe4ff */
        /* <DEDUP_REMOVED lines=10> */
.L_x_291:
[----:B------:R-:W-:Y:S05]  /*24c0*/  BSYNC B0 ;  /* 0x0000000000007941 */ /* 0x000fea0003800000 */
.L_x_290:
[----:B------:R-:W-:Y:S01]  /*24d0*/  ISETP.NE.AND P6, PT, R74, RZ, PT ;  /* 0x000000ff4a00720c */ /* 0x000fe20003fc5270 */
[----:B------:R-:W-:-:S12]  /*24e0*/  BSSY B0, `(.L_x_292) ;  /* 0x000001b000007945 */ /* 0x000fd80003800000 */
[----:B------:R-:W-:Y:S05]  /*24f0*/  @P6 BRA `(.L_x_293) ;  /* 0x0000019000006947 */ /* 0x000fea0003800000 */
[C---:B------:R-:W-:Y:S01]  /*2500*/  IMAD.SHL.U32 R60, R79.reuse, 0x8, RZ ;  /* 0x000000084f3c7824 */ /* 0x040fe200078e00ff */
[----:B------:R-:W-:Y:S01]  /*2510*/  SHF.L.U64.HI R77, R79, 0x3, R77 ;  /* 0x000000034f4d7819 */ /* 0x000fe2000001024d */
[----:B------:R-:W1:Y:S01]  /*2520*/  LDS.64 R64, [RZ] ;  /* 0x00000000ff407984 */ /* 0x000e620000000a00 */
[C---:B0-----:R-:W-:Y:S02]  /*2530*/  SHF.L.U32 R62, R75.reuse, 0x3, RZ ;  /* 0x000000034b3e7819 */ /* 0x041fe400000006ff */
[C---:B------:R-:W-:Y:S02]  /*2540*/  IADD3 R58, P6, R60.reuse, c[0x0][0x178], RZ ;  /* 0x00005e003c3a7a10 */ /* 0x040fe40007fde0ff */
[----:B------:R-:W-:Y:S02]  /*2550*/  SHF.L.U64.HI R72, R75, 0x3, R72 ;  /* 0x000000034b487819 */ /* 0x000fe40000010248 */
        /* <DEDUP_REMOVED lines=8> */
[----:B------:R-:W-:-:S06]  /*25e0*/  IADD3.X R63, R72, c[0x0][0x16c], RZ, P6, !PT ;  /* 0x00005b00483f7a10 */ /* 0x000fcc00037fe4ff */
        /* <DEDUP_REMOVED lines=10> */
.L_x_293:
[----:B------:R-:W-:Y:S05]  /*2690*/  BSYNC B0 ;  /* 0x0000000000007941 */ /* 0x000fea0003800000 */
.L_x_292:
[----:B------:R-:W-:Y:S01]  /*26a0*/  ISETP.NE.AND P6, PT, R48, RZ, PT ;  /* 0x000000ff3000720c */ /* 0x000fe20003fc5270 */
[----:B------:R-:W-:-:S12]  /*26b0*/  BSSY B0, `(.L_x_294) ;  /* 0x000001b000007945 */ /* 0x000fd80003800000 */
        /* <DEDUP_REMOVED lines=26> */
.L_x_295:
[----:B------:R-:W-:Y:S05]  /*2860*/  BSYNC B0 ;  /* 0x0000000000007941 */ /* 0x000fea0003800000 */
.L_x_294:
[----:B------:R-:W-:Y:S01]  /*2870*/  ISETP.NE.AND P6, PT, R50, RZ, PT ;  /* 0x000000ff3200720c */ /* 0x000fe20003fc5270 */
[----:B------:R-:W-:-:S12]  /*2880*/  BSSY B0, `(.L_x_296) ;  /* 0x000001b000007945 */ /* 0x000fd80003800000 */
[----:B------:R-:W-:Y:S05]  /*2890*/  @P6 BRA `(.L_x_297) ;  /* 0x0000019000006947 */ /* 0x000fea0003800000 */
[C---:B------:R-:W-:Y:S01]  /*28a0*/  IMAD.SHL.U32 R60, R2.reuse, 0x8, RZ ;  /* 0x00000008023c7824 */ /* 0x040fe200078e00ff */
[----:B------:R-:W-:Y:S01]  /*28b0*/  SHF.L.U64.HI R2, R2, 0x3, R17 ;  /* 0x0000000302027819 */ /* 0x000fe20000010211 */
[C---:B0-----:R-:W-:Y:S01]  /*28c0*/  IMAD.SHL.U32 R62, R14.reuse, 0x8, RZ ;  /* 0x000000080e3e7824 */ /* 0x041fe200078e00ff */
        /* <DEDUP_REMOVED lines=22> */
.L_x_297:
[----:B------:R-:W-:Y:S05]  /*2a30*/  BSYNC B0 ;  /* 0x0000000000007941 */ /* 0x000fea0003800000 */
.L_x_296:
[----:B------:R-:W-:Y:S01]  /*2a40*/  ISETP.NE.AND P6, PT, R52, RZ, PT ;  /* 0x000000ff3400720c */ /* 0x000fe20003fc5270 */
[----:B------:R-:W-:-:S12]  /*2a50*/  BSSY B0, `(.L_x_298) ;  /* 0x000001b000007945 */ /* 0x000fd80003800000 */
[----:B------:R-:W-:Y:S05]  /*2a60*/  @P6 BRA `(.L_x_299) ;  /* 0x0000019000006947 */ /* 0x000fea0003800000 */
[C---:B0-----:R-:W-:Y:S01]  /*2a70*/  IMAD.SHL.U32 R12, R3.reuse, 0x8, RZ ;  /* 0x00000008030c7824 */ /* 0x041fe200078e00ff */
[----:B------:R-:W-:Y:S01]  /*2a80*/  SHF.L.U64.HI R16, R3, 0x3, R16 ;  /* 0x0000000303107819 */ /* 0x000fe20000010210 */
[----:B------:R-:W0:Y:S03]  /*2a90*/  LDS.64 R60, [RZ] ;  /* 0x00000000ff3c7984 */ /* 0x000e260000000a00 */
[----:B------:R-:W-:-:S04]  /*2aa0*/  IADD3 R2, P6, R12, c[0x0][0x178], RZ ;  /* 0x00005e000c027a10 */ /* 0x000fc80007fde0ff */
[----:B------:R-:W-:Y:S02]  /*2ab0*/  IADD3.X R3, R16, c[0x0][0x17c], RZ, P6, !PT ;  /* 0x00005f0010037a10 */ /* 0x000fe400037fe4ff */
[----:B------:R-:W-:-:S04]  /*2ac0*/  IADD3 R12, P6, R12, c[0x0][0x180], RZ ;  /* 0x000060000c0c7a10 */ /* 0x000fc80007fde0ff */
[----:B------:R-:W-:Y:S01]  /*2ad0*/  IADD3.X R13, R16, c[0x0][0x184], RZ, P6, !PT ;  /* 0x00006100100d7a10 */ /* 0x000fe200037fe4ff */
[C---:B------:R-:W-:Y:S01]  /*2ae0*/  IMAD.SHL.U32 R16, R18.reuse, 0x8, RZ ;  /* 0x0000000812107824 */ /* 0x040fe200078e00ff */
[----:B------:R-:W-:Y:S01]  /*2af0*/  SHF.L.U64.HI R18, R18, 0x3, R27 ;  /* 0x0000000312127819 */ /* 0x000fe2000001021b */
[----:B------:R-:W2:Y:S03]  /*2b00*/  LDG.E.64 R2, [R2.64] ;  /* 0x0000000602027981 */ /* 0x000ea6000c1e1b00 */
[----:B------:R-:W-:Y:S01]  /*2b10*/  IADD3 R58, P6, R16, c[0x0][0x160], RZ ;  /* 0x00005800103a7a10 */ /* 0x000fe20007fde0ff */
[----:B------:R-:W2:Y:S03]  /*2b20*/  LDG.E.64 R12, [R12.64] ;  /* 0x000000060c0c7981 */ /* 0x000ea6000c1e1b00 */
[----:B------:R-:W-:-:S02]  /*2b30*/  IADD3.X R59, R18, c[0x0][0x164], RZ, P6, !PT ;  /* 0x00005900123b7a10 */ /* 0x000fc400037fe4ff */
        /* <DEDUP_REMOVED lines=12> */
.L_x_299:
[----:B------:R-:W-:Y:S05]  /*2c00*/  BSYNC B0 ;  /* 0x0000000000007941 */ /* 0x000fea0003800000 */
.L_x_298:
[----:B------:R-:W-:Y:S01]  /*2c10*/  ISETP.NE.AND P6, PT, R54, RZ, PT ;  /* 0x000000ff3600720c */ /* 0x000fe20003fc5270 */
[----:B------:R-:W-:-:S12]  /*2c20*/  BSSY B0, `(.L_x_300) ;  /* 0x000001d000007945 */ /* 0x000fd80003800000 */
[----:B------:R-:W-:Y:S05]  /*2c30*/  @P6 BRA `(.L_x_301) ;  /* 0x000001b000006947 */ /* 0x000fea0003800000 */
[----:B------:R-:W-:Y:S01]  /*2c40*/  ISETP.NE.AND P6, PT, R56, RZ, PT ;  /* 0x000000ff3800720c */ /* 0x000fe20003fc5270 */
[C---:B0-----:R-:W-:Y:S01]  /*2c50*/  IMAD.SHL.U32 R12, R5.reuse, 0x8, RZ ;  /* 0x00000008050c7824 */ /* 0x041fe200078e00ff */
[--C-:B------:R-:W-:Y:S01]  /*2c60*/  SHF.L.U64.HI R5, R5, 0x3, R25.reuse ;  /* 0x0000000305057819 */ /* 0x100fe20000010219 */
[----:B------:R-:W-:Y:S01]  /*2c70*/  IMAD.SHL.U32 R16, R20, 0x8, RZ ;  /* 0x0000000814107824 */ /* 0x000fe200078e00ff */
[----:B------:R-:W0:Y:S01]  /*2c80*/  LDS.64 R58, [RZ] ;  /* 0x00000000ff3a7984 */ /* 0x000e220000000a00 */
[----:B------:R-:W-:Y:S01]  /*2c90*/  IMAD.X R17, R10, 0x1, R25, P6 ;  /* 0x000000010a117824 */ /* 0x000fe200030e0619 */
[----:B------:R-:W-:-:S04]  /*2ca0*/  IADD3 R2, P6, R12, c[0x0][0x178], RZ ;  /* 0x00005e000c027a10 */ /* 0x000fc80007fde0ff */
[C---:B------:R-:W-:Y:S02]  /*2cb0*/  IADD3.X R3, R5.reuse, c[0x0][0x17c], RZ, P6, !PT ;  /* 0x00005f0005037a10 */ /* 0x040fe400037fe4ff */
[----:B------:R-:W-:Y:S02]  /*2cc0*/  IADD3 R12, P6, R12, c[0x0][0x180], RZ ;  /* 0x000060000c0c7a10 */ /* 0x000fe40007fde0ff */
[----:B------:R-:W-:Y:S02]  /*2cd0*/  SHF.L.U64.HI R0, R20, 0x3, R17 ;  /* 0x0000000314007819 */ /* 0x000fe40000010211 */
        /* <DEDUP_REMOVED lines=17> */
.L_x_301:
[----:B------:R-:W-:Y:S05]  /*2df0*/  BSYNC B0 ;  /* 0x0000000000007941 */ /* 0x000fea0003800000 */
.L_x_300:
[----:B------:R-:W-:Y:S01]  /*2e00*/  ISETP.NE.AND P6, PT, R70, RZ, PT ;  /* 0x000000ff4600720c */ /* 0x000fe20003fc5270 */
[----:B------:R-:W-:-:S12]  /*2e10*/  BSSY B0, `(.L_x_302) ;  /* 0x000001e000007945 */ /* 0x000fd80003800000 */
[----:B------:R-:W-:Y:S05]  /*2e20*/  @P6 BRA `(.L_x_303) ;  /* 0x000001c000006947 */ /* 0x000fea0003800000 */
[----:B------:R-:W-:Y:S01]  /*2e30*/  SHF.R.S32.HI R0, RZ, 0x1f, R7 ;  /* 0x0000001fff007819 */ /* 0x000fe20000011407 */
[C---:B0-----:R-:W-:Y:S01]  /*2e40*/  IMAD.SHL.U32 R12, R7.reuse, 0x8, RZ ;  /* 0x00000008070c7824 */ /* 0x041fe200078e00ff */
        /* <DEDUP_REMOVED lines=26> */
.L_x_303:
[----:B------:R-:W-:Y:S05]  /*2ff0*/  BSYNC B0 ;  /* 0x0000000000007941 */ /* 0x000fea0003800000 */
.L_x_302:
        /* <DEDUP_REMOVED lines=18> */
[----:B------:R-:W2:Y:S05]  /*3120*/  LDG.E.64 R12, [R12.64] ;  /* 0x000000060c0c7981 */ /* 0x000eaa000c1e1b00 */
[----:B------:R-:W3:Y:S01]  /*3130*/  LDG.E.64 R16, [R16.64] ;  /* 0x0000000610107981 */ /* 0x000ee2000c1e1b00 */
[----:B------:R-:W-:Y:S01]  /*3140*/  IADD3 R20, P6, R20, c[0x0][0x160], RZ ;  /* 0x0000580014147a10 */ /* 0x000fe20007fde0ff */
[--C-:B0-----:R-:W-:Y:S02]  /*3150*/  FADD.FTZ R35, R35, -R22.reuse ;  /* 0x8000001623237221 */ /* 0x101fe40000010000 */
[----:B------:R-:W-:-:S02]  /*3160*/  FADD.FTZ R24, R24, -R22 ;  /* 0x8000001618187221 */ /* 0x000fc40000010000 */
[-C--:B------:R-:W-:Y:S02]  /*3170*/  FMUL.FTZ R0, R35, R23.reuse ;  /* 0x0000001723007220 */ /* 0x080fe40000410000 */
[----:B------:R-:W-:Y:S01]  /*3180*/  FMUL.FTZ R5, R24, R23 ;  /* 0x0000001718057220 */ /* 0x000fe20000410000 */
[----:B------:R-:W-:Y:S01]  /*3190*/  IADD3.X R21, R7, c[0x0][0x164], RZ, P6, !PT ;  /* 0x0000590007157a10 */ /* 0x000fe200037fe4ff */
[----:B--2---:R-:W-:Y:S02]  /*31a0*/  FFMA.FTZ R0, R3, R0, R13 ;  /* 0x0000000003007223 */ /* 0x004fe4000001000d */
[----:B------:R-:W-:Y:S02]  /*31b0*/  FFMA.FTZ R5, R2, R5, R12 ;  /* 0x0000000502057223 */ /* 0x000fe4000001000c */
[----:B---3--:R-:W-:Y:S02]  /*31c0*/  FADD.FTZ R3, R17, R0 ;  /* 0x0000000011037221 */ /* 0x008fe40000010000 */
[----:B------:R-:W-:-:S05]  /*31d0*/  FADD.FTZ R2, R16, R5 ;  /* 0x0000000510027221 */ /* 0x000fca0000010000 */
[----:B------:R0:W-:Y:S02]  /*31e0*/  STG.E.64 [R20.64], R2 ;  /* 0x0000000214007986 */ /* 0x0001e4000c101b06 */
.L_x_305:
[----:B------:R-:W-:Y:S05]  /*31f0*/  BSYNC B0 ;  /* 0x0000000000007941 */ /* 0x000fea0003800000 */
.L_x_304:
[----:B------:R-:W-:Y:S01]  /*3200*/  BSSY B0, `(.L_x_306) ;  /* 0x000001f000007945 */ /* 0x000fe20003800000 */
[----:B------:R-:W-:Y:S05]  /*3210*/  @P0 BRA `(.L_x_307) ;  /* 0x000001d000000947 */ /* 0x000fea0003800000 */
[----:B------:R-:W-:Y:S01]  /*3220*/  SHF.R.S32.HI R10, RZ, 0x1f, R8 ;  /* 0x0000001fff0a7819 */ /* 0x000fe20000011408 */
[C---:B0-----:R-:W-:Y:S01]  /*3230*/  IMAD.SHL.U32 R12, R15.reuse, 0x8, RZ ;  /* 0x000000080f0c7824 */ /* 0x041fe200078e00ff */
[----:B------:R-:W-:Y:S01]  /*3240*/  SHF.R.S32.HI R0, RZ, 0x1f, R15 ;  /* 0x0000001fff007819 */ /* 0x000fe2000001140f */
[----:B------:R-:W0:Y:S01]  /*3250*/  LDS.64 R20, [RZ] ;  /* 0x00000000ff147984 */ /* 0x000e220000000a00 */
[----:B------:R-:W-:Y:S02]  /*3260*/  IADD3 R7, P0, R8, R15, RZ ;  /* 0x0000000f08077210 */ /* 0x000fe40007f1e0ff */
[--C-:B------:R-:W-:Y:S02]  /*3270*/  SHF.L.U64.HI R15, R15, 0x3, R0.reuse ;  /* 0x000000030f0f7819 */ /* 0x100fe40000010200 */
[----:B------:R-:W-:Y:S01]  /*3280*/  SHF.L.U32 R16, R7, 0x3, RZ ;  /* 0x0000000307107819 */ /* 0x000fe200000006ff */
[----:B------:R-:W-:Y:S01]  /*3290*/  IMAD.X R0, R10, 0x1, R0, P0 ;  /* 0x000000010a007824 */ /* 0x000fe200000e0600 */
[----:B------:R-:W-:-:S02]  /*32a0*/  IADD3 R2, P0, R12, c[0x0][0x178], RZ ;  /* 0x00005e000c027a10 */ /* 0x000fc40007f1e0ff */
[----:B------:R-:W-:Y:S02]  /*32b0*/  IADD3 R12, P6, R12, c[0x0][0x180], RZ ;  /* 0x000060000c0c7a10 */ /* 0x000fe40007fde0ff */
[C---:B------:R-:W-:Y:S02]  /*32c0*/  IADD3.X R3, R15.reuse, c[0x0][0x17c], RZ, P0, !PT ;  /* 0x00005f000f037a10 */ /* 0x040fe400007fe4ff */
[----:B------:R-:W-:Y:S02]  /*32d0*/  IADD3.X R13, R15, c[0x0][0x184], RZ, P6, !PT ;  /* 0x000061000f0d7a10 */ /* 0x000fe400037fe4ff */
[----:B------:R-:W-:Y:S02]  /*32e0*/  SHF.L.U64.HI R7, R7, 0x3, R0 ;  /* 0x0000000307077819 */ /* 0x000fe40000010200 */
[C---:B------:R-:W-:Y:S01]  /*32f0*/  IADD3 R14, P0, R16.reuse, c[0x0][0x168], RZ ;  /* 0x00005a00100e7a10 */ /* 0x040fe20007f1e0ff */
[----:B------:R-:W2:Y:S03]  /*3300*/  LDG.E.64 R2, [R2.64] ;  /* 0x0000000602027981 */ /* 0x000ea6000c1e1b00 */
[----:B------:R-:W-:Y:S01]  /*3310*/  IADD3.X R15, R7, c[0x0][0x16c], RZ, P0, !PT ;  /* 0x00005b00070f7a10 */ /* 0x000fe200007fe4ff */
[----:B------:R-:W2:Y:S05]  /*3320*/  LDG.E.64 R12, [R12.64] ;  /* 0x000000060c0c7981 */ /* 0x000eaa000c1e1b00 */
[----:B------:R-:W3:Y:S01]  /*3330*/  LDG.E.64 R14, [R14.64] ;  /* 0x000000060e0e7981 */ /* 0x000ee2000c1e1b00 */
[----:B------:R-:W-:Y:S01]  /*3340*/  IADD3 R16, P0, R16, c[0x0][0x160], RZ ;  /* 0x0000580010107a10 */ /* 0x000fe20007f1e0ff */
[----:B0-----:R-:W-:-:S02]  /*3350*/  FADD.FTZ R47, R47, -R20 ;  /* 0x800000142f2f7221 */ /* 0x001fc40000010000 */
[----:B------:R-:W-:Y:S02]  /*3360*/  FADD.FTZ R36, R36, -R20 ;  /* 0x8000001424247221 */ /* 0x000fe40000010000 */
[-C--:B------:R-:W-:Y:S02]  /*3370*/  FMUL.FTZ R0, R47, R21.reuse ;  /* 0x000000152f007220 */ /* 0x080fe40000410000 */
[----:B------:R-:W-:Y:S01]  /*3380*/  FMUL.FTZ R5, R36, R21 ;  /* 0x0000001524057220 */ /* 0x000fe20000410000 */
[----:B------:R-:W-:Y:S01]  /*3390*/  IADD3.X R17, R7, c[0x0][0x164], RZ, P0, !PT ;  /* 0x0000590007117a10 */ /* 0x000fe200007fe4ff */
[----:B--2---:R-:W-:Y:S02]  /*33a0*/  FFMA.FTZ R0, R3, R0, R13 ;  /* 0x0000000003007223 */ /* 0x004fe4000001000d */
[----:B------:R-:W-:Y:S02]  /*33b0*/  FFMA.FTZ R5, R2, R5, R12 ;  /* 0x0000000502057223 */ /* 0x000fe4000001000c */
[----:B---3--:R-:W-:-:S02]  /*33c0*/  FADD.FTZ R3, R15, R0 ;  /* 0x000000000f037221 */ /* 0x008fc40000010000 */
[----:B------:R-:W-:-:S05]  /*33d0*/  FADD.FTZ R2, R14, R5 ;  /* 0x000000050e027221 */ /* 0x000fca0000010000 */
[----:B------:R0:W-:Y:S02]  /*33e0*/  STG.E.64 [R16.64], R2 ;  /* 0x0000000210007986 */ /* 0x0001e4000c101b06 */
.L_x_307:
[----:B------:R-:W-:Y:S05]  /*33f0*/  BSYNC B0 ;  /* 0x0000000000007941 */ /* 0x000fea0003800000 */
.L_x_306:
[----:B------:R-:W-:Y:S01]  /*3400*/  BSSY B0, `(.L_x_308) ;  /* 0x0000020000007945 */ /* 0x000fe20003800000 */
[----:B------:R-:W-:Y:S05]  /*3410*/  @P1 BRA `(.L_x_309) ;  /* 0x000001e000001947 */ /* 0x000fea0003800000 */
[----:B------:R-:W-:Y:S01]  /*3420*/  IMAD R8, R6, R9, RZ ;  /* 0x0000000906087224 */ /* 0x000fe200078e02ff */
[----:B------:R-:W-:Y:S01]  /*3430*/  SHF.R.S32.HI R0, RZ, 0x1f, R19 ;  /* 0x0000001fff007819 */ /* 0x000fe20000011413 */
[C---:B------:R-:W-:Y:S01]  /*3440*/  IMAD.SHL.U32 R6, R19.reuse, 0x8, RZ ;  /* 0x0000000813067824 */ /* 0x040fe200078e00ff */
[----:B0-----:R-:W0:Y:S02]  /*3450*/  LDS.64 R16, [RZ] ;  /* 0x00000000ff107984 */ /* 0x001e240000000a00 */
        /* <DEDUP_REMOVED lines=26> */
.L_x_309:
[----:B------:R-:W-:Y:S05]  /*3600*/  BSYNC B0 ;  /* 0x0000000000007941 */ /* 0x000fea0003800000 */
.L_x_308:
[----:B------:R-:W-:Y:S01]  /*3610*/  BSSY B0, `(.L_x_310) ;  /* 0x0000021000007945 */ /* 0x000fe20003800000 */
[----:B------:R-:W-:Y:S05]  /*3620*/  @P2 BRA `(.L_x_311) ;  /* 0x000001f000002947 */ /* 0x000fea0003800000 */
[----:B------:R-:W-:Y:S01]  /*3630*/  SHF.R.S32.HI R4, RZ, 0x1, R4 ;  /* 0x00000001ff047819 */ /* 0x000fe20000011404 */
[----:B0-----:R-:W0:Y:S01]  /*3640*/  LDS.64 R14, [RZ] ;  /* 0x00000000ff0e7984 */ /* 0x001e220000000a00 */
[----:B------:R-:W-:-:S03]  /*3650*/  SHF.R.S32.HI R0, RZ, 0x1f, R29 ;  /* 0x0000001fff007819 */ /* 0x000fc6000001141d */
[----:B------:R-:W-:Y:S02]  /*3660*/  IMAD R8, R4, R9, RZ ;  /* 0x0000000904087224 */ /* 0x000fe400078e02ff */
[----:B------:R-:W-:-:S03]  /*3670*/  IMAD.SHL.U32 R4, R29, 0x8, RZ ;  /* 0x000000081d047824 */ /* 0x000fc600078e00ff */
[----:B------:R-:W-:Y:S02]  /*3680*/  SHF.R.S32.HI R10, RZ, 0x1f, R8 ;  /* 0x0000001fff0a7819 */ /* 0x000fe40000011408 */
        /* <DEDUP_REMOVED lines=8> */
[----:B------:R-:W-:Y:S02]  /*3710*/  SHF.L.U64.HI R13, R13, 0x3, R0 ;  /* 0x000000030d0d7819 */ /* 0x000fe40000010200 */
[----:B------:R-:W-:Y:S01]  /*3720*/  IADD3 R6, P0, R12, c[0x0][0x168], RZ ;  /* 0x00005a000c067a10 */ /* 0x000fe20007f1e0ff */
[----:B------:R-:W2:Y:S03]  /*3730*/  LDG.E.64 R2, [R2.64] ;  /* 0x0000000602027981 */ /* 0x000ea6000c1e1b00 */
[----:B------:R-:W-:Y:S01]  /*3740*/  IADD3.X R7, R13, c[0x0][0x16c], RZ, P0, !PT ;  /* 0x00005b000d077a10 */ /* 0x000fe200007fe4ff */
[----:B------:R-:W2:Y:S05]  /*3750*/  LDG.E.64 R4, [R4.64] ;  /* 0x0000000604047981 */ /* 0x000eaa000c1e1b00 */
[----:B------:R-:W3:Y:S01]  /*3760*/  LDG.E.64 R6, [R6.64] ;  /* 0x0000000606067981 */ /* 0x000ee2000c1e1b00 */
[----:B0-----:R-:W-:-:S02]  /*3770*/  FADD.FTZ R51, R51, -R14 ;  /* 0x8000000e33337221 */ /* 0x001fc40000010000 */
[----:B------:R-:W-:Y:S02]  /*3780*/  FADD.FTZ R40, R40, -R14 ;  /* 0x8000000e28287221 */ /* 0x000fe40000010000 */
[-C--:B------:R-:W-:Y:S02]  /*3790*/  FMUL.FTZ R0, R51, R15.reuse ;  /* 0x0000000f33007220 */ /* 0x080fe40000410000 */
[----:B------:R-:W-:Y:S01]  /*37a0*/  FMUL.FTZ R11, R40, R15 ;  /* 0x0000000f280b7220 */ /* 0x000fe20000410000 */
[----:B------:R-:W-:-:S04]  /*37b0*/  IADD3 R12, P0, R12, c[0x0][0x160], RZ ;  /* 0x000058000c0c7a10 */ /* 0x000fc80007f1e0ff */
[----:B------:R-:W-:Y:S01]  /*37c0*/  IADD3.X R13, R13, c[0x0][0x164], RZ, P0, !PT ;  /* 0x000059000d0d7a10 */ /* 0x000fe200007fe4ff */
[----:B--2---:R-:W-:Y:S02]  /*37d0*/  FFMA.FTZ R0, R3, R0, R5 ;  /* 0x0000000003007223 */ /* 0x004fe40000010005 */
[----:B------:R-:W-:Y:S02]  /*37e0*/  FFMA.FTZ R11, R2, R11, R4 ;  /* 0x0000000b020b7223 */ /* 0x000fe40000010004 */
[----:B---3--:R-:W-:Y:S02]  /*37f0*/  FADD.FTZ R3, R7, R0 ;  /* 0x0000000007037221 */ /* 0x008fe40000010000 */
[----:B------:R-:W-:-:S05]  /*3800*/  FADD.FTZ R2, R6, R11 ;  /* 0x0000000b06027221 */ /* 0x000fca0000010000 */
[----:B------:R0:W-:Y:S02]  /*3810*/  STG.E.64 [R12.64], R2 ;  /* 0x000000020c007986 */ /* 0x0001e4000c101b06 */
.L_x_311:
[----:B------:R-:W-:Y:S05]  /*3820*/  BSYNC B0 ;  /* 0x0000000000007941 */ /* 0x000fea0003800000 */
.L_x_310:
[----:B------:R-:W-:Y:S01]  /*3830*/  BSSY B0, `(.L_x_312) ;  /* 0x0000022000007945 */ /* 0x000fe20003800000 */
[----:B------:R-:W-:Y:S05]  /*3840*/  @P3 BRA `(.L_x_313) ;  /* 0x0000020000003947 */ /* 0x000fea0003800000 */
[----:B------:R-:W-:Y:S01]  /*3850*/  ULDC UR4, c[0x0][0x18c] ;  /* 0x0000630000047ab9 */ /* 0x000fe20000000800 */
[----:B------:R-:W-:Y:S01]  /*3860*/  SHF.R.S32.HI R0, RZ, 0x1f, R31 ;  /* 0x0000001fff007819 */ /* 0x000fe2000001141f */
[----:B------:R-:W-:Y:S01]  /*3870*/  USHF.R.S32.HI UR4, URZ, 0x1, UR4 ;  /* 0x000000013f047899 */ /* 0x000fe20008011404 */
[----:B------:R-:W-:Y:S01]  /*3880*/  IMAD.SHL.U32 R4, R31, 0x8, RZ ;  /* 0x000000081f047824 */ /* 0x000fe200078e00ff */
[----:B0-----:R-:W0:Y:S04]  /*3890*/  LDS.64 R14, [RZ] ;  /* 0x00000000ff0e7984 */ /* 0x001e280000000a00 */
[----:B------:R-:W-:Y:S01]  /*38a0*/  IMAD R8, R9, UR4, RZ ;  /* 0x0000000409087c24 */ /* 0x000fe2000f8e02ff */
[----:B------:R-:W-:-:S02]  /*38b0*/  IADD3 R2, P0, R4, c[0x0][0x178], RZ ;  /* 0x00005e0004027a10 */ /* 0x000fc40007f1e0ff */
[----:B------:R-:W-:Y:S02]  /*38c0*/  IADD3 R4, P1, R4, c[0x0][0x180], RZ ;  /* 0x0000600004047a10 */ /* 0x000fe40007f3e0ff */
[----:B------:R-:W-:Y:S02]  /*38d0*/  SHF.R.S32.HI R10, RZ, 0x1f, R8 ;  /* 0x0000001fff0a7819 */ /* 0x000fe40000011408 */
[----:B------:R-:W-:Y:S02]  /*38e0*/  IADD3 R11, P2, R8, R31, RZ ;  /* 0x0000001f080b7210 */ /* 0x000fe40007f5e0ff */
[----:B------:R-:W-:-:S03]  /*38f0*/  SHF.L.U64.HI R31, R31, 0x3, R0 ;  /* 0x000000031f1f7819 */ /* 0x000fc60000010200 */
[----:B------:R-:W-:Y:S01]  /*3900*/  IMAD.X R0, R10, 0x1, R0, P2 ;  /* 0x000000010a007824 */ /* 0x000fe200010e0600 */
[----:B------:R-:W-:Y:S01]  /*3910*/  IADD3.X R3, R31, c[0x0][0x17c], RZ, P0, !PT ;  /* 0x00005f001f037a10 */ /* 0x000fe200007fe4ff */
[----:B------:R-:W-:Y:S01]  /*3920*/  IMAD.SHL.U32 R12, R11, 0x8, RZ ;  /* 0x000000080b0c7824 */ /* 0x000fe200078e00ff */
        /* <DEDUP_REMOVED lines=18> */
.L_x_313:
[----:B------:R-:W-:Y:S05]  /*3a50*/  BSYNC B0 ;  /* 0x0000000000007941 */ /* 0x000fea0003800000 */
.L_x_312:
[----:B------:R-:W-:Y:S01]  /*3a60*/  BSSY B0, `(.L_x_314) ;  /* 0x0000024000007945 */ /* 0x000fe20003800000 */
[----:B------:R-:W-:Y:S05]  /*3a70*/  @P4 BRA `(.L_x_315) ;  /* 0x0000022000004947 */ /* 0x000fea0003800000 */
[----:B------:R-:W1:Y:S01]  /*3a80*/  S2UR UR4, SR_CTAID.X ;  /* 0x00000000000479c3 */ /* 0x000e620000002500 */
[----:B------:R-:W-:Y:S01]  /*3a90*/  ULDC UR5, c[0x0][0x18c] ;  /* 0x0000630000057ab9 */ /* 0x000fe20000000800 */
[----:B------:R-:W-:Y:S01]  /*3aa0*/  SHF.R.S32.HI R0, RZ, 0x1f, R73 ;  /* 0x0000001fff007819 */ /* 0x000fe20000011449 */
[----:B------:R-:W-:Y:S01]  /*3ab0*/  USHF.R.S32.HI UR5, URZ, 0x1, UR5 ;  /* 0x000000013f057899 */ /* 0x000fe20008011405 */
[----:B------:R-:W-:Y:S01]  /*3ac0*/  IMAD.SHL.U32 R4, R73, 0x8, RZ ;  /* 0x0000000849047824 */ /* 0x000fe200078e00ff */
[----:B0-----:R-:W0:Y:S04]  /*3ad0*/  LDS.64 R14, [RZ] ;  /* 0x00000000ff0e7984 */ /* 0x001e280000000a00 */
[----:B------:R-:W-:-:S02]  /*3ae0*/  IADD3 R2, P0, R4, c[0x0][0x178], RZ ;  /* 0x00005e0004027a10 */ /* 0x000fc40007f1e0ff */
        /* <DEDUP_REMOVED lines=27> */
.L_x_315:
[----:B------:R-:W-:Y:S05]  /*3ca0*/  BSYNC B0 ;  /* 0x0000000000007941 */ /* 0x000fea0003800000 */
.L_x_314:
[----:B------:R-:W-:Y:S05]  /*3cb0*/  @P5 EXIT ;  /* 0x000000000000594d */ /* 0x000fea0003800000 */
[----:B------:R-:W-:Y:S01]  /*3cc0*/  SHF.R.S32.HI R0, RZ, 0x1f, R105 ;  /* 0x0000001fff007819 */ /* 0x000fe20000011469 */
[C---:B------:R-:W-:Y:S01]  /*3cd0*/  IMAD.SHL.U32 R4, R105.reuse, 0x8, RZ ;  /* 0x0000000869047824 */ /* 0x040fe200078e00ff */
[----:B------:R-:W-:Y:S01]  /*3ce0*/  IADD3 R6, P2, R8, R105, RZ ;  /* 0x0000006908067210 */ /* 0x000fe20007f5e0ff */
[----:B0-----:R-:W0:Y:S01]  /*3cf0*/  LDS.64 R12, [RZ] ;  /* 0x00000000ff0c7984 */ /* 0x001e220000000a00 */
[--C-:B------:R-:W-:Y:S02]  /*3d00*/  SHF.L.U64.HI R105, R105, 0x3, R0.reuse ;  /* 0x0000000369697819 */ /* 0x100fe40000010200 */
[----:B------:R-:W-:Y:S01]  /*3d10*/  IADD3 R2, P0, R4, c[0x0][0x178], RZ ;  /* 0x00005e0004027a10 */ /* 0x000fe20007f1e0ff */
[----:B------:R-:W-:Y:S01]  /*3d20*/  IMAD.X R7, R10, 0x1, R0, P2 ;  /* 0x000000010a077824 */ /* 0x000fe200010e0600 */
[----:B------:R-:W-:Y:S01]  /*3d30*/  IADD3 R4, P1, R4, c[0x0][0x180], RZ ;  /* 0x0000600004047a10 */ /* 0x000fe20007f3e0ff */
[----:B------:R-:W-:Y:S01]  /*3d40*/  IMAD.SHL.U32 R8, R6, 0x8, RZ ;  /* 0x0000000806087824 */ /* 0x000fe200078e00ff */
[----:B------:R-:W-:-:S02]  /*3d50*/  IADD3.X R3, R105, c[0x0][0x17c], RZ, P0, !PT ;  /* 0x00005f0069037a10 */ /* 0x000fc400007fe4ff */
[----:B------:R-:W-:Y:S02]  /*3d60*/  SHF.L.U64.HI R10, R6, 0x3, R7 ;  /* 0x00000003060a7819 */ /* 0x000fe40000010207 */
[----:B------:R-:W-:Y:S02]  /*3d70*/  IADD3.X R5, R105, c[0x0][0x184], RZ, P1, !PT ;  /* 0x0000610069057a10 */ /* 0x000fe40000ffe4ff */
[----:B------:R-:W-:Y:S01]  /*3d80*/  IADD3 R6, P0, R8, c[0x0][0x168], RZ ;  /* 0x00005a0008067a10 */ /* 0x000fe20007f1e0ff */
        /* <DEDUP_REMOVED lines=14> */
[----:B------:R-:W-:Y:S01]  /*3e70*/  STG.E.64 [R8.64], R2 ;  /* 0x0000000208007986 */ /* 0x000fe2000c101b06 */
[----:B------:R-:W-:Y:S05]  /*3e80*/  EXIT ;  /* 0x000000000000794d */ /* 0x000fea0003800000 */
.L_x_316:
        /* <DEDUP_REMOVED lines=15> */
.L_x_2510:


//--------------------- .text._ZN17fastertransformer29add_bias_layernorm_add_res_e2ILi16EEEvP7__half2PKS1_S4_S4_S4_fi --------------------------
	.section	.text._ZN17fastertransformer29add_bias_layernorm_add_res_e2ILi16EEEvP7__half2PKS1_S4_S4_S4_fi,"ax",@progbits
	.sectioninfo	@"SHI_REGISTERS=80"
	.align	128
        .global         _ZN17fastertransformer29add_bias_layernorm_add_res_e2ILi16EEEvP7__half2PKS1_S4_S4_S4_fi
        .type           _ZN17fastertransformer29add_bias_layernorm_add_res_e2ILi16EEEvP7__half2PKS1_S4_S4_S4_fi,@function
        .size           _ZN17fastertransformer29add_bias_layernorm_add_res_e2ILi16EEEvP7__half2PKS1_S4_S4_S4_fi,(.L_x_2511 - _ZN17fastertransformer29add_bias_layernorm_add_res_e2ILi16EEEvP7__half2PKS1_S4_S4_S4_fi)
        .other          _ZN17fastertransformer29add_bias_layernorm_add_res_e2ILi16EEEvP7__half2PKS1_S4_S4_S4_fi,@"STO_CUDA_ENTRY STV_DEFAULT"
_ZN17fastertransformer29add_bias_layernorm_add_res_e2ILi16EEEvP7__half2PKS1_S4_S4_S4_fi:
.text._ZN17fastertransformer29add_bias_layernorm_add_res_e2ILi16EEEvP7__half2PKS1_S4_S4_S4_fi:
[----:B------:R-:W-:Y:S02]  /*0000*/  IMAD.MOV.U32 R1, RZ, RZ, c[0x0][0x28] ;  /* 0x00000a00ff017624 */ /* 0x000fe400078e00ff */
[----:B------:R-:W0:Y:S01]  /*0010*/  S2R R60, SR_TID.X ;  /* 0x00000000003c7919 */ /* 0x000e220000002100 */
[----:B------:R-:W1:Y:S01]  /*0020*/  S2UR UR4, SR_CTAID.X ;  /* 0x00000000000479c3 */ /* 0x000e620000002500 */
[----:B------:R-:W-:Y:S01]  /*0030*/  IMAD.MOV.U32 R7, RZ, RZ, c[0x0][0x18c] ;  /* 0x00006300ff077624 */ /* 0x000fe200078e00ff */
[----:B------:R-:W-:-:S04]  /*0040*/  ULDC.64 UR6, c[0x0][0x118] ;  /* 0x0000460000067ab9 */ /* 0x000fc80000000a00 */
[----:B------:R-:W-:Y:S02]  /*0050*/  SHF.R.S32.HI R5, RZ, 0x1, R7 ;  /* 0x00000001ff057819 */ /* 0x000fe40000011407 */
[----:B0-----:R-:W-:Y:S01]  /*0060*/  IADD3 R54, R60, c[0x0][0x0], RZ ;  /* 0x000000003c367a10 */ /* 0x001fe20007ffe0ff */
[----:B-1----:R-:W-:-:S03]  /*0070*/  IMAD.U32 R6, RZ, RZ, UR4 ;  /* 0x00000004ff067e24 */ /* 0x002fc6000f8e00ff */
[----:B------:R-:W-:Y:S01]  /*0080*/  IADD3 R48, R54, c[0x0][0x0], RZ ;  /* 0x0000000036307a10 */ /* 0x000fe20007ffe0ff */
[----:B------:R-:W-:-:S03]  /*0090*/  IMAD R4, R5, R6, RZ ;  /* 0x0000000605047224 */ /* 0x000fc600078e02ff */
[----:B------:R-:W-:Y:S02]  /*00a0*/  IADD3 R9, R48, c[0x0][0x0], RZ ;  /* 0x0000000030097a10 */ /* 0x000fe40007ffe0ff */
[----:B------:R-:W-:Y:S02]  /*00b0*/  SHF.R.S32.HI R3, RZ, 0x1f, R4 ;  /* 0x0000001fff037819 */ /* 0x000fe40000011404 */
[----:B------:R-:W-:-:S04]  /*00c0*/  IADD3 R10, R9, c[0x0][0x0], RZ ;  /* 0x00000000090a7a10 */ /* 0x000fc80007ffe0ff */
[----:B------:R-:W-:-:S04]  /*00d0*/  ISETP.GE.AND P1, PT, R10, R5, PT ;  /* 0x000000050a00720c */ /* 0x000fc80003f26270 */
[----:B------:R-:W-:-:S09]  /*00e0*/  P2R R35, PR, RZ, 0x2 ;  /* 0x00000002ff237803 */ /* 0x000fd20000000000 */
[----:B------:R-:W-:Y:S01]  /*00f0*/  @!P1 IADD3 R11, P0, R4, R10, RZ ;  /* 0x0000000a040b9210 */ /* 0x000fe20007f1e0ff */
[----:B------:R-:W-:-:S03]  /*0100*/  @!P1 IMAD.MOV.U32 R13, RZ, RZ, 0x4 ;  /* 0x00000004ff0d9424 */ /* 0x000fc600078e00ff */
[C---:B------:R-:W-:Y:S01]  /*0110*/  @!P1 LEA.HI.X.SX32 R16, R10.reuse, R3, 0x1, P0 ;  /* 0x000000030a109211 */ /* 0x040fe200000f0eff */
[----:B------:R-:W-:Y:S01]  /*0120*/  @!P1 IMAD.WIDE R12, R10, R13, c[0x0][0x170] ;  /* 0x00005c000a0c9625 */ /* 0x000fe200078e020d */
[----:B------:R-:W-:-:S04]  /*0130*/  @!P1 LEA R14, P0, R11, c[0x0][0x160], 0x2 ;  /* 0x000058000b0e9a11 */ /* 0x000fc800078010ff */
[----:B------:R-:W-:Y:S01]  /*0140*/  @!P1 LEA.HI.X R15, R11, c[0x0][0x164], R16, 0x2, P0 ;  /* 0x000059000b0f9a11 */ /* 0x000fe200000f1410 */
[----:B------:R0:W2:Y:S01]  /*0150*/  @!P1 LDG.E R21, [R12.64] ;  /* 0x000000060c159981 */ /* 0x0000a2000c1e1900 */
[----:B------:R-:W-:-:S03]  /*0160*/  IADD3 R11, R10, c[0x0][0x0], RZ ;  /* 0x000000000a0b7a10 */ /* 0x000fc60007ffe0ff */
[----:B------:R1:W2:Y:S01]  /*0170*/  @!P1 LDG.E R26, [R14.64] ;  /* 0x000000060e1a9981 */ /* 0x0002a2000c1e1900 */
[C---:B------:R-:W-:Y:S02]  /*0180*/  ISETP.GE.AND P1, PT, R11.reuse, R5, PT ;  /* 0x000000050b00720c */ /* 0x040fe40003f26270 */
[----:B0-----:R-:W-:-:S04]  /*0190*/  IADD3 R12, R11, c[0x0][0x0], RZ ;  /* 0x000000000b0c7a10 */ /* 0x001fc80007ffe0ff */
[----:B------:R-:W-:-:S07]  /*01a0*/  ISETP.GE.AND P4, PT, R12, R5, PT ;  /* 0x000000050c00720c */ /* 0x000fce0003f86270 */
[----:B------:R-:W-:Y:S01]  /*01b0*/  @!P1 IADD3 R18, P0, R4, R11, RZ ;  /* 0x0000000b04129210 */ /* 0x000fe20007f1e0ff */
[----:B------:R-:W-:-:S03]  /*01c0*/  @!P1 IMAD.MOV.U32 R16, RZ, RZ, 0x4 ;  /* 0x00000004ff109424 */ /* 0x000fc600078e00ff */
[C---:B------:R-:W-:Y:S02]  /*01d0*/  @!P1 LEA.HI.X.SX32 R33, R11.reuse, R3, 0x1, P0 ;  /* 0x000000030b219211 */ /* 0x040fe400000f0eff */
[----:B------:R-:W-:Y:S01]  /*01e0*/  @!P1 LEA R38, P0, R18, c[0x0][0x160], 0x2 ;  /* 0x0000580012269a11 */ /* 0x000fe200078010ff */
[----:B------:R-:W-:-:S03]  /*01f0*/  @!P1 IMAD.WIDE R16, R11, R16, c[0x0][0x170] ;  /* 0x00005c000b109625 */ /* 0x000fc600078e0210 */
[----:B------:R-:W-:Y:S02]  /*0200*/  @!P1 LEA.HI.X R39, R18, c[0x0][0x164], R33, 0x2, P0 ;  /* 0x0000590012279a11 */ /* 0x000fe400000f1421 */
[----:B------:R0:W3:Y:S01]  /*0210*/  @!P1 LDG.E R24, [R16.64] ;  /* 0x0000000610189981 */ /* 0x0000e2000c1e1900 */
[----:B-1----:R-:W-:-:S03]  /*0220*/  @!P4 IADD3 R15, P0, R4, R12, RZ ;  /* 0x0000000c040fc210 */ /* 0x002fc60007f1e0ff */
[----:B------:R1:W3:Y:S01]  /*0230*/  @!P1 LDG.E R53, [R38.64] ;  /* 0x0000000626359981 */ /* 0x0002e2000c1e1900 */
[----:B------:R-:W-:Y:S01]  /*0240*/  @!P4 LEA.HI.X.SX32 R18, R12, R3, 0x1, P0 ;  /* 0x000000030c12c211 */ /* 0x000fe200000f0eff */
[----:B------:R-:W-:Y:S01]  /*0250*/  @!P4 IMAD.MOV.U32 R69, RZ, RZ, 0x4 ;  /* 0x00000004ff45c424 */ /* 0x000fe200078e00ff */
[----:B------:R-:W-:-:S03]  /*0260*/  @!P4 LEA R66, P0, R15, c[0x0][0x160], 0x2 ;  /* 0x000058000f42ca11 */ /* 0x000fc600078010ff */
[----:B------:R-:W-:Y:S01]  /*0270*/  @!P4 IMAD.WIDE R68, R12, R69, c[0x0][0x170] ;  /* 0x00005c000c44c625 */ /* 0x000fe200078e0245 */
[----:B------:R-:W-:-:S05]  /*0280*/  @!P4 LEA.HI.X R67, R15, c[0x0][0x164], R18, 0x2, P0 ;  /* 0x000059000f43ca11 */ /* 0x000fca00000f1412 */
[----:B------:R4:W5:Y:S04]  /*0290*/  @!P4 LDG.E R66, [R66.64] ;  /* 0x000000064242c981 */ /* 0x000968000c1e1900 */
[----:B------:R-:W5:Y:S01]  /*02a0*/  @!P4 LDG.E R69, [R68.64] ;  /* 0x000000064445c981 */ /* 0x000f62000c1e1900 */
[----:B------:R-:W-:-:S04]  /*02b0*/  IADD3 R13, R12, c[0x0][0x0], RZ ;  /* 0x000000000c0d7a10 */ /* 0x000fc80007ffe0ff */
[C---:B------:R-:W-:Y:S02]  /*02c0*/  ISETP.GE.AND P5, PT, R13.reuse, R5, PT ;  /* 0x000000050d00720c */ /* 0x040fe40003fa6270 */
[----:B------:R-:W-:Y:S02]  /*02d0*/  P2R R36, PR, RZ, 0x2 ;  /* 0x00000002ff247803 */ /* 0x000fe40000000000 */
[----:B------:R-:W-:-:S04]  /*02e0*/  IADD3 R14, R13, c[0x0][0x0], RZ ;  /* 0x000000000d0e7a10 */ /* 0x000fc80007ffe0ff */
[----:B------:R-:W-:-:S05]  /*02f0*/  ISETP.GE.AND P6, PT, R14, R5, PT ;  /* 0x000000050e00720c */ /* 0x000fca0003fc6270 */
[----:B0-----:R-:W-:Y:S01]  /*0300*/  @!P5 IADD3 R16, P1, R4, R13, RZ ;  /* 0x0000000d0410d210 */ /* 0x001fe20007f3e0ff */
[----:B------:R-:W-:-:S03]  /*0310*/  @!P5 IMAD.MOV.U32 R70, RZ, RZ, 0x4 ;  /* 0x00000004ff46d424 */ /* 0x000fc600078e00ff */
[C---:B------:R-:W-:Y:S02]  /*0320*/  @!P5 LEA.HI.X.SX32 R17, R13.reuse, R3, 0x1, P1 ;  /* 0x000000030d11d211 */ /* 0x040fe400008f0eff */
[----:B------:R-:W-:Y:S01]  /*0330*/  @!P5 LEA R40, P0, R16, c[0x0][0x160], 0x2 ;  /* 0x000058001028da11 */ /* 0x000fe200078010ff */
[----:B------:R-:W-:-:S03]  /*0340*/  @!P5 IMAD.WIDE R70, R13, R70, c[0x0][0x170] ;  /* 0x00005c000d46d625 */ /* 0x000fc600078e0246 */
[----:B------:R-:W-:-:S03]  /*0350*/  @!P5 LEA.HI.X R41, R16, c[0x0][0x164], R17, 0x2, P0 ;  /* 0x000059001029da11 */ /* 0x000fc600000f1411 */
[----:B------:R-:W5:Y:S04]  /*0360*/  @!P5 LDG.E R71, [R70.64] ;  /* 0x000000064647d981 */ /* 0x000f68000c1e1900 */
[----:B------:R-:W5:Y:S01]  /*0370*/  @!P5 LDG.E R40, [R40.64] ;  /* 0x000000062828d981 */ /* 0x000f62000c1e1900 */
[----:B------:R-:W-:Y:S01]  /*0380*/  @!P6 IADD3 R16, P0, R4, R14, RZ ;  /* 0x0000000e0410e210 */ /* 0x000fe20007f1e0ff */
[----:B------:R-:W-:-:S03]  /*0390*/  @!P6 IMAD.MOV.U32 R73, RZ, RZ, 0x4 ;  /* 0x00000004ff49e424 */ /* 0x000fc600078e00ff */
[----:B------:R-:W-:Y:S02]  /*03a0*/  @!P6 LEA.HI.X.SX32 R17, R14, R3, 0x1, P0 ;  /* 0x000000030e11e211 */ /* 0x000fe400000f0eff */
[----:B-1----:R-:W-:Y:S01]  /*03b0*/  @!P6 LEA R38, P0, R16, c[0x0][0x160], 0x2 ;  /* 0x000058001026ea11 */ /* 0x002fe200078010ff */
[----:B------:R-:W-:-:S03]  /*03c0*/  @!P6 IMAD.WIDE R72, R14, R73, c[0x0][0x170] ;  /* 0x00005c000e48e625 */ /* 0x000fc600078e0249 */
[----:B------:R-:W-:Y:S02]  /*03d0*/  @!P6 LEA.HI.X R39, R16, c[0x0][0x164], R17, 0x2, P0 ;  /* 0x000059001027ea11 */ /* 0x000fe400000f1411 */
[----:B----4-:R0:W4:Y:S04]  /*03e0*/  @!P6 LDG.E R67, [R72.64] ;  /* 0x000000064843e981 */ /* 0x010128000c1e1900 */
[----:B------:R1:W4:Y:S01]  /*03f0*/  @!P6 LDG.E R38, [R38.64] ;  /* 0x000000062626e981 */ /* 0x000322000c1e1900 */
[----:B------:R-:W-:-:S04]  /*0400*/  IADD3 R15, R14, c[0x0][0x0], RZ ;  /* 0x000000000e0f7a10 */ /* 0x000fc80007ffe0ff */
[----:B------:R-:W-:Y:S02]  /*0410*/  ISETP.GE.AND P3, PT, R15, R5, PT ;  /* 0x000000050f00720c */ /* 0x000fe40003f66270 */
[----:B------:R-:W-:-:S11]  /*0420*/  SHF.R.S32.HI R61, RZ, 0x1f, R60 ;  /* 0x0000001fff3d7819 */ /* 0x000fd6000001143c */
[----:B------:R-:W-:-:S04]  /*0430*/  @!P3 IADD3 R16, P0, R4, R15, RZ ;  /* 0x0000000f0410b210 */ /* 0x000fc80007f1e0ff */
[----:B------:R-:W-:Y:S02]  /*0440*/  @!P3 LEA.HI.X.SX32 R17, R15, R3, 0x1, P0 ;  /* 0x000000030f11b211 */ /* 0x000fe400000f0eff */
[----:B------:R-:W-:-:S04]  /*0450*/  @!P3 LEA R44, P0, R16, c[0x0][0x160], 0x2 ;  /* 0x00005800102cba11 */ /* 0x000fc800078010ff */
[----:B------:R-:W-:Y:S02]  /*0460*/  @!P3 LEA.HI.X R45, R16, c[0x0][0x164], R17, 0x2, P0 ;  /* 0x00005900102dba11 */ /* 0x000fe400000f1411 */
[C---:B------:R-:W-:Y:S02]  /*0470*/  IADD3 R62, P0, R4.reuse, R60, RZ ;  /* 0x0000003c043e7210 */ /* 0x040fe40007f1e0ff */
[----:B------:R-:W-:Y:S01]  /*0480*/  ISETP.NE.AND P1, PT, R35, RZ, PT ;  /* 0x000000ff2300720c */ /* 0x000fe20003f25270 */
[----:B------:R-:W4:Y:S01]  /*0490*/  @!P3 LDG.E R44, [R44.64] ;  /* 0x000000062c2cb981 */ /* 0x000f22000c1e1900 */
[----:B------:R-:W-:Y:S01]  /*04a0*/  SHF.R.S32.HI R55, RZ, 0x1f, R54 ;  /* 0x0000001fff377819 */ /* 0x000fe20000011436 */
[----:B------:R-:W-:Y:S01]  /*04b0*/  IMAD.X R63, R3, 0x1, R61, P0 ;  /* 0x00000001033f7824 */ /* 0x000fe200000e063d */
[----:B------:R-:W-:Y:S02]  /*04c0*/  IADD3 R56, P0, R4, R54, RZ ;  /* 0x0000003604387210 */ /* 0x000fe40007f1e0ff */
[----:B------:R-:W-:-:S02]  /*04d0*/  IADD3 R18, R15, c[0x0][0x0], RZ ;  /* 0x000000000f127a10 */ /* 0x000fc40007ffe0ff */
[----:B------:R-:W-:Y:S01]  /*04e0*/  SHF.R.S32.HI R49, RZ, 0x1f, R48 ;  /* 0x0000001fff317819 */ /* 0x000fe20000011430 */
[----:B------:R-:W-:Y:S01]  /*04f0*/  IMAD.X R57, R3, 0x1, R55, P0 ;  /* 0x0000000103397824 */ /* 0x000fe200000e0637 */
[----:B------:R-:W-:Y:S02]  /*0500*/  ISETP.GE.AND P2, PT, R18, R5, PT ;  /* 0x000000051200720c */ /* 0x000fe40003f46270 */
[----:B------:R-:W-:Y:S02]  /*0510*/  IADD3 R50, P0, R4, R48, RZ ;  /* 0x0000003004327210 */ /* 0x000fe40007f1e0ff */
[----:B------:R-:W-:-:S03]  /*0520*/  SHF.R.S32.HI R16, RZ, 0x1f, R9 ;  /* 0x0000001fff107819 */ /* 0x000fc60000011409 */
[----:B------:R-:W-:Y:S01]  /*0530*/  IMAD.X R51, R3, 0x1, R49, P0 ;  /* 0x0000000103337824 */ /* 0x000fe200000e0631 */
[----:B------:R-:W-:-:S05]  /*0540*/  IADD3 R17, P0, R4, R9, RZ ;  /* 0x0000000904117210 */ /* 0x000fca0007f1e0ff */
[----:B------:R-:W-:Y:S01]  /*0550*/  IMAD.X R20, R3, 0x1, R16, P0 ;  /* 0x0000000103147824 */ /* 0x000fe200000e0610 */
[----:B------:R-:W-:Y:S02]  /*0560*/  @!P2 SHF.R.S32.HI R3, RZ, 0x1f, R4 ;  /* 0x0000001fff03a819 */ /* 0x000fe40000011404 */
[----:B------:R-:W-:-:S04]  /*0570*/  @!P2 IADD3 R34, P0, R4, R18, RZ ;  /* 0x000000120422a210 */ /* 0x000fc80007f1e0ff */
[----:B------:R-:W-:Y:S02]  /*0580*/  @!P2 LEA.HI.X.SX32 R43, R18, R3, 0x1, P0 ;  /* 0x00000003122ba211 */ /* 0x000fe400000f0eff */
[C---:B------:R-:W-:Y:S02]  /*0590*/  @!P2 LEA R42, P0, R34.reuse, c[0x0][0x160], 0x2 ;  /* 0x00005800222aaa11 */ /* 0x040fe400078010ff */
[----:B------:R-:W-:Y:S02]  /*05a0*/  P2R R47, PR, RZ, 0x4 ;  /* 0x00000004ff2f7803 */ /* 0x000fe40000000000 */
[----:B------:R-:W-:Y:S02]  /*05b0*/  @!P2 LEA.HI.X R43, R34, c[0x0][0x164], R43, 0x2, P0 ;  /* 0x00005900222baa11 */ /* 0x000fe400000f142b */
[----:B------:R-:W-:Y:S02]  /*05c0*/  ISETP.NE.AND P2, PT, R36, RZ, PT ;  /* 0x000000ff2400720c */ /* 0x000fe40003f45270 */
[----:B------:R-:W-:-:S02]  /*05d0*/  P2R R37, PR, RZ, 0x10 ;  /* 0x00000010ff257803 */ /* 0x000fc40000000000 */
[----:B------:R-:W-:Y:S02]  /*05e0*/  P2R R33, PR, RZ, 0x40 ;  /* 0x00000040ff217803 */ /* 0x000fe40000000000 */
[----:B------:R-:W-:Y:S02]  /*05f0*/  ISETP.GE.AND P6, PT, R48, R5, PT ;  /* 0x000000053000720c */ /* 0x000fe40003fc6270 */
[----:B------:R-:W-:Y:S01]  /*0600*/  P2R R46, PR, RZ, 0x20 ;  /* 0x00000020ff2e7803 */ /* 0x000fe20000000000 */
[----:B--2---:R-:W-:Y:S01]  /*0610*/  @!P1 HFMA2.MMA R19, R26, 1, 1, R21 ;  /* 0x3c003c001a139835 */ /* 0x004fe20000000015 */
[----:B------:R-:W-:-:S04]  /*0620*/  IADD3 R21, R18, c[0x0][0x0], RZ ;  /* 0x0000000012157a10 */ /* 0x000fc80007ffe0ff */
[----:B------:R-:W-:-:S13]  /*0630*/  ISETP.GE.AND P1, PT, R21, R5, PT ;  /* 0x000000051500720c */ /* 0x000fda0003f26270 */
[----:B------:R-:W-:-:S05]  /*0640*/  @!P1 IMAD R4, R5, R6, RZ ;  /* 0x0000000605049224 */ /* 0x000fca00078e02ff */
[----:B------:R-:W-:Y:S02]  /*0650*/  @!P1 SHF.R.S32.HI R3, RZ, 0x1f, R4 ;  /* 0x0000001fff039819 */ /* 0x000fe40000011404 */
[----:B------:R-:W-:-:S04]  /*0660*/  @!P1 IADD3 R26, P0, R4, R21, RZ ;  /* 0x00000015041a9210 */ /* 0x000fc80007f1e0ff */
[C---:B------:R-:W-:Y:S01]  /*0670*/  @!P1 LEA.HI.X.SX32 R59, R21.reuse, R3, 0x1, P0 ;  /* 0x00000003153b9211 */ /* 0x040fe200000f0eff */
[----:B---3--:R-:W-:Y:S01]  /*0680*/  @!P2 HADD2 R22, R53, R24 ;  /* 0x000000183516a230 */ /* 0x008fe20000000000 */
[C---:B------:R-:W-:Y:S02]  /*0690*/  @!P1 LEA R74, P0, R26.reuse, c[0x0][0x160], 0x2 ;  /* 0x000058001a4a9a11 */ /* 0x040fe400078010ff */
[----:B------:R-:W-:Y:S02]  /*06a0*/  IADD3 R24, R21, c[0x0][0x0], RZ ;  /* 0x0000000015187a10 */ /* 0x000fe40007ffe0ff */
[----:B------:R-:W-:Y:S02]  /*06b0*/  @!P1 LEA.HI.X R75, R26, c[0x0][0x164], R59, 0x2, P0 ;  /* 0x000059001a4b9a11 */ /* 0x000fe400000f143b */
[----:B------:R-:W-:Y:S02]  /*06c0*/  ISETP.GE.AND P0, PT, R24, R5, PT ;  /* 0x000000051800720c */ /* 0x000fe40003f06270 */
[----:B------:R-:W-:-:S02]  /*06d0*/  P2R R65, PR, RZ, 0x2 ;  /* 0x00000002ff417803 */ /* 0x000fc40000000000 */
[-C--:B------:R-:W-:Y:S02]  /*06e0*/  ISETP.GE.AND P1, PT, R60, R5.reuse, PT ;  /* 0x000000053c00720c */ /* 0x080fe40003f26270 */
[-C--:B------:R-:W-:Y:S01]  /*06f0*/  ISETP.GE.AND P2, PT, R54, R5.reuse, PT ;  /* 0x000000053600720c */ /* 0x080fe20003f46270 */
[----:B-----5:R-:W-:Y:S01]  /*0700*/  @!P4 HFMA2.MMA R23, R66, 1, 1, R69 ;  /* 0x3c003c004217c835 */ /* 0x020fe20000000045 */
[----:B------:R-:W-:-:S05]  /*0710*/  ISETP.GE.AND P4, PT, R9, R5, PT ;  /* 0x000000050900720c */ /* 0x000fca0003f86270 */
[----:B------:R-:W-:-:S05]  /*0720*/  @!P0 SHF.R.S32.HI R5, RZ, 0x1, R7 ;  /* 0x00000001ff058819 */ /* 0x000fca0000011407 */
[----:B------:R-:W-:Y:S01]  /*0730*/  @!P0 IMAD R4, R5, R6, RZ ;  /* 0x0000000605048224 */ /* 0x000fe200078e02ff */
[----:B------:R-:W-:-:S04]  /*0740*/  P2R R34, PR, RZ, 0x10 ;  /* 0x00000010ff227803 */ /* 0x000fc80000000000 */
[----:B------:R-:W-:Y:S02]  /*0750*/  @!P0 SHF.R.S32.HI R3, RZ, 0x1f, R4 ;  /* 0x0000001fff038819 */ /* 0x000fe40000011404 */
[----:B------:R-:W-:-:S04]  /*0760*/  @!P0 IADD3 R26, P4, R4, R24, RZ ;  /* 0x00000018041a8210 */ /* 0x000fc80007f9e0ff */
[----:B-1----:R-:W-:Y:S02]  /*0770*/  @!P0 LEA.HI.X.SX32 R39, R24, R3, 0x1, P4 ;  /* 0x0000000318278211 */ /* 0x002fe400020f0eff */
[----:B0-----:R-:W-:-:S04]  /*0780*/  @!P0 LEA R72, P4, R26, c[0x0][0x160], 0x2 ;  /* 0x000058001a488a11 */ /* 0x001fc800078810ff */
[----:B------:R-:W-:Y:S02]  /*0790*/  @!P0 LEA.HI.X R73, R26, c[0x0][0x164], R39, 0x2, P4 ;  /* 0x000059001a498a11 */ /* 0x000fe400020f1427 */
[----:B------:R-:W-:-:S04]  /*07a0*/  IADD3 R26, R24, c[0x0][0x0], RZ ;  /* 0x00000000181a7a10 */ /* 0x000fc80007ffe0ff */
[----:B------:R-:W-:Y:S01]  /*07b0*/  ISETP.GE.AND P4, PT, R26, R5, PT ;  /* 0x000000051a00720c */ /* 0x000fe20003f86270 */
[----:B------:R-:W-:-:S12]  /*07c0*/  @!P5 HADD2 R25, R40, R71 ;  /* 0x000000472819d230 */ /* 0x000fd80000000000 */
[----:B------:R-:W-:-:S05]  /*07d0*/  @!P4 SHF.R.S32.HI R5, RZ, 0x1, R7 ;  /* 0x00000001ff05c819 */ /* 0x000fca0000011407 */
[----:B------:R-:W-:-:S05]  /*07e0*/  @!P4 IMAD R4, R5, R6, RZ ;  /* 0x000000060504c224 */ /* 0x000fca00078e02ff */
[----:B------:R-:W-:Y:S02]  /*07f0*/  @!P4 SHF.R.S32.HI R3, RZ, 0x1f, R4 ;  /* 0x0000001fff03c819 */ /* 0x000fe40000011404 */
[----:B------:R-:W-:-:S04]  /*0800*/  @!P4 IADD3 R39, P5, R4, R26, RZ ;  /* 0x0000001a0427c210 */ /* 0x000fc80007fbe0ff */
[----:B------:R-:W-:Y:S02]  /*0810*/  @!P4 LEA.HI.X.SX32 R40, R26, R3, 0x1, P5 ;  /* 0x000000031a28c211 */ /* 0x000fe400028f0eff */
[----:B------:R-:W-:Y:S01]  /*0820*/  ISETP.NE.AND P5, PT, R33, RZ, PT ;  /* 0x000000ff2100720c */ /* 0x000fe20003fa5270 */
[----:B------:R-:W-:-:S12]  /*0830*/  @!P3 IMAD.MOV.U32 R66, RZ, RZ, 0x4 ;  /* 0x00000004ff42b424 */ /* 0x000fd800078e00ff */
[----:B----4-:R-:W-:Y:S01]  /*0840*/  @!P5 HFMA2.MMA R27, R38, 1, 1, R67 ;  /* 0x3c003c00261bd835 */ /* 0x010fe20000000043 */
[----:B------:R-:W-:-:S06]  /*0850*/  @!P3 IMAD.WIDE R66, R15, R66, c[0x0][0x170] ;  /* 0x00005c000f42b625 */ /* 0x000fcc00078e0242 */
[----:B------:R-:W2:Y:S01]  /*0860*/  @!P3 LDG.E R67, [R66.64] ;  /* 0x000000064243b981 */ /* 0x000ea2000c1e1900 */
[----:B------:R-:W-:Y:S01]  /*0870*/  @!P4 LEA R38, P5, R39, c[0x0][0x160], 0x2 ;  /* 0x000058002726ca11 */ /* 0x000fe200078a10ff */
[----:B------:R-:W-:-:S03]  /*0880*/  @!P1 IMAD.MOV.U32 R71, RZ, RZ, 0x4 ;  /* 0x00000004ff479424 */ /* 0x000fc600078e00ff */
[----:B------:R-:W-:Y:S02]  /*0890*/  @!P4 LEA.HI.X R39, R39, c[0x0][0x164], R40, 0x2, P5 ;  /* 0x000059002727ca11 */ /* 0x000fe400028f1428 */
[----:B------:R-:W-:Y:S01]  /*08a0*/  LEA R40, P5, R62, c[0x0][0x160], 0x2 ;  /* 0x000058003e287a11 */ /* 0x000fe200078a10ff */
[----:B------:R-:W-:-:S04]  /*08b0*/  @!P1 IMAD.WIDE R70, R60, R71, c[0x0][0x170] ;  /* 0x00005c003c469625 */ /* 0x000fc800078e0247 */
[----:B------:R-:W-:Y:S01]  /*08c0*/  @!P2 IMAD.MOV.U32 R77, RZ, RZ, 0x4 ;  /* 0x00000004ff4da424 */ /* 0x000fe200078e00ff */
[----:B------:R-:W-:Y:S01]  /*08d0*/  LEA.HI.X R41, R62, c[0x0][0x164], R63, 0x2, P5 ;  /* 0x000059003e297a11 */ /* 0x000fe200028f143f */
[----:B------:R-:W3:Y:S04]  /*08e0*/  @!P1 LDG.E R71, [R70.64] ;  /* 0x0000000646479981 */ /* 0x000ee8000c1e1900 */
[----:B------:R-:W3:Y:S01]  /*08f0*/  @!P1 LDG.E R40, [R40.64] ;  /* 0x0000000628289981 */ /* 0x000ee2000c1e1900 */
[----:B------:R-:W-:Y:S01]  /*0900*/  @!P2 IMAD.WIDE R76, R54, R77, c[0x0][0x170] ;  /* 0x00005c00364ca625 */ /* 0x000fe200078e024d */
[----:B------:R-:W-:Y:S02]  /*0910*/  P2R R59, PR, RZ, 0x4 ;  /* 0x00000004ff3b7803 */ /* 0x000fe40000000000 */
[----:B------:R-:W-:Y:S01]  /*0920*/  P2R R64, PR, RZ, 0x2 ;  /* 0x00000002ff407803 */ /* 0x000fe20000000000 */
[----:B------:R0:W4:Y:S04]  /*0930*/  @!P4 LDG.E R38, [R38.64] ;  /* 0x000000062626c981 */ /* 0x000128000c1e1900 */
[----:B------:R1:W5:Y:S01]  /*0940*/  @!P2 LDG.E R77, [R76.64] ;  /* 0x000000064c4da981 */ /* 0x000362000c1e1900 */
[----:B--2---:R-:W-:Y:S01]  /*0950*/  @!P3 HADD2 R28, R44, R67 ;  /* 0x000000432c1cb230 */ /* 0x004fe20000000000 */
[----:B------:R-:W-:-:S04]  /*0960*/  LEA R44, P5, R56, c[0x0][0x160], 0x2 ;  /* 0x00005800382c7a11 */ /* 0x000fc800078a10ff */
[----:B------:R-:W-:-:S05]  /*0970*/  LEA.HI.X R45, R56, c[0x0][0x164], R57, 0x2, P5 ;  /* 0x00005900382d7a11 */ /* 0x000fca00028f1439 */
[----:B------:R-:W5:Y:S01]  /*0980*/  @!P2 LDG.E R44, [R44.64] ;  /* 0x000000062c2ca981 */ /* 0x000f62000c1e1900 */
[----:B---3--:R-:W-:Y:S01]  /*0990*/  @!P1 HFMA2.MMA R58, R40, 1, 1, R71 ;  /* 0x3c003c00283a9835 */ /* 0x008fe20000000047 */
[----:B------:R-:W-:Y:S01]  /*09a0*/  @!P6 IMAD.MOV.U32 R71, RZ, RZ, 0x4 ;  /* 0x00000004ff47e424 */ /* 0x000fe200078e00ff */
[----:B------:R-:W-:-:S03]  /*09b0*/  LEA R40, P5, R50, c[0x0][0x160], 0x2 ;  /* 0x0000580032287a11 */ /* 0x000fc600078a10ff */
[----:B------:R-:W-:Y:S01]  /*09c0*/  @!P6 IMAD.WIDE R70, R48, R71, c[0x0][0x170] ;  /* 0x00005c003046e625 */ /* 0x000fe200078e0247 */
[----:B------:R-:W-:-:S05]  /*09d0*/  LEA.HI.X R41, R50, c[0x0][0x164], R51, 0x2, P5 ;  /* 0x0000590032297a11 */ /* 0x000fca00028f1433 */
[----:B------:R2:W3:Y:S04]  /*09e0*/  @!P6 LDG.E R40, [R40.64] ;  /* 0x000000062828e981 */ /* 0x0004e8000c1e1900 */
[----:B------:R0:W3:Y:S01]  /*09f0*/  @!P6 LDG.E R71, [R70.64] ;  /* 0x000000064647e981 */ /* 0x0000e2000c1e1900 */
[----:B------:R-:W-:Y:S02]  /*0a00*/  P2R R67, PR, RZ, 0x8 ;  /* 0x00000008ff437803 */ /* 0x000fe40000000000 */
[----:B------:R-:W-:-:S04]  /*0a10*/  ISETP.NE.AND P3, PT, R46, RZ, PT ;  /* 0x000000ff2e00720c */ /* 0x000fc80003f65270 */
[----:B------:R-:W-:Y:S02]  /*0a20*/  P2R R68, PR, RZ, 0x8 ;  /* 0x00000008ff447803 */ /* 0x000fe40000000000 */
[----:B------:R-:W-:Y:S01]  /*0a30*/  ISETP.NE.AND P3, PT, R36, RZ, PT ;  /* 0x000000ff2400720c */ /* 0x000fe20003f65270 */
[----:B0-----:R0:W4:Y:S03]  /*0a40*/  @!P0 LDG.E R70, [R72.64] ;  /* 0x0000000648468981 */ /* 0x001126000c1e1900 */
[----:B------:R-:W-:Y:S02]  /*0a50*/  P2R R69, PR, RZ, 0x8 ;  /* 0x00000008ff457803 */ /* 0x000fe40000000000 */
[----:B------:R-:W-:-:S13]  /*0a60*/  ISETP.NE.AND P3, PT, R34, RZ, PT ;  /* 0x000000ff2200720c */ /* 0x000fda0003f65270 */
[----:B-1----:R-:W-:Y:S01]  /*0a70*/  @!P3 IMAD.MOV.U32 R76, RZ, RZ, 0x4 ;  /* 0x00000004ff4cb424 */ /* 0x002fe200078e00ff */
[----:B------:R-:W-:Y:S01]  /*0a80*/  ISETP.NE.AND P1, PT, R65, RZ, PT ;  /* 0x000000ff4100720c */ /* 0x000fe20003f25270 */
[----:B-----5:R-:W-:Y:S01]  /*0a90*/  @!P2 HADD2 R52, R44, R77 ;  /* 0x0000004d2c34a230 */ /* 0x020fe20000000000 */
[----:B------:R-:W-:Y:S01]  /*0aa0*/  LEA R44, P5, R17, c[0x0][0x160], 0x2 ;  /* 0x00005800112c7a11 */ /* 0x000fe200078a10ff */
[----:B------:R-:W-:-:S10]  /*0ab0*/  @!P3 IMAD.WIDE R76, R9, R76, c[0x0][0x170] ;  /* 0x00005c00094cb625 */ /* 0x000fd400078e024c */
[----:B------:R1:W5:Y:S01]  /*0ac0*/  @!P1 LDG.E R66, [R74.64] ;  /* 0x000000064a429981 */ /* 0x000362000c1e1900 */
[----:B------:R-:W-:Y:S02]  /*0ad0*/  LEA.HI.X R45, R17, c[0x0][0x164], R20, 0x2, P5 ;  /* 0x00005900112d7a11 */ /* 0x000fe400028f1414 */
[----:B------:R-:W-:Y:S01]  /*0ae0*/  ISETP.NE.AND P2, PT, R47, RZ, PT ;  /* 0x000000ff2f00720c */ /* 0x000fe20003f45270 */
[----:B------:R-:W4:Y:S04]  /*0af0*/  @!P3 LDG.E R76, [R76.64] ;  /* 0x000000064c4cb981 */ /* 0x000f28000c1e1900 */
[----:B------:R0:W4:Y:S08]  /*0b00*/  @!P3 LDG.E R47, [R44.64] ;  /* 0x000000062c2fb981 */ /* 0x000130000c1e1900 */
[----:B--2---:R-:W-:Y:S01]  /*0b10*/  @!P2 IMAD.MOV.U32 R41, RZ, RZ, 0x4 ;  /* 0x00000004ff29a424 */ /* 0x004fe200078e00ff */
[----:B------:R2:W5:Y:S01]  /*0b20*/  @!P2 LDG.E R42, [R42.64] ;  /* 0x000000062a2aa981 */ /* 0x000562000c1e1900 */
[----:B---3--:R-:W-:-:S02]  /*0b30*/  @!P6 HFMA2.MMA R29, R40, 1, 1, R71 ;  /* 0x3c003c00281de835 */ /* 0x008fc40000000047 */
[----:B------:R-:W-:-:S05]  /*0b40*/  @!P2 IMAD.WIDE R40, R18, R41, c[0x0][0x170] ;  /* 0x00005c001228a625 */ /* 0x000fca00078e0229 */
[----:B--2---:R2:W5:Y:S01]  /*0b50*/  @!P2 LDG.E R43, [R40.64] ;  /* 0x00000006282ba981 */ /* 0x004562000c1e1900 */
[----:B------:R-:W-:-:S04]  /*0b60*/  @!P1 IMAD.MOV.U32 R65, RZ, RZ, 0x4 ;  /* 0x00000004ff419424 */ /* 0x000fc800078e00ff */
[----:B0-----:R-:W-:-:S04]  /*0b70*/  @!P1 IMAD.WIDE R44, R21, R65, c[0x0][0x170] ;  /* 0x00005c00152c9625 */ /* 0x001fc800078e0241 */
[----:B------:R-:W-:Y:S01]  /*0b80*/  @!P0 IMAD.MOV.U32 R71, RZ, RZ, 0x4 ;  /* 0x00000004ff478424 */ /* 0x000fe200078e00ff */
[----:B------:R0:W3:Y:S03]  /*0b90*/  @!P1 LDG.E R65, [R44.64] ;  /* 0x000000062c419981 */ /* 0x0000e6000c1e1900 */
[----:B--2---:R-:W-:-:S05]  /*0ba0*/  @!P0 IMAD.WIDE R40, R24, R71, c[0x0][0x170] ;  /* 0x00005c0018288625 */ /* 0x004fca00078e0247 */
[----:B------:R2:W2:Y:S01]  /*0bb0*/  @!P0 LDG.E R71, [R40.64] ;  /* 0x0000000628478981 */ /* 0x0004a2000c1e1900 */
[----:B------:R-:W-:Y:S02]  /*0bc0*/  P2R R53, PR, RZ, 0x40 ;  /* 0x00000040ff357803 */ /* 0x000fe40000000000 */
[----:B------:R-:W-:Y:S01]  /*0bd0*/  P2R R72, PR, RZ, 0x8 ;  /* 0x00000008ff487803 */ /* 0x000fe20000000000 */
[----:B----4-:R-:W-:Y:S01]  /*0be0*/  @!P3 HADD2 R8, R47, R76 ;  /* 0x0000004c2f08b230 */ /* 0x010fe20000000000 */
[----:B------:R-:W-:-:S04]  /*0bf0*/  IADD3 R47, R26, c[0x0][0x0], RZ ;  /* 0x000000001a2f7a10 */ /* 0x000fc80007ffe0ff */
[----:B------:R-:W-:-:S13]  /*0c00*/  ISETP.GE.AND P5, PT, R47, R5, PT ;  /* 0x000000052f00720c */ /* 0x000fda0003fa6270 */
[----:B------:R-:W-:Y:S02]  /*0c10*/  @!P5 IMAD.MOV.U32 R7, RZ, RZ, c[0x0][0x18c] ;  /* 0x00006300ff07d624 */ /* 0x000fe400078e00ff */
[----:B------:R-:W-:-:S03]  /*0c20*/  @!P5 IMAD.U32 R6, RZ, RZ, UR4 ;  /* 0x00000004ff06de24 */ /* 0x000fc6000f8e00ff */
[----:B------:R-:W-:-:S05]  /*0c30*/  @!P5 SHF.R.S32.HI R5, RZ, 0x1, R7 ;  /* 0x00000001ff05d819 */ /* 0x000fca0000011407 */
[----:B------:R-:W-:Y:S01]  /*0c40*/  @!P5 IMAD R4, R5, R6, RZ ;  /* 0x000000060504d224 */ /* 0x000fe200078e02ff */
[----:B-----5:R-:W-:-:S04]  /*0c50*/  @!P2 HFMA2.MMA R2, R42, 1, 1, R43 ;  /* 0x3c003c002a02a835 */ /* 0x020fc8000000002b */
[----:B------:R-:W-:Y:S02]  /*0c60*/  @!P5 SHF.R.S32.HI R3, RZ, 0x1f, R4 ;  /* 0x0000001fff03d819 */ /* 0x000fe40000011404 */
[----:B0-----:R-:W-:Y:S01]  /*0c70*/  @!P5 IADD3 R44, P6, R4, R47, RZ ;  /* 0x0000002f042cd210 */ /* 0x001fe20007fde0ff */
[----:B------:R-:W-:-:S03]  /*0c80*/  @!P4 IMAD.MOV.U32 R43, RZ, RZ, 0x4 ;  /* 0x00000004ff2bc424 */ /* 0x000fc600078e00ff */
[----:B------:R-:W-:Y:S02]  /*0c90*/  @!P5 LEA.HI.X.SX32 R45, R47, R3, 0x1, P6 ;  /* 0x000000032f2dd211 */ /* 0x000fe400030f0eff */
[----:B--2---:R-:W-:Y:S01]  /*0ca0*/  @!P5 LEA R40, P6, R44, c[0x0][0x160], 0x2 ;  /* 0x000058002c28da11 */ /* 0x004fe200078c10ff */
[----:B------:R-:W-:-:S03]  /*0cb0*/  @!P4 IMAD.WIDE R42, R26, R43, c[0x0][0x170] ;  /* 0x00005c001a2ac625 */ /* 0x000fc600078e022b */
[----:B------:R-:W-:Y:S01]  /*0cc0*/  @!P5 LEA.HI.X R41, R44, c[0x0][0x164], R45, 0x2, P6 ;  /* 0x000059002c29da11 */ /* 0x000fe200030f142d */
[----:B------:R-:W-:Y:S02]  /*0cd0*/  @!P5 IMAD.MOV.U32 R44, RZ, RZ, 0x4 ;  /* 0x00000004ff2cd424 */ /* 0x000fe400078e00ff */
[----:B------:R0:W2:Y:S02]  /*0ce0*/  @!P4 LDG.E R43, [R42.64] ;  /* 0x000000062a2bc981 */ /* 0x0000a4000c1e1900 */
[----:B------:R-:W-:Y:S02]  /*0cf0*/  @!P5 IMAD.WIDE R44, R47, R44, c[0x0][0x170] ;  /* 0x00005c002f2cd625 */ /* 0x000fe400078e022c */
[----:B------:R4:W5:Y:S04]  /*0d00*/  @!P5 LDG.E R40, [R40.64] ;  /* 0x000000062828d981 */ /* 0x000968000c1e1900 */
[----:B------:R-:W5:Y:S01]  /*0d10*/  @!P5 LDG.E R45, [R44.64] ;  /* 0x000000062c2dd981 */ /* 0x000f62000c1e1900 */
[----:B------:R-:W-:-:S04]  /*0d20*/  ISETP.NE.AND P6, PT, R33, RZ, PT ;  /* 0x000000ff2100720c */ /* 0x000fc80003fc5270 */
[----:B------:R-:W-:Y:S02]  /*0d30*/  P2R R73, PR, RZ, 0x40 ;  /* 0x00000040ff497803 */ /* 0x000fe40000000000 */
[----:B------:R-:W-:-:S04]  /*0d40*/  ISETP.NE.AND P6, PT, R37, RZ, PT ;  /* 0x000000ff2500720c */ /* 0x000fc80003fc5270 */
[----:B-1----:R-:W-:Y:S02]  /*0d50*/  P2R R74, PR, RZ, 0x40 ;  /* 0x00000040ff4a7803 */ /* 0x002fe40000000000 */
[----:B------:R-:W-:-:S04]  /*0d60*/  ISETP.NE.AND P6, PT, R35, RZ, PT ;  /* 0x000000ff2300720c */ /* 0x000fc80003fc5270 */
[----:B------:R-:W-:Y:S02]  /*0d70*/  P2R R75, PR, RZ, 0x40 ;  /* 0x00000040ff4b7803 */ /* 0x000fe40000000000 */
[----:B------:R-:W-:-:S04]  /*0d80*/  ISETP.NE.AND P6, PT, R53, RZ, PT ;  /* 0x000000ff3500720c */ /* 0x000fc80003fc5270 */
[----:B------:R-:W-:Y:S02]  /*0d90*/  P2R R76, PR, RZ, 0x40 ;  /* 0x00000040ff4c7803 */ /* 0x000fe40000000000 */
[----:B------:R-:W-:Y:S02]  /*0da0*/  ISETP.NE.AND P6, PT, R64, RZ, PT ;  /* 0x000000ff4000720c */ /* 0x000fe40003fc5270 */
[----:B------:R-:W-:Y:S01]  /*0db0*/  ISETP.NE.AND P3, PT, R59, RZ, PT ;  /* 0x000000ff3b00720c */ /* 0x000fe20003f65270 */
[----:B---3--:R-:W-:Y:S01]  /*0dc0*/  @!P1 HADD2 R0, R66, R65 ;  /* 0x0000004142009230 */ /* 0x008fe20000000000 */
[----:B------:R-:W-:Y:S01]  /*0dd0*/  @!P0 HFMA2.MMA R30, R70, 1, 1, R71 ;  /* 0x3c003c00461e8835 */ /* 0x000fe20000000047 */
[----:B------:R-:W-:-:S08]  /*0de0*/  IMAD.MOV.U32 R70, RZ, RZ, RZ ;  /* 0x000000ffff467224 */ /* 0x000fd000078e00ff */
[--C-:B------:R-:W-:Y:S02]  /*0df0*/  @!P6 HADD2.F32 R65, -RZ, R58.reuse.H0_H0 ;  /* 0x2000003aff41e230 */ /* 0x100fe40000004100 */
[----:B------:R-:W-:Y:S02]  /*0e00*/  @!P6 HADD2.F32 R66, -RZ, R58.H1_H1 ;  /* 0x3000003aff42e230 */ /* 0x000fe40000004100 */
[--C-:B------:R-:W-:Y:S02]  /*0e10*/  @!P3 HADD2.F32 R39, -RZ, R52.reuse.H0_H0 ;  /* 0x20000034ff27b230 */ /* 0x100fe40000004100 */
[----:B0-----:R-:W-:Y:S01]  /*0e20*/  @!P3 HADD2.F32 R42, -RZ, R52.H1_H1 ;  /* 0x30000034ff2ab230 */ /* 0x001fe20000004100 */
[----:B------:R-:W-:-:S04]  /*0e30*/  @!P6 FADD.FTZ R65, R65, R66 ;  /* 0x000000424141e221 */ /* 0x000fc80000010000 */
[----:B------:R-:W-:Y:S01]  /*0e40*/  @!P6 FADD.FTZ R70, RZ, R65 ;  /* 0x00000041ff46e221 */ /* 0x000fe20000010000 */
[----:B------:R-:W-:Y:S01]  /*0e50*/  ISETP.NE.AND P6, PT, R76, RZ, PT ;  /* 0x000000ff4c00720c */ /* 0x000fe20003fc5270 */
[----:B------:R-:W-:-:S04]  /*0e60*/  @!P3 FADD.FTZ R39, R39, R42 ;  /* 0x0000002a2727b221 */ /* 0x000fc80000010000 */
[----:B------:R-:W-:Y:S01]  /*0e70*/  @!P3 FADD.FTZ R70, R70, R39 ;  /* 0x000000274646b221 */ /* 0x000fe20000010000 */
[----:B------:R-:W-:-:S07]  /*0e80*/  ISETP.NE.AND P3, PT, R72, RZ, PT ;  /* 0x000000ff4800720c */ /* 0x000fce0003f65270 */
[--C-:B----4-:R-:W-:Y:S02]  /*0e90*/  @!P6 HADD2.F32 R41, -RZ, R29.reuse.H0_H0 ;  /* 0x2000001dff29e230 */ /* 0x110fe40000004100 */
[----:B------:R-:W-:-:S04]  /*0ea0*/  @!P6 HADD2.F32 R42, -RZ, R29.H1_H1 ;  /* 0x3000001dff2ae230 */ /* 0x000fc80000004100 */
[--C-:B------:R-:W-:Y:S01]  /*0eb0*/  @!P3 HADD2.F32 R39, -RZ, R8.reuse.H0_H0 ;  /* 0x20000008ff27b230 */ /* 0x100fe20000004100 */
[----:B------:R-:W-:Y:S01]  /*0ec0*/  @!P6 FADD.FTZ R41, R41, R42 ;  /* 0x0000002a2929e221 */ /* 0x000fe20000010000 */
[----:B------:R-:W-:-:S03]  /*0ed0*/  @!P3 HADD2.F32 R42, -RZ, R8.H1_H1 ;  /* 0x30000008ff2ab230 */ /* 0x000fc60000004100 */
[----:B------:R-:W-:Y:S01]  /*0ee0*/  @!P6 FADD.FTZ R70, R70, R41 ;  /* 0x000000294646e221 */ /* 0x000fe20000010000 */
[----:B------:R-:W-:Y:S01]  /*0ef0*/  ISETP.NE.AND P6, PT, R75, RZ, PT ;  /* 0x000000ff4b00720c */ /* 0x000fe20003fc5270 */
[----:B------:R-:W-:-:S04]  /*0f00*/  @!P3 FADD.FTZ R39, R39, R42 ;  /* 0x0000002a2727b221 */ /* 0x000fc80000010000 */
[----:B------:R-:W-:Y:S01]  /*0f10*/  @!P3 FADD.FTZ R70, R70, R39 ;  /* 0x000000274646b221 */ /* 0x000fe20000010000 */
[----:B------:R-:W-:-:S07]  /*0f20*/  ISETP.NE.AND P3, PT, R69, RZ, PT ;  /* 0x000000ff4500720c */ /* 0x000fce0003f65270 */
[--C-:B------:R-:W-:Y:S02]  /*0f30*/  @!P6 HADD2.F32 R41, -RZ, R19.reuse.H0_H0 ;  /* 0x20000013ff29e230 */ /* 0x100fe40000004100 */
        /* <DEDUP_REMOVED lines=33> */
[----:B------:R-:W-:Y:S01]  /*1150*/  @!P0 HADD2.F32 R41, -RZ, R30.H1_H1 ;  /* 0x3000001eff298230 */ /* 0x000fe20000004100 */
[----:B------:R-:W-:Y:S01]  /*1160*/  @!P1 FADD.FTZ R39, R39, R42 ;  /* 0x0000002a27279221 */ /* 0x000fe20000010000 */
[----:B------:R-:W-:-:S03]  /*1170*/  IADD3 R65, R47, c[0x0][0x0], RZ ;  /* 0x000000002f417a10 */ /* 0x000fc60007ffe0ff */
[----:B------:R-:W-:Y:S01]  /*1180*/  @!P1 FADD.FTZ R70, R70, R39 ;  /* 0x0000002746469221 */ /* 0x000fe20000010000 */
[----:B------:R-:W-:Y:S01]  /*1190*/  ISETP.GE.AND P6, PT, R65, R5, PT ;  /* 0x000000054100720c */ /* 0x000fe20003fc6270 */
[----:B------:R-:W-:Y:S03]  /*11a0*/  BSSY B0, `(.L_x_317) ;  /* 0x0000025000007945 */ /* 0x000fe60003800000 */
[----:B------:R-:W-:Y:S01]  /*11b0*/  P2R R66, PR, RZ, 0x40 ;  /* 0x00000040ff427803 */ /* 0x000fe20000000000 */
[----:B--2---:R-:W-:Y:S01]  /*11c0*/  @!P4 HFMA2.MMA R31, R38, 1, 1, R43 ;  /* 0x3c003c00261fc835 */ /* 0x004fe2000000002b */
[----:B------:R-:W-:Y:S01]  /*11d0*/  @!P0 HADD2.F32 R38, -RZ, R30.H0_H0 ;  /* 0x2000001eff268230 */ /* 0x000fe20000004100 */
[----:B-----5:R-:W-:-:S04]  /*11e0*/  @!P5 HFMA2.MMA R32, R40, 1, 1, R45 ;  /* 0x3c003c002820d835 */ /* 0x020fc8000000002d */
[----:B------:R-:W-:-:S04]  /*11f0*/  @!P0 FADD.FTZ R41, R38, R41 ;  /* 0x0000002926298221 */ /* 0x000fc80000010000 */
[--C-:B------:R-:W-:Y:S02]  /*1200*/  @!P4 HADD2.F32 R38, -RZ, R31.reuse.H0_H0 ;  /* 0x2000001fff26c230 */ /* 0x100fe40000004100 */
[----:B------:R-:W-:Y:S01]  /*1210*/  @!P4 HADD2.F32 R39, -RZ, R31.H1_H1 ;  /* 0x3000001fff27c230 */ /* 0x000fe20000004100 */
[----:B------:R-:W-:-:S04]  /*1220*/  @!P0 FADD.FTZ R70, R70, R41 ;  /* 0x0000002946468221 */ /* 0x000fc80000010000 */
[----:B------:R-:W-:Y:S01]  /*1230*/  @!P4 FADD.FTZ R39, R38, R39 ;  /* 0x000000272627c221 */ /* 0x000fe20000010000 */
[--C-:B------:R-:W-:Y:S02]  /*1240*/  @!P5 HADD2.F32 R38, -RZ, R32.reuse.H0_H0 ;  /* 0x20000020ff26d230 */ /* 0x100fe40000004100 */
[----:B------:R-:W-:Y:S01]  /*1250*/  @!P5 HADD2.F32 R41, -RZ, R32.H1_H1 ;  /* 0x30000020ff29d230 */ /* 0x000fe20000004100 */
[----:B------:R-:W-:-:S04]  /*1260*/  @!P4 FADD.FTZ R70, R70, R39 ;  /* 0x000000274646c221 */ /* 0x000fc80000010000 */
[----:B------:R-:W-:-:S04]  /*1270*/  @!P5 FADD.FTZ R41, R38, R41 ;  /* 0x000000292629d221 */ /* 0x000fc80000010000 */
[----:B------:R-:W-:Y:S01]  /*1280*/  @!P5 FADD.FTZ R70, R70, R41 ;  /* 0x000000294646d221 */ /* 0x000fe20000010000 */
[----:B------:R-:W-:Y:S05]  /*1290*/  @P6 BRA `(.L_x_318) ;  /* 0x0000015000006947 */ /* 0x000fea0003800000 */
[----:B------:R-:W0:Y:S01]  /*12a0*/  S2UR UR4, SR_CTAID.X ;  /* 0x00000000000479c3 */ /* 0x000e220000002500 */
[----:B------:R-:W-:Y:S01]  /*12b0*/  IMAD.MOV.U32 R7, RZ, RZ, c[0x0][0x18c] ;  /* 0x00006300ff077624 */ /* 0x000fe200078e00ff */
[----:B------:R-:W-:-:S04]  /*12c0*/  IADD3 R65, R47, c[0x0][0x0], RZ ;  /* 0x000000002f417a10 */ /* 0x000fc80007ffe0ff */
[----:B------:R-:W-:Y:S02]  /*12d0*/  SHF.R.S32.HI R5, RZ, 0x1, R7 ;  /* 0x00000001ff057819 */ /* 0x000fe40000011407 */
[----:B------:R-:W-:Y:S01]  /*12e0*/  SHF.R.S32.HI R38, RZ, 0x1f, R65 ;  /* 0x0000001fff267819 */ /* 0x000fe20000011441 */
[----:B0-----:R-:W-:-:S04]  /*12f0*/  IMAD.U32 R6, RZ, RZ, UR4 ;  /* 0x00000004ff067e24 */ /* 0x001fc8000f8e00ff */
[----:B------:R-:W-:-:S05]  /*1300*/  IMAD R4, R5, R6, RZ ;  /* 0x0000000605047224 */ /* 0x000fca00078e02ff */
[----:B------:R-:W-:Y:S02]  /*1310*/  SHF.R.S32.HI R3, RZ, 0x1f, R4 ;  /* 0x0000001fff037819 */ /* 0x000fe40000011404 */
[----:B------:R-:W-:-:S05]  /*1320*/  IADD3 R39, P6, R4, R65, RZ ;  /* 0x0000004104277210 */ /* 0x000fca0007fde0ff */
[----:B------:R-:W-:Y:S01]  /*1330*/  IMAD.X R40, R3, 0x1, R38, P6 ;  /* 0x0000000103287824 */ /* 0x000fe200030e0626 */
[----:B------:R-:W-:-:S04]  /*1340*/  LEA R38, P6, R39, c[0x0][0x160], 0x2 ;  /* 0x0000580027267a11 */ /* 0x000fc800078c10ff */
[----:B------:R-:W-:Y:S01]  /*1350*/  LEA.HI.X R39, R39, c[0x0][0x164], R40, 0x2, P6 ;  /* 0x0000590027277a11 */ /* 0x000fe200030f1428 */
[----:B------:R-:W-:-:S04]  /*1360*/  IMAD.MOV.U32 R40, RZ, RZ, 0x4 ;  /* 0x00000004ff287424 */ /* 0x000fc800078e00ff */
[----:B------:R-:W-:Y:S01]  /*1370*/  IMAD.WIDE R40, R65, R40, c[0x0][0x170] ;  /* 0x00005c0041287625 */ /* 0x000fe200078e0228 */
[----:B------:R-:W2:Y:S05]  /*1380*/  LDG.E R38, [R38.64] ;  /* 0x0000000626267981 */ /* 0x000eaa000c1e1900 */
[----:B------:R-:W2:Y:S02]  /*1390*/  LDG.E R41, [R40.64] ;  /* 0x0000000628297981 */ /* 0x000ea4000c1e1900 */
[----:B--2---:R-:W-:-:S10]  /*13a0*/  HFMA2.MMA R67, R38, 1, 1, R41 ;  /* 0x3c003c0026437835 */ /* 0x004fd40000000029 */
[--C-:B------:R-:W-:Y:S02]  /*13b0*/  HADD2.F32 R42, -RZ, R67.reuse.H0_H0 ;  /* 0x20000043ff2a7230 */ /* 0x100fe40000004100 */
[----:B------:R-:W-:-:S05]  /*13c0*/  HADD2.F32 R43, -RZ, R67.H1_H1 ;  /* 0x30000043ff2b7230 */ /* 0x000fca0000004100 */
[----:B------:R-:W-:-:S04]  /*13d0*/  FADD.FTZ R43, R42, R43 ;  /* 0x0000002b2a2b7221 */ /* 0x000fc80000010000 */
[----:B------:R-:W-:Y:S02]  /*13e0*/  FADD.FTZ R70, R70, R43 ;  /* 0x0000002b46467221 */ /* 0x000fe40000010000 */
.L_x_318:
[----:B------:R-:W-:Y:S05]  /*13f0*/  BSYNC B0 ;  /* 0x0000000000007941 */ /* 0x000fea0003800000 */
.L_x_317:
[----:B------:R-:W0:Y:S01]  /*1400*/  SHFL.BFLY PT, R39, R70, 0x10, 0x1f ;  /* 0x0e001f0046277f89 */ /* 0x000e2200000e0000 */
[C---:B------:R-:W-:Y:S01]  /*1410*/  LOP3.LUT P6, R45, R60.reuse, 0x1f, RZ, 0xc0, !PT ;  /* 0x0000001f3c2d7812 */ /* 0x040fe200078cc0ff */
[----:B------:R-:W-:Y:S01]  /*1420*/  BSSY B0, `(.L_x_319) ;  /* 0x00000fa000007945 */ /* 0x000fe20003800000 */
[----:B------:R-:W-:Y:S02]  /*1430*/  P2R R71, PR, RZ, 0x4 ;  /* 0x00000004ff477803 */ /* 0x000fe40000000000 */
[----:B------:R-:W-:Y:S02]  /*1440*/  ISETP.NE.AND P2, PT, R60, RZ, PT ;  /* 0x000000ff3c00720c */ /* 0x000fe40003f45270 */
[----:B------:R-:W-:Y:S02]  /*1450*/  P2R R44, PR, RZ, 0x20 ;  /* 0x00000020ff2c7803 */ /* 0x000fe40000000000 */
[----:B------:R-:W-:Y:S02]  /*1460*/  ISETP.NE.AND P5, PT, R64, RZ, PT ;  /* 0x000000ff4000720c */ /* 0x000fe40003fa5270 */
[----:B------:R-:W-:-:S02]  /*1470*/  P2R R69, PR, RZ, 0x8 ;  /* 0x00000008ff457803 */ /* 0x000fc40000000000 */
[----:B------:R-:W-:Y:S02]  /*1480*/  ISETP.NE.AND P3, PT, R34, RZ, PT ;  /* 0x000000ff2200720c */ /* 0x000fe40003f65270 */
[----:B------:R-:W-:Y:S02]  /*1490*/  @!P6 SHF.R.U32.HI R73, RZ, 0x3, R60 ;  /* 0x00000003ff49e819 */ /* 0x000fe4000001163c */
[----:B------:R-:W-:Y:S02]  /*14a0*/  P2R R72, PR, RZ, 0x2 ;  /* 0x00000002ff487803 */ /* 0x000fe40000000000 */
[----:B------:R-:W-:Y:S02]  /*14b0*/  @!P6 LOP3.LUT R73, R73, 0x1ffffffc, RZ, 0xc0, !PT ;  /* 0x1ffffffc4949e812 */ /* 0x000fe400078ec0ff */
[----:B------:R-:W-:Y:S01]  /*14c0*/  ISETP.NE.AND P1, PT, R36, RZ, PT ;  /* 0x000000ff2400720c */ /* 0x000fe20003f25270 */
[----:B------:R-:W-:Y:S01]  /*14d0*/  @!P5 HADD2.F32 R74, -RZ, R58.H1_H1 ;  /* 0x3000003aff4ad230 */ /* 0x000fe20000004100 */
[----:B------:R-:W-:Y:S01]  /*14e0*/  P2R R68, PR, RZ, 0x10 ;  /* 0x00000010ff447803 */ /* 0x000fe20000000000 */
[----:B0-----:R-:W-:Y:S01]  /*14f0*/  FADD.FTZ R39, R39, R70 ;  /* 0x0000004627277221 */ /* 0x001fe20000010000 */
[----:B------:R-:W-:-:S02]  /*1500*/  ISETP.NE.AND P4, PT, R46, RZ, PT ;  /* 0x000000ff2e00720c */ /* 0x000fc40003f85270 */
[----:B------:R-:W-:Y:S02]  /*1510*/  P2R R42, PR, RZ, 0x1 ;  /* 0x00000001ff2a7803 */ /* 0x000fe40000000000 */
[----:B------:R-:W0:Y:S01]  /*1520*/  SHFL.BFLY PT, R38, R39, 0x8, 0x1f ;  /* 0x0d001f0027267f89 */ /* 0x000e2200000e0000 */
[----:B------:R-:W-:Y:S01]  /*1530*/  ISETP.NE.AND P0, PT, R37, RZ, PT ;  /* 0x000000ff2500720c */ /* 0x000fe20003f05270 */
[----:B0-----:R-:W-:Y:S02]  /*1540*/  FADD.FTZ R38, R39, R38 ;  /* 0x0000002627267221 */ /* 0x001fe40000010000 */
[----:B------:R-:W0:Y:S03]  /*1550*/  I2F.U32 R39, c[0x0][0x0] ;  /* 0x0000000000277b06 */ /* 0x000e260000201000 */
[----:B------:R-:W1:Y:S01]  /*1560*/  SHFL.BFLY PT, R41, R38, 0x4, 0x1f ;  /* 0x0c801f0026297f89 */ /* 0x000e6200000e0000 */
[----:B0-----:R-:W-:-:S02]  /*1570*/  FMUL.FTZ R39, R39, 0.03125 ;  /* 0x3d00000027277820 */ /* 0x001fc40000410000 */
[----:B-1----:R-:W-:Y:S02]  /*1580*/  FADD.FTZ R41, R38, R41 ;  /* 0x0000002926297221 */ /* 0x002fe40000010000 */
[----:B------:R-:W0:Y:S03]  /*1590*/  I2F.U32 R38, R60 ;  /* 0x0000003c00267306 */ /* 0x000e260000201000 */
[----:B------:R-:W1:Y:S02]  /*15a0*/  SHFL.BFLY PT, R40, R41, 0x2, 0x1f ;  /* 0x0c401f0029287f89 */ /* 0x000e6400000e0000 */
[----:B-1----:R-:W-:Y:S02]  /*15b0*/  FADD.FTZ R40, R41, R40 ;  /* 0x0000002829287221 */ /* 0x002fe40000010000 */
[----:B------:R-:W-:-:S03]  /*15c0*/  IMAD.MOV.U32 R41, RZ, RZ, RZ ;  /* 0x000000ffff297224 */ /* 0x000fc600078e00ff */
[----:B------:R-:W1:Y:S02]  /*15d0*/  SHFL.BFLY PT, R43, R40, 0x1, 0x1f ;  /* 0x0c201f00282b7f89 */ /* 0x000e6400000e0000 */
[----:B-1----:R-:W-:-:S05]  /*15e0*/  FADD.FTZ R70, R40, R43 ;  /* 0x0000002b28467221 */ /* 0x002fca0000010000 */
[----:B------:R1:W-:Y:S04]  /*15f0*/  @!P6 STS [R73+0x8], R70 ;  /* 0x000008464900e388 */ /* 0x0003e80000000800 */
[----:B------:R-:W-:Y:S01]  /*1600*/  BAR.SYNC.DEFER_BLOCKING 0x0 ;  /* 0x0000000000007b1d */ /* 0x000fe20000010000 */
[----:B0-----:R-:W-:-:S05]  /*1610*/  FSETP.GT.FTZ.AND P6, PT, R39, R38, PT ;  /* 0x000000262700720b */ /* 0x001fca0003fd4000 */
[----:B-1----:R-:W0:Y:S08]  /*1620*/  @!P2 I2F R73, c[0x0][0x18c] ;  /* 0x000063000049ab06 */ /* 0x002e300000201400 */
[----:B0-----:R-:W0:Y:S01]  /*1630*/  @!P2 MUFU.RCP R73, R73 ;  /* 0x000000490049a308 */ /* 0x001e220000001000 */
[----:B------:R1:W2:Y:S02]  /*1640*/  @P6 LDS R41, [R45.X4+0x8] ;  /* 0x000008002d296984 */ /* 0x0002a40000004800 */
[----:B-1----:R-:W-:-:S02]  /*1650*/  P2R R45, PR, RZ, 0x40 ;  /* 0x00000040ff2d7803 */ /* 0x002fc40000000000 */
[----:B------:R-:W-:Y:S01]  /*1660*/  ISETP.NE.AND P6, PT, R53, RZ, PT ;  /* 0x000000ff3500720c */ /* 0x000fe20003fc5270 */
[----:B--2---:R-:W1:Y:S02]  /*1670*/  SHFL.BFLY PT, R38, R41, 0x10, 0x1f ;  /* 0x0e001f0029267f89 */ /* 0x004e6400000e0000 */
[----:B-1----:R-:W-:-:S05]  /*1680*/  FADD.FTZ R38, R38, R41 ;  /* 0x0000002926267221 */ /* 0x002fca0000010000 */
[----:B------:R-:W1:Y:S02]  /*1690*/  SHFL.BFLY PT, R39, R38, 0x8, 0x1f ;  /* 0x0d001f0026277f89 */ /* 0x000e6400000e0000 */
[----:B-1----:R-:W-:-:S05]  /*16a0*/  FADD.FTZ R39, R38, R39 ;  /* 0x0000002726277221 */ /* 0x002fca0000010000 */
[----:B------:R-:W1:Y:S02]  /*16b0*/  SHFL.BFLY PT, R40, R39, 0x4, 0x1f ;  /* 0x0c801f0027287f89 */ /* 0x000e6400000e0000 */
[----:B-1----:R-:W-:-:S05]  /*16c0*/  FADD.FTZ R40, R39, R40 ;  /* 0x0000002827287221 */ /* 0x002fca0000010000 */
[----:B------:R-:W1:Y:S02]  /*16d0*/  SHFL.BFLY PT, R43, R40, 0x2, 0x1f ;  /* 0x0c401f00282b7f89 */ /* 0x000e6400000e0000 */
[----:B-1----:R-:W-:Y:S01]  /*16e0*/  FADD.FTZ R43, R40, R43 ;  /* 0x0000002b282b7221 */ /* 0x002fe20000010000 */
[----:B------:R-:W-:-:S04]  /*16f0*/  @!P5 HADD2.F32 R40, -RZ, R58.H0_H0 ;  /* 0x2000003aff28d230 */ /* 0x000fc80000004100 */
[----:B------:R-:W1:Y:S02]  /*1700*/  SHFL.BFLY PT, R70, R43, 0x1, 0x1f ;  /* 0x0c201f002b467f89 */ /* 0x000e6400000e0000 */
[----:B-1----:R-:W-:-:S04]  /*1710*/  FADD.FTZ R70, R43, R70 ;  /* 0x000000462b467221 */ /* 0x002fc80000010000 */
[----:B0-----:R-:W-:-:S05]  /*1720*/  @!P2 FMUL.FTZ R38, R70, R73 ;  /* 0x000000494626a220 */ /* 0x001fca0000410000 */
[----:B------:R-:W-:Y:S04]  /*1730*/  @!P2 STS [RZ], R38 ;  /* 0x00000026ff00a388 */ /* 0x000fe80000000800 */
[----:B------:R-:W-:Y:S01]  /*1740*/  BAR.SYNC.DEFER_BLOCKING 0x0 ;  /* 0x0000000000007b1d */ /* 0x000fe20000010000 */
[----:B------:R-:W-:-:S04]  /*1750*/  ISETP.NE.AND P2, PT, R35, RZ, PT ;  /* 0x000000ff2300720c */ /* 0x000fc80003f45270 */
[----:B------:R-:W-:Y:S02]  /*1760*/  P2R R70, PR, RZ, 0x4 ;  /* 0x00000004ff467803 */ /* 0x000fe40000000000 */
[----:B------:R-:W-:-:S13]  /*1770*/  ISETP.NE.AND P2, PT, R59, RZ, PT ;  /* 0x000000ff3b00720c */ /* 0x000fda0003f45270 */
[--C-:B------:R-:W-:Y:S01]  /*1780*/  @!P2 HADD2.F32 R76, -RZ, R52.reuse.H1_H1 ;  /* 0x30000034ff4ca230 */ /* 0x100fe20000004100 */
[----:B------:R-:W0:Y:S02]  /*1790*/  LDS R39, [RZ] ;  /* 0x00000000ff277984 */ /* 0x000e240000000800 */
[--C-:B0-----:R-:W-:Y:S01]  /*17a0*/  @!P5 FADD.FTZ R41, R74, -R39.reuse ;  /* 0x800000274a29d221 */ /* 0x101fe20000010000 */
[----:B------:R-:W-:Y:S01]  /*17b0*/  @!P2 HADD2.F32 R74, -RZ, R52.H0_H0 ;  /* 0x20000034ff4aa230 */ /* 0x000fe20000004100 */
[--C-:B------:R-:W-:Y:S02]  /*17c0*/  @!P5 FADD.FTZ R40, R40, -R39.reuse ;  /* 0x800000272828d221 */ /* 0x100fe40000010000 */
[----:B------:R-:W-:Y:S02]  /*17d0*/  @!P5 FMUL.FTZ R41, R41, R41 ;  /* 0x000000292929d220 */ /* 0x000fe40000410000 */
[----:B------:R-:W-:Y:S01]  /*17e0*/  @!P2 FADD.FTZ R43, R76, -R39 ;  /* 0x800000274c2ba221 */ /* 0x000fe20000010000 */
[----:B------:R-:W-:Y:S01]  /*17f0*/  @!P6 HADD2.F32 R76, -RZ, R29.H1_H1 ;  /* 0x3000001dff4ce230 */ /* 0x000fe20000004100 */
[----:B------:R-:W-:-:S02]  /*1800*/  @!P5 FFMA.FTZ R40, R40, R40, R41 ;  /* 0x000000282828d223 */ /* 0x000fc40000010029 */
[--C-:B------:R-:W-:Y:S01]  /*1810*/  @!P2 FADD.FTZ R41, R74, -R39.reuse ;  /* 0x800000274a29a221 */ /* 0x100fe20000010000 */
[----:B------:R-:W-:Y:S01]  /*1820*/  @!P6 HADD2.F32 R74, -RZ, R29.H0_H0 ;  /* 0x2000001dff4ae230 */ /* 0x000fe20000004100 */
[----:B------:R-:W-:Y:S02]  /*1830*/  @!P2 FMUL.FTZ R38, R43, R43 ;  /* 0x0000002b2b26a220 */ /* 0x000fe40000410000 */
[--C-:B------:R-:W-:Y:S01]  /*1840*/  @!P6 FADD.FTZ R73, R76, -R39.reuse ;  /* 0x800000274c49e221 */ /* 0x100fe20000010000 */
[----:B------:R-:W-:Y:S01]  /*1850*/  @!P1 HADD2.F32 R76, -RZ, R22.H0_H0 ;  /* 0x20000016ff4c9230 */ /* 0x000fe20000004100 */
[----:B------:R-:W-:Y:S02]  /*1860*/  @!P2 FFMA.FTZ R41, R41, R41, R38 ;  /* 0x000000292929a223 */ /* 0x000fe40000010026 */
[----:B------:R-:W-:Y:S02]  /*1870*/  @!P6 FADD.FTZ R43, R74, -R39 ;  /* 0x800000274a2be221 */ /* 0x000fe40000010000 */
[----:B------:R-:W-:-:S02]  /*1880*/  @!P6 FMUL.FTZ R74, R73, R73 ;  /* 0x00000049494ae220 */ /* 0x000fc40000410000 */
[----:B------:R-:W-:Y:S02]  /*1890*/  IMAD.MOV.U32 R38, RZ, RZ, RZ ;  /* 0x000000ffff267224 */ /* 0x000fe400078e00ff */
[----:B------:R-:W-:Y:S01]  /*18a0*/  @!P5 FADD.FTZ R38, RZ, R40 ;  /* 0x00000028ff26d221 */ /* 0x000fe20000010000 */
[--C-:B------:R-:W-:Y:S01]  /*18b0*/  @!P3 HADD2.F32 R40, -RZ, R8.reuse.H0_H0 ;  /* 0x20000008ff28b230 */ /* 0x100fe20000004100 */
[----:B------:R-:W-:Y:S01]  /*18c0*/  @!P6 FFMA.FTZ R43, R43, R43, R74 ;  /* 0x0000002b2b2be223 */ /* 0x000fe2000001004a */
[----:B------:R-:W-:Y:S01]  /*18d0*/  @!P3 HADD2.F32 R74, -RZ, R8.H1_H1 ;  /* 0x30000008ff4ab230 */ /* 0x000fe20000004100 */
[----:B------:R-:W-:Y:S01]  /*18e0*/  @!P2 FADD.FTZ R38, R38, R41 ;  /* 0x000000292626a221 */ /* 0x000fe20000010000 */
[----:B------:R-:W-:Y:S01]  /*18f0*/  ISETP.NE.AND P2, PT, R70, RZ, PT ;  /* 0x000000ff4600720c */ /* 0x000fe20003f45270 */
[--C-:B------:R-:W-:Y:S01]  /*1900*/  @!P3 FADD.FTZ R40, R40, -R39.reuse ;  /* 0x800000272828b221 */ /* 0x100fe20000010000 */
[----:B------:R-:W-:Y:S01]  /*1910*/  @!P1 HADD2.F32 R70, -RZ, R22.H1_H1 ;  /* 0x30000016ff469230 */ /* 0x000fe20000004100 */
[----:B------:R-:W-:Y:S01]  /*1920*/  @!P3 FADD.FTZ R73, R74, -R39 ;  /* 0x800000274a49b221 */ /* 0x000fe20000010000 */
[----:B------:R-:W-:Y:S01]  /*1930*/  ISETP.NE.AND P5, PT, R33, RZ, PT ;  /* 0x000000ff2100720c */ /* 0x000fe20003fa5270 */
[----:B------:R-:W-:Y:S01]  /*1940*/  @!P6 FADD.FTZ R38, R38, R43 ;  /* 0x0000002b2626e221 */ /* 0x000fe20000010000 */
[----:B------:R-:W-:Y:S01]  /*1950*/  ISETP.NE.AND P6, PT, R45, RZ, PT ;  /* 0x000000ff2d00720c */ /* 0x000fe20003fc5270 */
[----:B------:R-:W-:-:S02]  /*1960*/  @!P3 FMUL.FTZ R73, R73, R73 ;  /* 0x000000494949b220 */ /* 0x000fc40000410000 */
[----:B------:R-:W-:Y:S02]  /*1970*/  @!P1 FADD.FTZ R70, R70, -R39 ;  /* 0x8000002746469221 */ /* 0x000fe40000010000 */
[----:B------:R-:W-:Y:S02]  /*1980*/  @!P3 FFMA.FTZ R41, R40, R40, R73 ;  /* 0x000000282829b223 */ /* 0x000fe40000010049 */
[--C-:B------:R-:W-:Y:S01]  /*1990*/  @!P2 HADD2.F32 R40, -RZ, R19.reuse.H1_H1 ;  /* 0x30000013ff28a230 */ /* 0x100fe20000004100 */
[--C-:B------:R-:W-:Y:S01]  /*19a0*/  @!P1 FADD.FTZ R45, R76, -R39.reuse ;  /* 0x800000274c2d9221 */ /* 0x100fe20000010000 */
[----:B------:R-:W-:Y:S01]  /*19b0*/  @!P2 HADD2.F32 R74, -RZ, R19.H0_H0 ;  /* 0x20000013ff4aa230 */ /* 0x000fe20000004100 */
[----:B------:R-:W-:Y:S01]  /*19c0*/  @!P1 FMUL.FTZ R70, R70, R70 ;  /* 0x0000004646469220 */ /* 0x000fe20000410000 */
[----:B------:R-:W-:Y:S01]  /*19d0*/  @!P4 HADD2.F32 R76, -RZ, R25.H0_H0 ;  /* 0x20000019ff4cc230 */ /* 0x000fe20000004100 */
[--C-:B------:R-:W-:Y:S02]  /*19e0*/  @!P2 FADD.FTZ R40, R40, -R39.reuse ;  /* 0x800000272828a221 */ /* 0x100fe40000010000 */
[----:B------:R-:W-:Y:S01]  /*19f0*/  @!P2 FADD.FTZ R43, R74, -R39 ;  /* 0x800000274a2ba221 */ /* 0x000fe20000010000 */
[----:B------:R-:W-:Y:S01]  /*1a00*/  @!P0 HADD2.F32 R74, -RZ, R23.H0_H0 ;  /* 0x20000017ff4a8230 */ /* 0x000fe20000004100 */
[----:B------:R-:W-:-:S02]  /*1a10*/  @!P2 FMUL.FTZ R40, R40, R40 ;  /* 0x000000282828a220 */ /* 0x000fc40000410000 */
[----:B------:R-:W-:Y:S01]  /*1a20*/  @!P1 FFMA.FTZ R45, R45, R45, R70 ;  /* 0x0000002d2d2d9223 */ /* 0x000fe20000010046 */
[----:B------:R-:W-:Y:S01]  /*1a30*/  @!P4 HADD2.F32 R70, -RZ, R25.H1_H1 ;  /* 0x30000019ff46c230 */ /* 0x000fe20000004100 */
[----:B------:R-:W-:Y:S01]  /*1a40*/  @!P2 FFMA.FTZ R43, R43, R43, R40 ;  /* 0x0000002b2b2ba223 */ /* 0x000fe20000010028 */
[----:B------:R-:W-:Y:S01]  /*1a50*/  @!P0 HADD2.F32 R40, -RZ, R23.H1_H1 ;  /* 0x30000017ff288230 */ /* 0x000fe20000004100 */
[----:B------:R-:W-:Y:S01]  /*1a60*/  @!P3 FADD.FTZ R38, R38, R41 ;  /* 0x000000292626b221 */ /* 0x000fe20000010000 */
[----:B------:R-:W-:Y:S01]  /*1a70*/  ISETP.NE.AND P3, PT, R69, RZ, PT ;  /* 0x000000ff4500720c */ /* 0x000fe20003f65270 */
[--C-:B------:R-:W-:Y:S02]  /*1a80*/  @!P4 FADD.FTZ R70, R70, -R39.reuse ;  /* 0x800000274646c221 */ /* 0x100fe40000010000 */
[--C-:B------:R-:W-:Y:S02]  /*1a90*/  @!P0 FADD.FTZ R40, R40, -R39.reuse ;  /* 0x8000002728288221 */ /* 0x100fe40000010000 */
[----:B------:R-:W-:-:S02]  /*1aa0*/  @!P4 FADD.FTZ R41, R76, -R39 ;  /* 0x800000274c29c221 */ /* 0x000fc40000010000 */
[----:B------:R-:W-:Y:S02]  /*1ab0*/  @!P4 FMUL.FTZ R70, R70, R70 ;  /* 0x000000464646c220 */ /* 0x000fe40000410000 */
[----:B------:R-:W-:Y:S02]  /*1ac0*/  @!P0 FADD.FTZ R69, R74, -R39 ;  /* 0x800000274a458221 */ /* 0x000fe40000010000 */
[----:B------:R-:W-:Y:S02]  /*1ad0*/  @!P0 FMUL.FTZ R40, R40, R40 ;  /* 0x0000002828288220 */ /* 0x000fe40000410000 */
[----:B------:R-:W-:Y:S01]  /*1ae0*/  @!P4 FFMA.FTZ R41, R41, R41, R70 ;  /* 0x000000292929c223 */ /* 0x000fe20000010046 */
[--C-:B------:R-:W-:Y:S01]  /*1af0*/  @!P5 HADD2.F32 R70, -RZ, R27.reuse.H1_H1 ;  /* 0x3000001bff46d230 */ /* 0x100fe20000004100 */
[----:B------:R-:W-:Y:S01]  /*1b00*/  @!P2 FADD.FTZ R38, R38, R43 ;  /* 0x0000002b2626a221 */ /* 0x000fe20000010000 */
[----:B------:R-:W-:Y:S01]  /*1b10*/  ISETP.NE.AND P2, PT, R71, RZ, PT ;  /* 0x000000ff4700720c */ /* 0x000fe20003f45270 */
[----:B------:R-:W-:Y:S01]  /*1b20*/  @!P0 FFMA.FTZ R69, R69, R69, R40 ;  /* 0x0000004545458223 */ /* 0x000fe20000010028 */
[----:B------:R-:W-:Y:S01]  /*1b30*/  @!P5 HADD2.F32 R40, -RZ, R27.H0_H0 ;  /* 0x2000001bff28d230 */ /* 0x000fe20000004100 */
[----:B------:R-:W-:Y:S01]  /*1b40*/  @!P5 FADD.FTZ R43, R70, -R39 ;  /* 0x80000027462bd221 */ /* 0x000fe20000010000 */
[----:B------:R-:W-:Y:S01]  /*1b50*/  @!P3 HADD2.F32 R70, -RZ, R28.H1_H1 ;  /* 0x3000001cff46b230 */ /* 0x000fe20000004100 */
[----:B------:R-:W-:Y:S01]  /*1b60*/  @!P1 FADD.FTZ R38, R38, R45 ;  /* 0x0000002d26269221 */ /* 0x000fe20000010000 */
[----:B------:R-:W-:Y:S01]  /*1b70*/  ISETP.NE.AND P1, PT, R72, RZ, PT ;  /* 0x000000ff4800720c */ /* 0x000fe20003f25270 */
[----:B------:R-:W-:-:S02]  /*1b80*/  @!P5 FADD.FTZ R40, R40, -R39 ;  /* 0x800000272828d221 */ /* 0x000fc40000010000 */
[----:B------:R-:W-:Y:S02]  /*1b90*/  @!P5 FMUL.FTZ R43, R43, R43 ;  /* 0x0000002b2b2bd220 */ /* 0x000fe40000410000 */
[----:B------:R-:W-:Y:S01]  /*1ba0*/  @!P0 FADD.FTZ R38, R38, R69 ;  /* 0x0000004526268221 */ /* 0x000fe20000010000 */
[----:B------:R-:W-:Y:S01]  /*1bb0*/  ISETP.NE.AND P0, PT, R42, RZ, PT ;  /* 0x000000ff2a00720c */ /* 0x000fe20003f05270 */
[----:B------:R-:W-:Y:S01]  /*1bc0*/  @!P5 FFMA.FTZ R43, R40, R40, R43 ;  /* 0x00000028282bd223 */ /* 0x000fe2000001002b */
[----:B------:R-:W-:Y:S01]  /*1bd0*/  @!P3 HADD2.F32 R40, -RZ, R28.H0_H0 ;  /* 0x2000001cff28b230 */ /* 0x000fe20000004100 */
[----:B------:R-:W-:Y:S01]  /*1be0*/  @!P3 FADD.FTZ R42, R70, -R39 ;  /* 0x80000027462ab221 */ /* 0x000fe20000010000 */
[----:B------:R-:W-:Y:S01]  /*1bf0*/  P2R R70, PR, RZ, 0x8 ;  /* 0x00000008ff467803 */ /* 0x000fe20000000000 */
[----:B------:R-:W-:Y:S01]  /*1c00*/  @!P4 FADD.FTZ R38, R38, R41 ;  /* 0x000000292626c221 */ /* 0x000fe20000010000 */
[----:B------:R-:W-:Y:S01]  /*1c10*/  ISETP.NE.AND P4, PT, R68, RZ, PT ;  /* 0x000000ff4400720c */ /* 0x000fe20003f85270 */
[----:B------:R-:W-:Y:S01]  /*1c20*/  @!P3 FADD.FTZ R40, R40, -R39 ;  /* 0x800000272828b221 */ /* 0x000fe20000010000 */
[--C-:B------:R-:W-:Y:S01]  /*1c30*/  @!P1 HADD2.F32 R68, -RZ, R0.reuse.H0_H0 ;  /* 0x20000000ff449230 */ /* 0x100fe20000004100 */
[----:B------:R-:W-:Y:S01]  /*1c40*/  @!P3 FMUL.FTZ R45, R42, R42 ;  /* 0x0000002a2a2db220 */ /* 0x000fe20000410000 */
[----:B------:R-:W-:Y:S01]  /*1c50*/  @!P1 HADD2.F32 R42, -RZ, R0.H1_H1 ;  /* 0x30000000ff2a9230 */ /* 0x000fe20000004100 */
[----:B------:R-:W-:Y:S01]  /*1c60*/  @!P5 FADD.FTZ R38, R38, R43 ;  /* 0x0000002b2626d221 */ /* 0x000fe20000010000 */
[----:B------:R-:W-:Y:S01]  /*1c70*/  ISETP.NE.AND P5, PT, R44, RZ, PT ;  /* 0x000000ff2c00720c */ /* 0x000fe20003fa5270 */
[----:B------:R-:W-:Y:S01]  /*1c80*/  @!P3 FFMA.FTZ R45, R40, R40, R45 ;  /* 0x00000028282db223 */ /* 0x000fe2000001002d */
[--C-:B------:R-:W-:Y:S01]  /*1c90*/  @!P2 HADD2.F32 R40, -RZ, R2.reuse.H1_H1 ;  /* 0x30000002ff28a230 */ /* 0x100fe20000004100 */
[--C-:B------:R-:W-:Y:S01]  /*1ca0*/  @!P1 FADD.FTZ R42, R42, -R39.reuse ;  /* 0x800000272a2a9221 */ /* 0x100fe20000010000 */
[----:B------:R-:W-:Y:S01]  /*1cb0*/  @!P2 HADD2.F32 R44, -RZ, R2.H0_H0 ;  /* 0x20000002ff2ca230 */ /* 0x000fe20000004100 */
[----:B------:R-:W-:-:S02]  /*1cc0*/  @!P1 FADD.FTZ R41, R68, -R39 ;  /* 0x8000002744299221 */ /* 0x000fc40000010000 */
[--C-:B------:R-:W-:Y:S01]  /*1cd0*/  @!P2 FADD.FTZ R40, R40, -R39.reuse ;  /* 0x800000272828a221 */ /* 0x100fe20000010000 */
[--C-:B------:R-:W-:Y:S01]  /*1ce0*/  @!P4 HADD2.F32 R68, -RZ, R31.reuse.H1_H1 ;  /* 0x3000001fff44c230 */ /* 0x100fe20000004100 */
[----:B------:R-:W-:Y:S02]  /*1cf0*/  @!P1 FMUL.FTZ R42, R42, R42 ;  /* 0x0000002a2a2a9220 */ /* 0x000fe40000410000 */
[----:B------:R-:W-:Y:S01]  /*1d00*/  @!P2 FADD.FTZ R43, R44, -R39 ;  /* 0x800000272c2ba221 */ /* 0x000fe20000010000 */
[----:B------:R-:W-:Y:S01]  /*1d10*/  @!P4 HADD2.F32 R44, -RZ, R31.H0_H0 ;  /* 0x2000001fff2cc230 */ /* 0x000fe20000004100 */
[----:B------:R-:W-:Y:S02]  /*1d20*/  @!P2 FMUL.FTZ R40, R40, R40 ;  /* 0x000000282828a220 */ /* 0x000fe40000410000 */
[----:B------:R-:W-:Y:S01]  /*1d30*/  @!P1 FFMA.FTZ R41, R41, R41, R42 ;  /* 0x0000002929299223 */ /* 0x000fe2000001002a */
[--C-:B------:R-:W-:Y:S01]  /*1d40*/  @!P0 HADD2.F32 R42, -RZ, R30.reuse.H1_H1 ;  /* 0x3000001eff2a8230 */ /* 0x100fe20000004100 */
[----:B------:R-:W-:Y:S01]  /*1d50*/  @!P2 FFMA.FTZ R43, R43, R43, R40 ;  /* 0x0000002b2b2ba223 */ /* 0x000fe20000010028 */
[----:B------:R-:W-:Y:S01]  /*1d60*/  @!P0 HADD2.F32 R40, -RZ, R30.H0_H0 ;  /* 0x2000001eff288230 */ /* 0x000fe20000004100 */
[----:B------:R-:W-:Y:S01]  /*1d70*/  @!P3 FADD.FTZ R38, R38, R45 ;  /* 0x0000002d2626b221 */ /* 0x000fe20000010000 */
[----:B------:R-:W-:Y:S01]  /*1d80*/  ISETP.NE.AND P3, PT, R66, RZ, PT ;  /* 0x000000ff4200720c */ /* 0x000fe20003f65270 */
[----:B------:R-:W-:-:S02]  /*1d90*/  @!P0 FADD.FTZ R42, R42, -R39 ;  /* 0x800000272a2a8221 */ /* 0x000fc40000010000 */
[----:B------:R-:W-:Y:S02]  /*1da0*/  @!P0 FADD.FTZ R40, R40, -R39 ;  /* 0x8000002728288221 */ /* 0x000fe40000010000 */
[----:B------:R-:W-:Y:S01]  /*1db0*/  @!P0 FMUL.FTZ R45, R42, R42 ;  /* 0x0000002a2a2d8220 */ /* 0x000fe20000410000 */
[--C-:B------:R-:W-:Y:S01]  /*1dc0*/  @!P5 HADD2.F32 R42, -RZ, R32.reuse.H1_H1 ;  /* 0x30000020ff2ad230 */ /* 0x100fe20000004100 */
[----:B------:R-:W-:Y:S02]  /*1dd0*/  @!P2 FADD.FTZ R38, R38, R43 ;  /* 0x0000002b2626a221 */ /* 0x000fe40000010000 */
[----:B------:R-:W-:Y:S01]  /*1de0*/  @!P0 FFMA.FTZ R45, R40, R40, R45 ;  /* 0x00000028282d8223 */ /* 0x000fe2000001002d */
[----:B------:R-:W-:Y:S01]  /*1df0*/  @!P5 HADD2.F32 R40, -RZ, R32.H0_H0 ;  /* 0x20000020ff28d230 */ /* 0x000fe20000004100 */
[--C-:B------:R-:W-:Y:S02]  /*1e00*/  @!P5 FADD.FTZ R42, R42, -R39.reuse ;  /* 0x800000272a2ad221 */ /* 0x100fe40000010000 */
[----:B------:R-:W-:-:S02]  /*1e10*/  @!P4 FADD.FTZ R68, R68, -R39 ;  /* 0x800000274444c221 */ /* 0x000fc40000010000 */
[--C-:B------:R-:W-:Y:S02]  /*1e20*/  @!P5 FADD.FTZ R40, R40, -R39.reuse ;  /* 0x800000272828d221 */ /* 0x100fe40000010000 */
[----:B------:R-:W-:Y:S01]  /*1e30*/  @!P5 FMUL.FTZ R43, R42, R42 ;  /* 0x0000002a2a2bd220 */ /* 0x000fe20000410000 */
[--C-:B------:R-:W-:Y:S01]  /*1e40*/  @!P3 HADD2.F32 R42, -RZ, R67.reuse.H0_H0 ;  /* 0x20000043ff2ab230 */ /* 0x100fe20000004100 */
[----:B------:R-:W-:Y:S02]  /*1e50*/  @!P4 FADD.FTZ R44, R44, -R39 ;  /* 0x800000272c2cc221 */ /* 0x000fe40000010000 */
[----:B------:R-:W-:Y:S01]  /*1e60*/  @!P5 FFMA.FTZ R43, R40, R40, R43 ;  /* 0x00000028282bd223 */ /* 0x000fe2000001002b */
[----:B------:R-:W-:Y:S01]  /*1e70*/  @!P3 HADD2.F32 R40, -RZ, R67.H1_H1 ;  /* 0x30000043ff28b230 */ /* 0x000fe20000004100 */
[----:B------:R-:W-:Y:S02]  /*1e80*/  @!P4 FMUL.FTZ R69, R68, R68 ;  /* 0x000000444445c220 */ /* 0x000fe40000410000 */
[----:B------:R-:W-:-:S02]  /*1e90*/  @!P1 FADD.FTZ R38, R38, R41 ;  /* 0x0000002926269221 */ /* 0x000fc40000010000 */
[----:B------:R-:W-:Y:S02]  /*1ea0*/  @!P4 FFMA.FTZ R69, R44, R44, R69 ;  /* 0x0000002c2c45c223 */ /* 0x000fe40000010045 */
[----:B------:R-:W-:Y:S02]  /*1eb0*/  @!P0 FADD.FTZ R38, R38, R45 ;  /* 0x0000002d26268221 */ /* 0x000fe40000010000 */
[--C-:B------:R-:W-:Y:S02]  /*1ec0*/  @!P3 FADD.FTZ R40, R40, -R39.reuse ;  /* 0x800000272828b221 */ /* 0x100fe40000010000 */
[----:B------:R-:W-:Y:S02]  /*1ed0*/  @!P3 FADD.FTZ R39, R42, -R39 ;  /* 0x800000272a27b221 */ /* 0x000fe40000010000 */
[----:B------:R-:W-:Y:S02]  /*1ee0*/  @!P3 FMUL.FTZ R40, R40, R40 ;  /* 0x000000282828b220 */ /* 0x000fe40000410000 */
[----:B------:R-:W-:-:S02]  /*1ef0*/  @!P4 FADD.FTZ R38, R38, R69 ;  /* 0x000000452626c221 */ /* 0x000fc40000010000 */
[----:B------:R-:W-:Y:S02]  /*1f00*/  @!P3 FFMA.FTZ R39, R39, R39, R40 ;  /* 0x000000272727b223 */ /* 0x000fe40000010028 */
[----:B------:R-:W-:-:S04]  /*1f10*/  @!P5 FADD.FTZ R38, R38, R43 ;  /* 0x0000002b2626d221 */ /* 0x000fc80000010000 */
[----:B------:R-:W-:Y:S01]  /*1f20*/  @!P3 FADD.FTZ R38, R38, R39 ;  /* 0x000000272626b221 */ /* 0x000fe20000010000 */
[----:B------:R-:W-:-:S04]  /*1f30*/  LOP3.LUT P3, RZ, R60, 0x1f, RZ, 0xc0, !PT ;  /* 0x0000001f3cff7812 */ /* 0x000fc8000786c0ff */
[----:B------:R-:W0:Y:S09]  /*1f40*/  SHFL.BFLY PT, R39, R38, 0x10, 0x1f ;  /* 0x0e001f0026277f89 */ /* 0x000e3200000e0000 */
[----:B------:R-:W-:-:S04]  /*1f50*/  @!P3 SHF.R.U32.HI R44, RZ, 0x3, R60 ;  /* 0x00000003ff2cb819 */ /* 0x000fc8000001163c */
[----:B------:R-:W-:Y:S01]  /*1f60*/  @!P3 LOP3.LUT R68, R44, 0x1ffffffc, RZ, 0xc0, !PT ;  /* 0x1ffffffc2c44b812 */ /* 0x000fe200078ec0ff */
[----:B------:R-:W-:-:S05]  /*1f70*/  @P6 IMAD.SHL.U32 R44, R60, 0x4, RZ ;  /* 0x000000043c2c6824 */ /* 0x000fca00078e00ff */
[----:B------:R-:W-:Y:S01]  /*1f80*/  @P6 LOP3.LUT R44, R44, 0x7c, RZ, 0xe2, !PT ;  /* 0x0000007c2c2c6812 */ /* 0x000fe200078ee2ff */
[----:B0-----:R-:W-:Y:S02]  /*1f90*/  FADD.FTZ R39, R39, R38 ;  /* 0x0000002627277221 */ /* 0x001fe40000010000 */
[----:B------:R-:W-:-:S03]  /*1fa0*/  IMAD.MOV.U32 R38, RZ, RZ, RZ ;  /* 0x000000ffff267224 */ /* 0x000fc600078e00ff */
        /* <DEDUP_REMOVED lines=8> */
[----:B------:R-:W-:Y:S04]  /*2030*/  @!P3 STS [R68+0x8], R43 ;  /* 0x0000082b4400b388 */ /* 0x000fe80000000800 */
[----:B------:R-:W-:Y:S01]  /*2040*/  BAR.SYNC.DEFER_BLOCKING 0x0 ;  /* 0x0000000000007b1d */ /* 0x000fe20000010000 */
[----:B------:R-:W-:-:S13]  /*2050*/  ISETP.NE.AND P3, PT, R60, RZ, PT ;  /* 0x000000ff3c00720c */ /* 0x000fda0003f65270 */
[----:B------:R-:W0:Y:S01]  /*2060*/  @!P3 I2F R45, c[0x0][0x18c] ;  /* 0x00006300002dbb06 */ /* 0x000e220000201400 */
[----:B------:R-:W1:Y:S01]  /*2070*/  @P6 LDS R38, [R44+0x8] ;  /* 0x000008002c266984 */ /* 0x000e620000000800 */
[----:B------:R-:W-:-:S06]  /*2080*/  ISETP.NE.AND P6, PT, R64, RZ, PT ;  /* 0x000000ff4000720c */ /* 0x000fcc0003fc5270 */
[----:B0-----:R-:W0:Y:S01]  /*2090*/  @!P3 MUFU.RCP R45, R45 ;  /* 0x0000002d002db308 */ /* 0x001e220000001000 */
[----:B-1----:R-:W1:Y:S02]  /*20a0*/  SHFL.BFLY PT, R39, R38, 0x10, 0x1f ;  /* 0x0e001f0026277f89 */ /* 0x002e6400000e0000 */
[----:B-1----:R-:W-:-:S05]  /*20b0*/  FADD.FTZ R39, R39, R38 ;  /* 0x0000002627277221 */ /* 0x002fca0000010000 */
[----:B------:R-:W1:Y:S02]  /*20c0*/  SHFL.BFLY PT, R40, R39, 0x8, 0x1f ;  /* 0x0d001f0027287f89 */ /* 0x000e6400000e0000 */
[----:B-1----:R-:W-:-:S05]  /*20d0*/  FADD.FTZ R40, R39, R40 ;  /* 0x0000002827287221 */ /* 0x002fca0000010000 */
[----:B------:R-:W1:Y:S02]  /*20e0*/  SHFL.BFLY PT, R41, R40, 0x4, 0x1f ;  /* 0x0c801f0028297f89 */ /* 0x000e6400000e0000 */
[----:B-1----:R-:W-:-:S05]  /*20f0*/  FADD.FTZ R41, R40, R41 ;  /* 0x0000002928297221 */ /* 0x002fca0000010000 */
[----:B------:R-:W1:Y:S02]  /*2100*/  SHFL.BFLY PT, R42, R41, 0x2, 0x1f ;  /* 0x0c401f00292a7f89 */ /* 0x000e6400000e0000 */
[----:B-1----:R-:W-:-:S05]  /*2110*/  FADD.FTZ R42, R41, R42 ;  /* 0x0000002a292a7221 */ /* 0x002fca0000010000 */
[----:B------:R-:W1:Y:S02]  /*2120*/  SHFL.BFLY PT, R43, R42, 0x1, 0x1f ;  /* 0x0c201f002a2b7f89 */ /* 0x000e6400000e0000 */
[----:B-1----:R-:W-:-:S04]  /*2130*/  FADD.FTZ R38, R42, R43 ;  /* 0x0000002b2a267221 */ /* 0x002fc80000010000 */
[----:B0-----:R-:W-:-:S06]  /*2140*/  @!P3 FFMA.FTZ R38, R38, R45, c[0x0][0x188] ;  /* 0x000062002626b623 */ /* 0x001fcc000001002d */
[----:B------:R-:W0:Y:S02]  /*2150*/  @!P3 MUFU.RSQ R38, R38 ;  /* 0x000000260026b308 */ /* 0x000e240000001400 */
[----:B0-----:R0:W-:Y:S04]  /*2160*/  @!P3 STS [0x4], R38 ;  /* 0x00000426ff00b388 */ /* 0x0011e80000000800 */
[----:B------:R-:W-:Y:S01]  /*2170*/  BAR.SYNC.DEFER_BLOCKING 0x0 ;  /* 0x0000000000007b1d */ /* 0x000fe20000010000 */
[----:B------:R-:W-:-:S05]  /*2180*/  ISETP.NE.AND P3, PT, R70, RZ, PT ;  /* 0x000000ff4600720c */ /* 0x000fca0003f65270 */
[----:B------:R-:W-:Y:S05]  /*2190*/  @P6 BRA `(.L_x_320) ;  /* 0x0000022000006947 */ /* 0x000fea0003800000 */
[C---:B0-----:R-:W-:Y:S01]  /*21a0*/  IMAD.SHL.U32 R40, R60.reuse, 0x4, RZ ;  /* 0x000000043c287824 */ /* 0x041fe200078e00ff */
[----:B------:R-:W-:Y:S01]  /*21b0*/  SHF.L.U64.HI R60, R60, 0x2, R61 ;  /* 0x000000023c3c7819 */ /* 0x000fe2000001023d */
[----:B------:R-:W0:Y:S03]  /*21c0*/  LDS.64 R38, [RZ] ;  /* 0x00000000ff267984 */ /* 0x000e260000000a00 */
[----:B------:R-:W-:-:S04]  /*21d0*/  IADD3 R42, P6, R40, c[0x0][0x178], RZ ;  /* 0x00005e00282a7a10 */ /* 0x000fc80007fde0ff */
[----:B------:R-:W-:Y:S02]  /*21e0*/  IADD3.X R43, R60, c[0x0][0x17c], RZ, P6, !PT ;  /* 0x00005f003c2b7a10 */ /* 0x000fe400037fe4ff */
[----:B------:R-:W-:-:S03]  /*21f0*/  IADD3 R40, P6, R40, c[0x0][0x180], RZ ;  /* 0x0000600028287a10 */ /* 0x000fc60007fde0ff */
[----:B------:R-:W2:Y:S01]  /*2200*/  LDG.E R42, [R42.64] ;  /* 0x000000062a2a7981 */ /* 0x000ea2000c1e1900 */
[----:B------:R-:W-:Y:S01]  /*2210*/  IADD3.X R41, R60, c[0x0][0x184], RZ, P6, !PT ;  /* 0x000061003c297a10 */ /* 0x000fe200037fe4ff */
[C---:B------:R-:W-:Y:S01]  /*2220*/  IMAD.SHL.U32 R60, R62.reuse, 0x4, RZ ;  /* 0x000000043e3c7824 */ /* 0x040fe200078e00ff */
[----:B------:R-:W-:-:S03]  /*2230*/  SHF.L.U64.HI R62, R62, 0x2, R63 ;  /* 0x000000023e3e7819 */ /* 0x000fc6000001023f */
[----:B------:R-:W3:Y:S01]  /*2240*/  LDG.E R40, [R40.64] ;  /* 0x0000000628287981 */ /* 0x000ee2000c1e1900 */
[----:B------:R-:W-:-:S04]  /*2250*/  IADD3 R44, P6, R60, c[0x0][0x160], RZ ;  /* 0x000058003c2c7a10 */ /* 0x000fc80007fde0ff */
[----:B------:R-:W-:Y:S02]  /*2260*/  IADD3.X R45, R62, c[0x0][0x164], RZ, P6, !PT ;  /* 0x000059003e2d7a10 */ /* 0x000fe400037fe4ff */
[----:B------:R-:W-:-:S04]  /*2270*/  IADD3 R60, P6, R60, c[0x0][0x168], RZ ;  /* 0x00005a003c3c7a10 */ /* 0x000fc80007fde0ff */
[----:B------:R-:W-:-:S05]  /*2280*/  IADD3.X R61, R62, c[0x0][0x16c], RZ, P6, !PT ;  /* 0x00005b003e3d7a10 */ /* 0x000fca00037fe4ff */
[----:B------:R-:W4:Y:S01]  /*2290*/  LDG.E R60, [R60.64] ;  /* 0x000000063c3c7981 */ /* 0x000f22000c1e1900 */
[--C-:B------:R-:W-:Y:S02]  /*22a0*/  HADD2.F32 R63, -RZ, R58.reuse.H0_H0 ;  /* 0x2000003aff3f7230 */ /* 0x100fe40000004100 */
[----:B------:R-:W-:-:S03]  /*22b0*/  HADD2.F32 R69, -RZ, R58.H1_H1 ;  /* 0x3000003aff457230 */ /* 0x000fc60000004100 */
[--C-:B0-----:R-:W-:Y:S02]  /*22c0*/  FADD.FTZ R58, R63, -R38.reuse ;  /* 0x800000263f3a7221 */ /* 0x101fe40000010000 */
[----:B------:R-:W-:Y:S02]  /*22d0*/  FADD.FTZ R62, R69, -R38 ;  /* 0x80000026453e7221 */ /* 0x000fe40000010000 */
[-C--:B------:R-:W-:Y:S02]  /*22e0*/  FMUL.FTZ R58, R58, R39.reuse ;  /* 0x000000273a3a7220 */ /* 0x080fe40000410000 */
[----:B------:R-:W-:Y:S01]  /*22f0*/  FMUL.FTZ R62, R62, R39 ;  /* 0x000000273e3e7220 */ /* 0x000fe20000410000 */
[--C-:B--2---:R-:W-:Y:S02]  /*2300*/  HADD2.F32 R38, -RZ, R42.reuse.H0_H0 ;  /* 0x2000002aff267230 */ /* 0x104fe40000004100 */
[----:B------:R-:W-:Y:S02]  /*2310*/  HADD2.F32 R42, -RZ, R42.H1_H1 ;  /* 0x3000002aff2a7230 */ /* 0x000fe40000004100 */
[----:B---3--:R-:W-:-:S02]  /*2320*/  HADD2.F32 R63, -RZ, R40.H0_H0 ;  /* 0x20000028ff3f7230 */ /* 0x008fc40000004100 */
[----:B------:R-:W-:-:S03]  /*2330*/  HADD2.F32 R41, -RZ, R40.H1_H1 ;  /* 0x30000028ff297230 */ /* 0x000fc60000004100 */
[----:B------:R-:W-:Y:S02]  /*2340*/  FFMA.FTZ R63, R38, R58, R63 ;  /* 0x0000003a263f7223 */ /* 0x000fe4000001003f */
[----:B------:R-:W-:Y:S01]  /*2350*/  FFMA.FTZ R41, R42, R62, R41 ;  /* 0x0000003e2a297223 */ /* 0x000fe20000010029 */
[--C-:B----4-:R-:W-:Y:S02]  /*2360*/  HADD2.F32 R38, -RZ, R60.reuse.H0_H0 ;  /* 0x2000003cff267230 */ /* 0x110fe40000004100 */
[----:B------:R-:W-:-:S03]  /*2370*/  HADD2.F32 R60, -RZ, R60.H1_H1 ;  /* 0x3000003cff3c7230 */ /* 0x000fc60000004100 */
[----:B------:R-:W-:Y:S02]  /*2380*/  FADD.FTZ R38, R38, R63 ;  /* 0x0000003f26267221 */ /* 0x000fe40000010000 */
[----:B------:R-:W-:-:S05]  /*2390*/  FADD.FTZ R41, R60, R41 ;  /* 0x000000293c297221 */ /* 0x000fca0000010000 */
[----:B------:R-:W-:-:S05]  /*23a0*/  F2FP.PACK_AB R41, R41, R38 ;  /* 0x000000262929723e */ /* 0x000fca00000000ff */
[----:B------:R0:W-:Y:S02]  /*23b0*/  STG.E [R44.64], R41 ;  /* 0x000000292c007986 */ /* 0x0001e4000c101906 */
.L_x_320:
[----:B0-----:R-:W-:Y:S05]  /*23c0*/  BSYNC B0 ;  /* 0x0000000000007941 */ /* 0x001fea0003800000 */
.L_x_319:
[----:B------:R-:W-:Y:S01]  /*23d0*/  ISETP.NE.AND P6, PT, R59, RZ, PT ;  /* 0x000000ff3b00720c */ /* 0x000fe20003fc5270 */
[----:B------:R-:W-:-:S12]  /*23e0*/  BSSY B0, `(.L_x_321) ;  /* 0x0000024000007945 */ /* 0x000fd80003800000 */
[----:B------:R-:W-:Y:S05]  /*23f0*/  @P6 BRA `(.L_x_322) ;  /* 0x0000022000006947 */ /* 0x000fea0003800000 */
[C---:B------:R-:W-:Y:S01]  /*2400*/  IMAD.SHL.U32 R40, R54.reuse, 0x4, RZ ;  /* 0x0000000436287824 */ /* 0x040fe200078e00ff */
        /* <DEDUP_REMOVED lines=33> */
.L_x_322:
[----:B------:R-:W-:Y:S05]  /*2620*/  BSYNC B0 ;  /* 0x0000000000007941 */ /* 0x000fea0003800000 */
.L_x_321:
[----:B------:R-:W-:Y:S01]  /*2630*/  ISETP.NE.AND P6, PT, R53, RZ, PT ;  /* 0x000000ff3500720c */ /* 0x000fe20003fc5270 */
[----:B------:R-:W-:-:S12]  /*2640*/  BSSY B0, `(.L_x_323) ;  /* 0x0000024000007945 */ /* 0x000fd80003800000 */
[----:B------:R-:W-:Y:S05]  /*2650*/  @P6 BRA `(.L_x_324) ;  /* 0x0000022000006947 */ /* 0x000fea0003800000 */
[C---:B------:R-:W-:Y:S01]  /*2660*/  IMAD.SHL.U32 R40, R48.reuse, 0x4, RZ ;  /* 0x0000000430287824 */ /* 0x040fe200078e00ff */
[----:B------:R-:W-:Y:S01]  /*2670*/  SHF.L.U64.HI R48, R48, 0x2, R49 ;  /* 0x0000000230307819 */ /* 0x000fe20000010231 */
[----:B------:R-:W1:Y:S03]  /*2680*/  LDS.64 R38, [RZ] ;  /* 0x00000000ff267984 */ /* 0x000e660000000a00 */
[----:B------:R-:W-:-:S04]  /*2690*/  IADD3 R42, P6, R40, c[0x0][0x178], RZ ;  /* 0x00005e00282a7a10 */ /* 0x000fc80007fde0ff */
[----:B------:R-:W-:Y:S02]  /*26a0*/  IADD3.X R43, R48, c[0x0][0x17c], RZ, P6, !PT ;  /* 0x00005f00302b7a10 */ /* 0x000fe400037fe4ff */
[----:B------:R-:W-:-:S03]  /*26b0*/  IADD3 R40, P6, R40, c[0x0][0x180], RZ ;  /* 0x0000600028287a10 */ /* 0x000fc60007fde0ff */
[----:B------:R-:W2:Y:S01]  /*26c0*/  LDG.E R42, [R42.64] ;  /* 0x000000062a2a7981 */ /* 0x000ea2000c1e1900 */
[----:B0-----:R-:W-:Y:S01]  /*26d0*/  IADD3.X R41, R48, c[0x0][0x184], RZ, P6, !PT ;  /* 0x0000610030297a10 */ /* 0x001fe200037fe4ff */
        /* <DEDUP_REMOVED lines=26> */
.L_x_324:
[----:B------:R-:W-:Y:S05]  /*2880*/  BSYNC B0 ;  /* 0x0000000000007941 */ /* 0x000fea0003800000 */
.L_x_323:
[----:B------:R-:W-:Y:S01]  /*2890*/  ISETP.NE.AND P6, PT, R34, RZ, PT ;  /* 0x000000ff2200720c */ /* 0x000fe20003fc5270 */
[----:B------:R-:W-:-:S12]  /*28a0*/  BSSY B0, `(.L_x_325) ;  /* 0x0000024000007945 */ /* 0x000fd80003800000 */
[----:B------:R-:W-:Y:S05]  /*28b0*/  @P6 BRA `(.L_x_326) ;  /* 0x0000022000006947 */ /* 0x000fea0003800000 */
[C---:B------:R-:W-:Y:S01]  /*28c0*/  IMAD.SHL.U32 R38, R9.reuse, 0x4, RZ ;  /* 0x0000000409267824 */ /* 0x040fe200078e00ff */
[----:B------:R-:W-:Y:S01]  /*28d0*/  SHF.L.U64.HI R9, R9, 0x2, R16 ;  /* 0x0000000209097819 */ /* 0x000fe20000010210 */
[C---:B------:R-:W-:Y:S01]  /*28e0*/  IMAD.SHL.U32 R42, R17.reuse, 0x4, RZ ;  /* 0x00000004112a7824 */ /* 0x040fe200078e00ff */
[----:B------:R-:W-:Y:S01]  /*28f0*/  SHF.L.U64.HI R20, R17, 0x2, R20 ;  /* 0x0000000211147819 */ /* 0x000fe20000010214 */
[----:B0-----:R-:W0:Y:S01]  /*2900*/  LDS.64 R44, [RZ] ;  /* 0x00000000ff2c7984 */ /* 0x001e220000000a00 */
[----:B------:R-:W-:-:S04]  /*2910*/  IADD3 R40, P6, R38, c[0x0][0x178], RZ ;  /* 0x00005e0026287a10 */ /* 0x000fc80007fde0ff */
[----:B------:R-:W-:Y:S02]  /*2920*/  IADD3.X R41, R9, c[0x0][0x17c], RZ, P6, !PT ;  /* 0x00005f0009297a10 */ /* 0x000fe400037fe4ff */
[----:B------:R-:W-:-:S03]  /*2930*/  IADD3 R38, P6, R38, c[0x0][0x180], RZ ;  /* 0x0000600026267a10 */ /* 0x000fc60007fde0ff */
[----:B------:R-:W2:Y:S01]  /*2940*/  LDG.E R40, [R40.64] ;  /* 0x0000000628287981 */ /* 0x000ea2000c1e1900 */
[----:B------:R-:W-:Y:S02]  /*2950*/  IADD3.X R39, R9, c[0x0][0x184], RZ, P6, !PT ;  /* 0x0000610009277a10 */ /* 0x000fe400037fe4ff */
[----:B------:R-:W-:-:S03]  /*2960*/  IADD3 R16, P6, R42, c[0x0][0x160], RZ ;  /* 0x000058002a107a10 */ /* 0x000fc60007fde0ff */
[----:B------:R-:W3:Y:S01]  /*2970*/  LDG.E R38, [R38.64] ;  /* 0x0000000626267981 */ /* 0x000ee2000c1e1900 */
        /* <DEDUP_REMOVED lines=22> */
.L_x_326:
[----:B------:R-:W-:Y:S05]  /*2ae0*/  BSYNC B0 ;  /* 0x0000000000007941 */ /* 0x000fea0003800000 */
.L_x_325:
[----:B------:R-:W-:Y:S01]  /*2af0*/  ISETP.NE.AND P6, PT, R35, RZ, PT ;  /* 0x000000ff2300720c */ /* 0x000fe20003fc5270 */
[----:B------:R-:W-:-:S12]  /*2b00*/  BSSY B0, `(.L_x_327) ;  /* 0x0000027000007945 */ /* 0x000fd80003800000 */
[----:B------:R-:W-:Y:S05]  /*2b10*/  @P6 BRA `(.L_x_328) ;  /* 0x0000025000006947 */ /* 0x000fea0003800000 */
[----:B------:R-:W-:Y:S01]  /*2b20*/  SHF.R.S32.HI R8, RZ, 0x1f, R10 ;  /* 0x0000001fff087819 */ /* 0x000fe2000001140a */
[----:B------:R-:W-:Y:S01]  /*2b30*/  IMAD.SHL.U32 R40, R10, 0x4, RZ ;  /* 0x000000040a287824 */ /* 0x000fe200078e00ff */
[----:B------:R-:W-:Y:S01]  /*2b40*/  IADD3 R9, P6, R4, R10, RZ ;  /* 0x0000000a04097210 */ /* 0x000fe20007fde0ff */
[----:B------:R-:W1:Y:S01]  /*2b50*/  LDS.64 R34, [RZ] ;  /* 0x00000000ff227984 */ /* 0x000e620000000a00 */
[----:B------:R-:W-:-:S03]  /*2b60*/  SHF.L.U64.HI R10, R10, 0x2, R8 ;  /* 0x000000020a0a7819 */ /* 0x000fc60000010208 */
[----:B------:R-:W-:Y:S01]  /*2b70*/  IMAD.X R20, R3, 0x1, R8, P6 ;  /* 0x0000000103147824 */ /* 0x000fe200030e0608 */
[----:B------:R-:W-:Y:S01]  /*2b80*/  IADD3 R38, P6, R40, c[0x0][0x178], RZ ;  /* 0x00005e0028267a10 */ /* 0x000fe20007fde0ff */
[----:B0-----:R-:W-:-:S03]  /*2b90*/  IMAD.SHL.U32 R16, R9, 0x4, RZ ;  /* 0x0000000409107824 */ /* 0x001fc600078e00ff */
[----:B------:R-:W-:Y:S02]  /*2ba0*/  IADD3.X R39, R10, c[0x0][0x17c], RZ, P6, !PT ;  /* 0x00005f000a277a10 */ /* 0x000fe400037fe4ff */
[----:B------:R-:W-:-:S03]  /*2bb0*/  IADD3 R40, P6, R40, c[0x0][0x180], RZ ;  /* 0x0000600028287a10 */ /* 0x000fc60007fde0ff */
[----:B------:R-:W2:Y:S01]  /*2bc0*/  LDG.E R38, [R38.64] ;  /* 0x0000000626267981 */ /* 0x000ea2000c1e1900 */
[----:B------:R-:W-:Y:S02]  /*2bd0*/  IADD3.X R41, R10, c[0x0][0x184], RZ, P6, !PT ;  /* 0x000061000a297a10 */ /* 0x000fe400037fe4ff */
[----:B------:R-:W-:Y:S02]  /*2be0*/  SHF.L.U64.HI R10, R9, 0x2, R20 ;  /* 0x00000002090a7819 */ /* 0x000fe40000010214 */
[----:B------:R-:W-:Y:S01]  /*2bf0*/  IADD3 R8, P6, R16, c[0x0][0x160], RZ ;  /* 0x0000580010087a10 */ /* 0x000fe20007fde0ff */
[----:B------:R-:W3:Y:S03]  /*2c00*/  LDG.E R40, [R40.64] ;  /* 0x0000000628287981 */ /* 0x000ee6000c1e1900 */
        /* <DEDUP_REMOVED lines=22> */
.L_x_328:
[----:B------:R-:W-:Y:S05]  /*2d70*/  BSYNC B0 ;  /* 0x0000000000007941 */ /* 0x000fea0003800000 */
.L_x_327:
[----:B------:R-:W-:Y:S01]  /*2d80*/  ISETP.NE.AND P6, PT, R36, RZ, PT ;  /* 0x000000ff2400720c */ /* 0x000fe20003fc5270 */
        /* <DEDUP_REMOVED lines=8> */
[----:B------:R-:W-:-:S03]  /*2e10*/  IMAD.SHL.U32 R38, R10, 0x4, RZ ;  /* 0x000000040a267824 */ /* 0x000fc600078e00ff */
[C---:B------:R-:W-:Y:S02]  /*2e20*/  IADD3.X R17, R11.reuse, c[0x0][0x17c], RZ, P6, !PT ;  /* 0x00005f000b117a10 */ /* 0x040fe400037fe4ff */
[----:B------:R-:W-:Y:S02]  /*2e30*/  IADD3 R34, P6, R34, c[0x0][0x180], RZ ;  /* 0x0000600022227a10 */ /* 0x000fe40007fde0ff */
[----:B------:R-:W-:Y:S01]  /*2e40*/  SHF.L.U64.HI R10, R10, 0x2, R9 ;  /* 0x000000020a0a7819 */ /* 0x000fe20000010209 */
[----:B------:R-:W2:Y:S01]  /*2e50*/  LDG.E R16, [R16.64] ;  /* 0x0000000610107981 */ /* 0x000ea2000c1e1900 */
[----:B------:R-:W-:Y:S02]  /*2e60*/  IADD3.X R35, R11, c[0x0][0x184], RZ, P6, !PT ;  /* 0x000061000b237a10 */ /* 0x000fe400037fe4ff */
[----:B------:R-:W-:-:S03]  /*2e70*/  IADD3 R8, P6, R38, c[0x0][0x160], RZ ;  /* 0x0000580026087a10 */ /* 0x000fc60007fde0ff */
[----:B------:R-:W3:Y:S01]  /*2e80*/  LDG.E R34, [R34.64] ;  /* 0x0000000622227981 */ /* 0x000ee2000c1e1900 */
[----:B------:R-:W-:Y:S02]  /*2e90*/  IADD3.X R9, R10, c[0x0][0x164], RZ, P6, !PT ;  /* 0x000059000a097a10 */ /* 0x000fe400037fe4ff */
[----:B------:R-:W-:-:S04]  /*2ea0*/  IADD3 R38, P6, R38, c[0x0][0x168], RZ ;  /* 0x00005a0026267a10 */ /* 0x000fc80007fde0ff */
[----:B------:R-:W-:Y:S02]  /*2eb0*/  IADD3.X R39, R10, c[0x0][0x16c], RZ, P6, !PT ;  /* 0x00005b000a277a10 */ /* 0x000fe400037fe4ff */
[----:B------:R-:W0:Y:S04]  /*2ec0*/  LDS.64 R10, [RZ] ;  /* 0x00000000ff0a7984 */ /* 0x000e280000000a00 */
        /* <DEDUP_REMOVED lines=19> */
.L_x_330:
[----:B------:R-:W-:Y:S05]  /*3000*/  BSYNC B0 ;  /* 0x0000000000007941 */ /* 0x000fea0003800000 */
.L_x_329:
[----:B------:R-:W-:Y:S01]  /*3010*/  ISETP.NE.AND P6, PT, R37, RZ, PT ;  /* 0x000000ff2500720c */ /* 0x000fe20003fc5270 */
        /* <DEDUP_REMOVED lines=39> */
.L_x_332:
[----:B------:R-:W-:Y:S05]  /*3290*/  BSYNC B0 ;  /* 0x0000000000007941 */ /* 0x000fea0003800000 */
.L_x_331:
[----:B------:R-:W-:Y:S01]  /*32a0*/  ISETP.NE.AND P6, PT, R46, RZ, PT ;  /* 0x000000ff2e00720c */ /* 0x000fe20003fc5270 */
        /* <DEDUP_REMOVED lines=39> */
.L_x_334:
[----:B------:R-:W-:Y:S05]  /*3520*/  BSYNC B0 ;  /* 0x0000000000007941 */ /* 0x000fea0003800000 */
.L_x_333:
[----:B------:R-:W-:Y:S01]  /*3530*/  ISETP.NE.AND P6, PT, R33, RZ, PT ;  /* 0x000000ff2100720c */ /* 0x000fe20003fc5270 */
        /* <DEDUP_REMOVED lines=39> */
.L_x_336:
[----:B------:R-:W-:Y:S05]  /*37b0*/  BSYNC B0 ;  /* 0x0000000000007941 */ /* 0x000fea0003800000 */
.L_x_335:
[----:B------:R-:W-:Y:S01]  /*37c0*/  BSSY B0, `(.L_x_337) ;  /* 0x0000027000007945 */ /* 0x000fe20003800000 */
        /* <DEDUP_REMOVED lines=38> */
.L_x_338:
[----:B------:R-:W-:Y:S05]  /*3a30*/  BSYNC B0 ;  /* 0x0000000000007941 */ /* 0x000fea0003800000 */
.L_x_337:
[----:B------:R-:W-:Y:S01]  /*3a40*/  BSSY B0, `(.L_x_339) ;  /* 0x0000028000007945 */ /* 0x000fe20003800000 */
[----:B------:R-:W-:Y:S05]  /*3a50*/  @P2 BRA `(.L_x_340) ;  /* 0x0000026000002947 */ /* 0x000fea0003800000 */
[----:B------:R-:W-:Y:S01]  /*3a60*/  SHF.R.S32.HI R3, RZ, 0x1f, R4 ;  /* 0x0000001fff037819 */ /* 0x000fe20000011404 */
[----:B------:R-:W-:Y:S01]  /*3a70*/  IMAD.SHL.U32 R10, R18, 0x4, RZ ;  /* 0x00000004120a7824 */ /* 0x000fe200078e00ff */
[----:B0-----:R-:W-:Y:S01]  /*3a80*/  SHF.R.S32.HI R8, RZ, 0x1f, R18 ;  /* 0x0000001fff087819 */ /* 0x001fe20000011412 */
[----:B------:R-:W0:Y:S01]  /*3a90*/  LDS.64 R22, [RZ] ;  /* 0x00000000ff167984 */ /* 0x000e220000000a00 */
        /* <DEDUP_REMOVED lines=9> */
[----:B------:R-:W2:Y:S01]  /*3b30*/  LDG.E R8, [R8.64] ;  /* 0x0000000608087981 */ /* 0x000ea2000c1e1900 */
        /* <DEDUP_REMOVED lines=24> */
.L_x_340:
[----:B------:R-:W-:Y:S05]  /*3cc0*/  BSYNC B0 ;  /* 0x0000000000007941 */ /* 0x000fea0003800000 */
.L_x_339:
[----:B------:R-:W-:Y:S01]  /*3cd0*/  BSSY B0, `(.L_x_341) ;  /* 0x0000029000007945 */ /* 0x000fe20003800000 */
[----:B------:R-:W-:Y:S05]  /*3ce0*/  @P1 BRA `(.L_x_342) ;  /* 0x0000027000001947 */ /* 0x000fea0003800000 */
[----:B------:R-:W-:Y:S01]  /*3cf0*/  IMAD R4, R5, R6, RZ ;  /* 0x0000000605047224 */ /* 0x000fe200078e02ff */
[----:B------:R-:W-:Y:S01]  /*3d00*/  SHF.R.S32.HI R2, RZ, 0x1f, R21 ;  /* 0x0000001fff027819 */ /* 0x000fe20000011415 */
[C---:B------:R-:W-:Y:S01]  /*3d10*/  IMAD.SHL.U32 R10, R21.reuse, 0x4, RZ ;  /* 0x00000004150a7824 */ /* 0x040fe200078e00ff */
[----:B------:R-:W1:Y:S02]  /*3d20*/  LDS.64 R18, [RZ] ;  /* 0x00000000ff127984 */ /* 0x000e640000000a00 */
[----:B------:R-:W-:Y:S02]  /*3d30*/  SHF.R.S32.HI R3, RZ, 0x1f, R4 ;  /* 0x0000001fff037819 */ /* 0x000fe40000011404 */
[----:B0-----:R-:W-:Y:S02]  /*3d40*/  IADD3 R16, P3, R4, R21, RZ ;  /* 0x0000001504107210 */ /* 0x001fe40007f7e0ff */
[----:B------:R-:W-:-:S02]  /*3d50*/  SHF.L.U64.HI R21, R21, 0x2, R2 ;  /* 0x0000000215157819 */ /* 0x000fc40000010202 */
[C---:B------:R-:W-:Y:S01]  /*3d60*/  IADD3 R8, P1, R10.reuse, c[0x0][0x178], RZ ;  /* 0x00005e000a087a10 */ /* 0x040fe20007f3e0ff */
[----:B------:R-:W-:Y:S01]  /*3d70*/  IMAD.X R5, R3, 0x1, R2, P3 ;  /* 0x0000000103057824 */ /* 0x000fe200018e0602 */
[----:B------:R-:W-:Y:S01]  /*3d80*/  IADD3 R10, P2, R10, c[0x0][0x180], RZ ;  /* 0x000060000a0a7a10 */ /* 0x000fe20007f5e0ff */
[C---:B------:R-:W-:Y:S01]  /*3d90*/  IMAD.SHL.U32 R15, R16.reuse, 0x4, RZ ;  /* 0x00000004100f7824 */ /* 0x040fe200078e00ff */
        /* <DEDUP_REMOVED lines=10> */
[--C-:B-1----:R-:W-:Y:S02]  /*3e40*/  FADD.FTZ R0, R2, -R18.reuse ;  /* 0x8000001202007221 */ /* 0x102fe40000010000 */
[----:B------:R-:W-:Y:S02]  /*3e50*/  FADD.FTZ R2, R5, -R18 ;  /* 0x8000001205027221 */ /* 0x000fe40000010000 */
[-C--:B------:R-:W-:Y:S01]  /*3e60*/  FMUL.FTZ R14, R0, R19.reuse ;  /* 0x00000013000e7220 */ /* 0x080fe20000410000 */
[--C-:B--2---:R-:W-:Y:S02]  /*3e70*/  HADD2.F32 R0, -RZ, R8.reuse.H0_H0 ;  /* 0x20000008ff007230 */ /* 0x104fe40000004100 */
[----:B------:R-:W-:Y:S02]  /*3e80*/  HADD2.F32 R8, -RZ, R8.H1_H1 ;  /* 0x30000008ff087230 */ /* 0x000fe40000004100 */
[--C-:B---3--:R-:W-:Y:S02]  /*3e90*/  HADD2.F32 R5, -RZ, R10.reuse.H0_H0 ;  /* 0x2000000aff057230 */ /* 0x108fe40000004100 */
[----:B------:R-:W-:Y:S01]  /*3ea0*/  HADD2.F32 R9, -RZ, R10.H1_H1 ;  /* 0x3000000aff097230 */ /* 0x000fe20000004100 */
[----:B------:R-:W-:-:S02]  /*3eb0*/  FMUL.FTZ R10, R2, R19 ;  /* 0x00000013020a7220 */ /* 0x000fc40000410000 */
[----:B------:R-:W-:Y:S01]  /*3ec0*/  FFMA.FTZ R5, R0, R14, R5 ;  /* 0x0000000e00057223 */ /* 0x000fe20000010005 */
[--C-:B----4-:R-:W-:Y:S01]  /*3ed0*/  HADD2.F32 R2, -RZ, R12.reuse.H0_H0 ;  /* 0x2000000cff027230 */ /* 0x110fe20000004100 */
[----:B------:R-:W-:Y:S01]  /*3ee0*/  FFMA.FTZ R9, R8, R10, R9 ;  /* 0x0000000a08097223 */ /* 0x000fe20000010009 */
[----:B------:R-:W-:Y:S01]  /*3ef0*/  HADD2.F32 R12, -RZ, R12.H1_H1 ;  /* 0x3000000cff0c7230 */ /* 0x000fe20000004100 */
[----:B------:R-:W-:Y:S02]  /*3f00*/  IADD3 R8, P1, R15, c[0x0][0x160], RZ ;  /* 0x000058000f087a10 */ /* 0x000fe40007f3e0ff */
[----:B------:R-:W-:Y:S02]  /*3f10*/  FADD.FTZ R2, R2, R5 ;  /* 0x0000000502027221 */ /* 0x000fe40000010000 */
[----:B------:R-:W-:Y:S01]  /*3f20*/  FADD.FTZ R5, R12, R9 ;  /* 0x000000090c057221 */ /* 0x000fe20000010000 */
[----:B------:R-:W-:-:S04]  /*3f30*/  IADD3.X R9, R16, c[0x0][0x164], RZ, P1, !PT ;  /* 0x0000590010097a10 */ /* 0x000fc80000ffe4ff */
[----:B------:R-:W-:-:S05]  /*3f40*/  F2FP.PACK_AB R5, R5, R2 ;  /* 0x000000020505723e */ /* 0x000fca00000000ff */
[----:B------:R0:W-:Y:S02]  /*3f50*/  STG.E [R8.64], R5 ;  /* 0x0000000508007986 */ /* 0x0001e4000c101906 */
.L_x_342:
[----:B------:R-:W-:Y:S05]  /*3f60*/  BSYNC B0 ;  /* 0x0000000000007941 */ /* 0x000fea0003800000 */
.L_x_341:
[----:B------:R-:W-:Y:S01]  /*3f70*/  BSSY B0, `(.L_x_343) ;  /* 0x000002a000007945 */ /* 0x000fe20003800000 */
[----:B------:R-:W-:Y:S05]  /*3f80*/  @P0 BRA `(.L_x_344) ;  /* 0x0000028000000947 */ /* 0x000fea0003800000 */
[----:B------:R-:W-:Y:S01]  /*3f90*/  SHF.R.S32.HI R7, RZ, 0x1, R7 ;  /* 0x00000001ff077819 */ /* 0x000fe20000011407 */
[----:B------:R-:W-:Y:S01]  /*3fa0*/  IMAD.SHL.U32 R10, R24, 0x4, RZ ;  /* 0x00000004180a7824 */ /* 0x000fe200078e00ff */
[----:B------:R-:W-:Y:S01]  /*3fb0*/  SHF.R.S32.HI R0, RZ, 0x1f, R24 ;  /* 0x0000001fff007819 */ /* 0x000fe20000011418 */
[----:B------:R-:W1:Y:S02]  /*3fc0*/  LDS.64 R18, [RZ] ;  /* 0x00000000ff127984 */ /* 0x000e640000000a00 */
[----:B------:R-:W-:Y:S01]  /*3fd0*/  IMAD R4, R7, R6, RZ ;  /* 0x0000000607047224 */ /* 0x000fe200078e02ff */
[C---:B0-----:R-:W-:Y:S02]  /*3fe0*/  IADD3 R8, P0, R10.reuse, c[0x0][0x178], RZ ;  /* 0x00005e000a087a10 */ /* 0x041fe40007f1e0ff */
[----:B------:R-:W-:Y:S02]  /*3ff0*/  IADD3 R10, P1, R10, c[0x0][0x180], RZ ;  /* 0x000060000a0a7a10 */ /* 0x000fe40007f3e0ff */
[----:B------:R-:W-:-:S02]  /*4000*/  SHF.R.S32.HI R3, RZ, 0x1f, R4 ;  /* 0x0000001fff037819 */ /* 0x000fc40000011404 */
[----:B------:R-:W-:Y:S02]  /*4010*/  IADD3 R16, P2, R4, R24, RZ ;  /* 0x0000001804107210 */ /* 0x000fe40007f5e0ff */
[----:B------:R-:W-:-:S03]  /*4020*/  SHF.L.U64.HI R24, R24, 0x2, R0 ;  /* 0x0000000218187819 */ /* 0x000fc60000010200 */
[----:B------:R-:W-:Y:S01]  /*4030*/  IMAD.X R5, R3, 0x1, R0, P2 ;  /* 0x0000000103057824 */ /* 0x000fe200010e0600 */
[----:B------:R-:W-:Y:S01]  /*4040*/  IADD3.X R9, R24, c[0x0][0x17c], RZ, P0, !PT ;  /* 0x00005f0018097a10 */ /* 0x000fe200007fe4ff */
[----:B------:R-:W-:Y:S01]  /*4050*/  IMAD.SHL.U32 R15, R16, 0x4, RZ ;  /* 0x00000004100f7824 */ /* 0x000fe200078e00ff */
[----:B------:R-:W-:Y:S02]  /*4060*/  IADD3.X R11, R24, c[0x0][0x184], RZ, P1, !PT ;  /* 0x00006100180b7a10 */ /* 0x000fe40000ffe4ff */
[----:B------:R-:W-:Y:S01]  /*4070*/  SHF.L.U64.HI R16, R16, 0x2, R5 ;  /* 0x0000000210107819 */ /* 0x000fe20000010205 */
[----:B------:R0:W2:Y:S01]  /*4080*/  LDG.E R8, [R8.64] ;  /* 0x0000000608087981 */ /* 0x0000a2000c1e1900 */
        /* <DEDUP_REMOVED lines=8> */
[-C--:B------:R-:W-:Y:S02]  /*4110*/  FMUL.FTZ R14, R0, R19.reuse ;  /* 0x00000013000e7220 */ /* 0x080fe40000410000 */
[----:B0-----:R-:W-:Y:S01]  /*4120*/  FMUL.FTZ R9, R2, R19 ;  /* 0x0000001302097220 */ /* 0x001fe20000410000 */
        /* <DEDUP_REMOVED lines=14> */
.L_x_344:
[----:B------:R-:W-:Y:S05]  /*4210*/  BSYNC B0 ;  /* 0x0000000000007941 */ /* 0x000fea0003800000 */
.L_x_343:
[----:B------:R-:W-:Y:S01]  /*4220*/  BSSY B0, `(.L_x_345) ;  /* 0x000002b000007945 */ /* 0x000fe20003800000 */
[----:B------:R-:W-:Y:S05]  /*4230*/  @P4 BRA `(.L_x_346) ;  /* 0x0000029000004947 */ /* 0x000fea0003800000 */
[----:B------:R-:W-:Y:S01]  /*4240*/  ULDC UR4, c[0x0][0x18c] ;  /* 0x0000630000047ab9 */ /* 0x000fe20000000800 */
[----:B------:R-:W-:Y:S01]  /*4250*/  SHF.R.S32.HI R0, RZ, 0x1f, R26 ;  /* 0x0000001fff007819 */ /* 0x000fe2000001141a */
[----:B------:R-:W-:Y:S01]  /*4260*/  USHF.R.S32.HI UR4, URZ, 0x1, UR4 ;  /* 0x000000013f047899 */ /* 0x000fe20008011404 */
[----:B0-----:R-:W-:Y:S01]  /*4270*/  IMAD.SHL.U32 R8, R26, 0x4, RZ ;  /* 0x000000041a087824 */ /* 0x001fe200078e00ff */
[----:B------:R-:W0:Y:S04]  /*4280*/  LDS.64 R16, [RZ] ;  /* 0x00000000ff107984 */ /* 0x000e280000000a00 */
        /* <DEDUP_REMOVED lines=36> */
.L_x_346:
[----:B------:R-:W-:Y:S05]  /*44d0*/  BSYNC B0 ;  /* 0x0000000000007941 */ /* 0x000fea0003800000 */
.L_x_345:
[----:B------:R-:W-:Y:S01]  /*44e0*/  BSSY B0, `(.L_x_347) ;  /* 0x000002d000007945 */ /* 0x000fe20003800000 */
[----:B------:R-:W-:Y:S05]  /*44f0*/  @P5 BRA `(.L_x_348) ;  /* 0x000002b000005947 */ /* 0x000fea0003800000 */
[----:B------:R-:W1:Y:S01]  /*4500*/  S2UR UR4, SR_CTAID.X ;  /* 0x00000000000479c3 */ /* 0x000e620000002500 */
[----:B------:R-:W-:Y:S01]  /*4510*/  ULDC UR5, c[0x0][0x18c] ;  /* 0x0000630000057ab9 */ /* 0x000fe20000000800 */
[----:B------:R-:W-:Y:S01]  /*4520*/  SHF.R.S32.HI R0, RZ, 0x1f, R47 ;  /* 0x0000001fff007819 */ /* 0x000fe2000001142f */
[----:B------:R-:W-:Y:S01]  /*4530*/  USHF.R.S32.HI UR5, URZ, 0x1, UR5 ;  /* 0x000000013f057899 */ /* 0x000fe20008011405 */
[----:B0-----:R-:W-:Y:S01]  /*4540*/  IMAD.SHL.U32 R8, R47, 0x4, RZ ;  /* 0x000000042f087824 */ /* 0x001fe200078e00ff */
[----:B------:R-:W0:Y:S04]  /*4550*/  LDS.64 R16, [RZ] ;  /* 0x00000000ff107984 */ /* 0x000e280000000a00 */
        /* <DEDUP_REMOVED lines=8> */
[C---:B------:R-:W-:Y:S01]  /*45e0*/  IADD3.X R7, R47.reuse, c[0x0][0x17c], RZ, P0, !PT ;  /* 0x00005f002f077a10 */ /* 0x040fe200007fe4ff */
[C---:B------:R-:W-:Y:S01]  /*45f0*/  IMAD.SHL.U32 R13, R14.reuse, 0x4, RZ ;  /* 0x000000040e0d7824 */ /* 0x040fe200078e00ff */
        /* <DEDUP_REMOVED lines=27> */
.L_x_348:
[----:B------:R-:W-:Y:S05]  /*47b0*/  BSYNC B0 ;  /* 0x0000000000007941 */ /* 0x000fea0003800000 */
.L_x_347:
[----:B------:R-:W-:-:S13]  /*47c0*/  ISETP.NE.AND P0, PT, R66, RZ, PT ;  /* 0x000000ff4200720c */ /* 0x000fda0003f05270 */
[----:B------:R-:W-:Y:S05]  /*47d0*/  @P0 EXIT ;  /* 0x000000000000094d */ /* 0x000fea0003800000 */
[----:B------:R-:W-:Y:S01]  /*47e0*/  SHF.R.S32.HI R0, RZ, 0x1f, R65 ;  /* 0x0000001fff007819 */ /* 0x000fe20000011441 */
[C---:B0-----:R-:W-:Y:S01]  /*47f0*/  IMAD.SHL.U32 R5, R65.reuse, 0x4, RZ ;  /* 0x0000000441057824 */ /* 0x041fe200078e00ff */
        /* <DEDUP_REMOVED lines=9> */
[----:B------:R-:W-:Y:S01]  /*4890*/  IADD3 R6, P0, R11, c[0x0][0x168], RZ ;  /* 0x00005a000b067a10 */ /* 0x000fe20007f1e0ff */
[----:B------:R-:W2:Y:S01]  /*48a0*/  LDG.E R2, [R2.64] ;  /* 0x0000000602027981 */ /* 0x000ea2000c1e1900 */
[----:B------:R-:W-:Y:S02]  /*48b0*/  IADD3.X R5, R65, c[0x0][0x184], RZ, P1, !PT ;  /* 0x0000610041057a10 */ /* 0x000fe40000ffe4ff */
[----:B------:R-:W-:-:S03]  /*48c0*/  IADD3.X R7, R12, c[0x0][0x16c], RZ, P0, !PT ;  /* 0x00005b000c077a10 */ /* 0x000fc600007fe4ff */
[----:B------:R-:W3:Y:S04]  /*48d0*/  LDG.E R4, [R4.64] ;  /* 0x0000000604047981 */ /* 0x000ee8000c1e1900 */
        /* <DEDUP_REMOVED lines=20> */
[----:B------:R-:W-:Y:S01]  /*4a20*/  STG.E [R2.64], R5 ;  /* 0x0000000502007986 */ /* 0x000fe2000c101906 */
[----:B------:R-:W-:Y:S05]  /*4a30*/  EXIT ;  /* 0x000000000000794d */ /* 0x000fea0003800000 */
.L_x_349:
        /* <DEDUP_REMOVED lines=12> */
.L_x_2511:


//--------------------- .text._ZN17fastertransformer26add_bias_layernorm_add_resIfLi8EEEvPT_PKS1_S4_S4_S4_fi --------------------------
	.section	.text._ZN17fastertransformer26add_bias_layernorm_add_resIfLi8EEEvPT_PKS1_S4_S4_S4_fi,"ax",@progbits
	.sectioninfo	@"SHI_REGISTERS=72"
	.align	128
        .global         _ZN17fastertransformer26add_bias_layernorm_add_resIfLi8EEEvPT_PKS1_S4_S4_S4_fi
        .type           _ZN17fastertransformer26add_bias_layernorm_add_resIfLi8EEEvPT_PKS1_S4_S4_S4_fi,@function
        .size           _ZN17fastertransformer26add_bias_layernorm_add_resIfLi8EEEvPT_PKS1_S4_S4_S4_fi,(.L_x_2512 - _ZN17fastertransformer26add_bias_layernorm_add_resIfLi8EEEvPT_PKS1_S4_S4_S4_fi)
        .other          _ZN17fastertransformer26add_bias_layernorm_add_resIfLi8EEEvPT_PKS1_S4_S4_S4_fi,@"STO_CUDA_ENTRY STV_DEFAULT"
_ZN17fastertransformer26add_bias_layernorm_add_resIfLi8EEEvPT_PKS1_S4_S4_S4_fi:
.text._ZN17fastertransformer26add_bias_layernorm_add_resIfLi8EEEvPT_PKS1_S4_S4_S4_fi:
[----:B------:R-:W-:Y:S02]  /*0000*/  IMAD.MOV.U32 R1, RZ, RZ, c[0x0][0x28] ;  /* 0x00000a00ff017624 */ /* 0x000fe400078e00ff */
[----:B------:R-:W0:Y:S01]  /*0010*/  S2UR UR4, SR_CTAID.X ;  /* 0x00000000000479c3 */ /* 0x000e220000002500 */
[----:B------:R-:W1:Y:S01]  /*0020*/  S2R R66, SR_TID.X ;  /* 0x0000000000427919 */ /* 0x000e620000002100 */
[----:B------:R-:W-:Y:S02]  /*0030*/  ULDC UR5, c[0x0][0x18c] ;  /* 0x0000630000057ab9 */ /* 0x000fe40000000800 */
[----:B------:R-:W-:Y:S02]  /*0040*/  ULDC.64 UR6, c[0x0][0x118] ;  /* 0x0000460000067ab9 */ /* 0x000fe40000000a00 */
[----:B0-----:R-:W-:Y:S01]  /*0050*/  UIMAD UR4, UR4, UR5, URZ ;  /* 0x00000005040472a4 */ /* 0x001fe2000f8e023f */
[C---:B-1----:R-:W-:Y:S02]  /*0060*/  ISETP.GE.AND P6, PT, R66.reuse, c[0x0][0x18c], PT ;  /* 0x0000630042007a0c */ /* 0x042fe40003fc6270 */
[----:B------:R-:W-:Y:S01]  /*0070*/  SHF.R.S32.HI R63, RZ, 0x1f, R66 ;  /* 0x0000001fff3f7819 */ /* 0x000fe20000011442 */
[----:B------:R-:W-:Y:S01]  /*0080*/  USHF.R.S32.HI UR5, URZ, 0x1f, UR4 ;  /* 0x0000001f3f057899 */ /* 0x000fe20008011404 */
[----:B------:R-:W-:-:S02]  /*0090*/  IADD3 R46, R66, c[0x0][0x0], RZ ;  /* 0x00000000422e7a10 */ /* 0x000fc40007ffe0ff */
[----:B------:R-:W-:Y:S02]  /*00a0*/  IADD3 R51, P0, R66, UR4, RZ ;  /* 0x0000000442337c10 */ /* 0x000fe4000ff1e0ff */
[----:B------:R-:W-:Y:S02]  /*00b0*/  IADD3 R58, R46, c[0x0][0x0], RZ ;  /* 0x000000002e3a7a10 */ /* 0x000fe40007ffe0ff */
[----:B------:R-:W-:Y:S02]  /*00c0*/  IADD3.X R50, R63, UR5, RZ, P0, !PT ;  /* 0x000000053f327c10 */ /* 0x000fe400087fe4ff */
[----:B------:R-:W-:Y:S01]  /*00d0*/  SHF.R.S32.HI R57, RZ, 0x1f, R58 ;  /* 0x0000001fff397819 */ /* 0x000fe2000001143a */
[----:B------:R-:W-:Y:S01]  /*00e0*/  @!P6 IMAD.MOV.U32 R3, RZ, RZ, 0x4 ;  /* 0x00000004ff03e424 */ /* 0x000fe200078e00ff */
[C---:B------:R-:W-:Y:S01]  /*00f0*/  SHF.L.U64.HI R50, R51.reuse, 0x2, R50 ;  /* 0x0000000233327819 */ /* 0x040fe20000010232 */
[----:B------:R-:W-:Y:S01]  /*0100*/  IMAD.SHL.U32 R51, R51, 0x4, RZ ;  /* 0x0000000433337824 */ /* 0x000fe200078e00ff */
[----:B------:R-:W-:Y:S01]  /*0110*/  IADD3 R61, P0, R58, UR4, RZ ;  /* 0x000000043a3d7c10 */ /* 0x000fe2000ff1e0ff */
[----:B------:R-:W-:Y:S01]  /*0120*/  @!P6 IMAD.WIDE R2, R66, R3, c[0x0][0x170] ;  /* 0x00005c004202e625 */ /* 0x000fe200078e0203 */
[----:B------:R-:W-:-:S02]  /*0130*/  ISETP.GE.AND P1, PT, R46, c[0x0][0x18c], PT ;  /* 0x000063002e007a0c */ /* 0x000fc40003f26270 */
[----:B------:R-:W-:Y:S02]  /*0140*/  IADD3.X R56, R57, UR5, RZ, P0, !PT ;  /* 0x0000000539387c10 */ /* 0x000fe400087fe4ff */
[----:B------:R-:W-:Y:S01]  /*0150*/  SHF.R.S32.HI R47, RZ, 0x1f, R46 ;  /* 0x0000001fff2f7819 */ /* 0x000fe2000001142e */
[----:B------:R0:W2:Y:S01]  /*0160*/  @!P6 LDG.E R7, [R2.64] ;  /* 0x000000060207e981 */ /* 0x0000a2000c1e1900 */
[----:B------:R-:W-:Y:S02]  /*0170*/  IADD3 R62, P3, R46, UR4, RZ ;  /* 0x000000042e3e7c10 */ /* 0x000fe4000ff7e0ff */
[----:B------:R-:W-:Y:S02]  /*0180*/  IADD3 R26, P0, R51, c[0x0][0x160], RZ ;  /* 0x00005800331a7a10 */ /* 0x000fe40007f1e0ff */
[----:B------:R-:W-:Y:S02]  /*0190*/  ISETP.GE.AND P2, PT, R58, c[0x0][0x18c], PT ;  /* 0x000063003a007a0c */ /* 0x000fe40003f46270 */
[----:B------:R-:W-:Y:S01]  /*01a0*/  IADD3.X R27, R50, c[0x0][0x164], RZ, P0, !PT ;  /* 0x00005900321b7a10 */ /* 0x000fe200007fe4ff */
[----:B------:R-:W-:Y:S01]  /*01b0*/  @!P1 IMAD.MOV.U32 R23, RZ, RZ, 0x4 ;  /* 0x00000004ff179424 */ /* 0x000fe200078e00ff */
[----:B0-----:R-:W-:-:S03]  /*01c0*/  IADD3.X R3, R47, UR5, RZ, P3, !PT ;  /* 0x000000052f037c10 */ /* 0x001fc60009ffe4ff */
[----:B------:R-:W2:Y:S01]  /*01d0*/  @!P6 LDG.E R8, [R26.64] ;  /* 0x000000061a08e981 */ /* 0x000ea2000c1e1900 */
[----:B------:R-:W-:Y:S01]  /*01e0*/  IADD3 R54, R58, c[0x0][0x0], RZ ;  /* 0x000000003a367a10 */ /* 0x000fe20007ffe0ff */
[----:B------:R-:W-:Y:S01]  /*01f0*/  @!P1 IMAD.WIDE R22, R46, R23, c[0x0][0x170] ;  /* 0x00005c002e169625 */ /* 0x000fe200078e0217 */
[----:B------:R-:W-:-:S03]  /*0200*/  SHF.L.U64.HI R60, R62, 0x2, R3 ;  /* 0x000000023e3c7819 */ /* 0x000fc60000010203 */
[----:B------:R-:W-:Y:S01]  /*0210*/  IMAD.SHL.U32 R62, R62, 0x4, RZ ;  /* 0x000000043e3e7824 */ /* 0x000fe200078e00ff */
[C---:B------:R-:W-:Y:S01]  /*0220*/  SHF.L.U64.HI R56, R61.reuse, 0x2, R56 ;  /* 0x000000023d387819 */ /* 0x040fe20000010238 */
[----:B------:R-:W-:Y:S01]  /*0230*/  IMAD.SHL.U32 R61, R61, 0x4, RZ ;  /* 0x000000043d3d7824 */ /* 0x000fe200078e00ff */
[----:B------:R-:W-:Y:S01]  /*0240*/  ISETP.GE.AND P3, PT, R54, c[0x0][0x18c], PT ;  /* 0x0000630036007a0c */ /* 0x000fe20003f66270 */
[----:B------:R-:W-:Y:S01]  /*0250*/  @!P2 IMAD.MOV.U32 R41, RZ, RZ, 0x4 ;  /* 0x00000004ff29a424 */ /* 0x000fe200078e00ff */
[----:B------:R-:W-:Y:S01]  /*0260*/  IADD3 R32, P4, R62, c[0x0][0x160], RZ ;  /* 0x000058003e207a10 */ /* 0x000fe20007f9e0ff */
[----:B------:R0:W3:Y:S01]  /*0270*/  @!P1 LDG.E R22, [R22.64] ;  /* 0x0000000616169981 */ /* 0x0000e2000c1e1900 */
[----:B------:R-:W-:Y:S02]  /*0280*/  IADD3 R30, P0, R61, c[0x0][0x160], RZ ;  /* 0x000058003d1e7a10 */ /* 0x000fe40007f1e0ff */
[----:B------:R-:W-:Y:S02]  /*0290*/  IADD3.X R33, R60, c[0x0][0x164], RZ, P4, !PT ;  /* 0x000059003c217a10 */ /* 0x000fe400027fe4ff */
[----:B------:R-:W-:Y:S01]  /*02a0*/  IADD3 R53, P4, R54, UR4, RZ ;  /* 0x0000000436357c10 */ /* 0x000fe2000ff9e0ff */
[----:B------:R-:W-:Y:S01]  /*02b0*/  @!P2 IMAD.WIDE R40, R58, R41, c[0x0][0x170] ;  /* 0x00005c003a28a625 */ /* 0x000fe200078e0229 */
[----:B------:R-:W-:Y:S01]  /*02c0*/  SHF.R.S32.HI R15, RZ, 0x1f, R54 ;  /* 0x0000001fff0f7819 */ /* 0x000fe20000011436 */
[----:B------:R-:W3:Y:S01]  /*02d0*/  @!P1 LDG.E R25, [R32.64] ;  /* 0x0000000620199981 */ /* 0x000ee2000c1e1900 */
[----:B------:R-:W-:Y:S01]  /*02e0*/  IADD3.X R31, R56, c[0x0][0x164], RZ, P0, !PT ;  /* 0x00005900381f7a10 */ /* 0x000fe200007fe4ff */
[----:B------:R-:W-:Y:S01]  /*02f0*/  IMAD.SHL.U32 R52, R53, 0x4, RZ ;  /* 0x0000000435347824 */ /* 0x000fe200078e00ff */
[----:B------:R-:W-:Y:S01]  /*0300*/  IADD3.X R0, R15, UR5, RZ, P4, !PT ;  /* 0x000000050f007c10 */ /* 0x000fe2000a7fe4ff */
[----:B------:R1:W4:Y:S01]  /*0310*/  @!P2 LDG.E R40, [R40.64] ;  /* 0x000000062828a981 */ /* 0x000322000c1e1900 */
[----:B------:R-:W-:-:S02]  /*0320*/  @!P3 IMAD.MOV.U32 R3, RZ, RZ, 0x4 ;  /* 0x00000004ff03b424 */ /* 0x000fc400078e00ff */
[----:B------:R-:W-:Y:S01]  /*0330*/  SHF.L.U64.HI R53, R53, 0x2, R0 ;  /* 0x0000000235357819 */ /* 0x000fe20000010200 */
[----:B0-----:R-:W4:Y:S01]  /*0340*/  @!P2 LDG.E R23, [R30.64] ;  /* 0x000000061e17a981 */ /* 0x001f22000c1e1900 */
[----:B------:R-:W-:Y:S01]  /*0350*/  IADD3 R28, P0, R52, c[0x0][0x160], RZ ;  /* 0x00005800341c7a10 */ /* 0x000fe20007f1e0ff */
[----:B------:R-:W-:-:S03]  /*0360*/  @!P3 IMAD.WIDE R2, R54, R3, c[0x0][0x170] ;  /* 0x00005c003602b625 */ /* 0x000fc600078e0203 */
[----:B------:R-:W-:Y:S02]  /*0370*/  IADD3.X R29, R53, c[0x0][0x164], RZ, P0, !PT ;  /* 0x00005900351d7a10 */ /* 0x000fe400007fe4ff */
[----:B------:R0:W5:Y:S04]  /*0380*/  @!P3 LDG.E R38, [R2.64] ;  /* 0x000000060226b981 */ /* 0x000168000c1e1900 */
[----:B------:R-:W5:Y:S01]  /*0390*/  @!P3 LDG.E R39, [R28.64] ;  /* 0x000000061c27b981 */ /* 0x000f62000c1e1900 */
[----:B------:R-:W-:-:S04]  /*03a0*/  IADD3 R49, R54, c[0x0][0x0], RZ ;  /* 0x0000000036317a10 */ /* 0x000fc80007ffe0ff */
[----:B------:R-:W-:Y:S02]  /*03b0*/  SHF.R.S32.HI R20, RZ, 0x1f, R49 ;  /* 0x0000001fff147819 */ /* 0x000fe40000011431 */
[C---:B------:R-:W-:Y:S02]  /*03c0*/  IADD3 R48, P0, R49.reuse, UR4, RZ ;  /* 0x0000000431307c10 */ /* 0x040fe4000ff1e0ff */
[----:B------:R-:W-:Y:S02]  /*03d0*/  IADD3 R18, R49, c[0x0][0x0], RZ ;  /* 0x0000000031127a10 */ /* 0x000fe40007ffe0ff */
[----:B------:R-:W-:Y:S02]  /*03e0*/  IADD3.X R21, R20, UR5, RZ, P0, !PT ;  /* 0x0000000514157c10 */ /* 0x000fe400087fe4ff */
[----:B------:R-:W-:Y:S02]  /*03f0*/  SHF.R.S32.HI R13, RZ, 0x1f, R18 ;  /* 0x0000001fff0d7819 */ /* 0x000fe40000011412 */
[----:B------:R-:W-:-:S02]  /*0400*/  IADD3 R17, P0, R18, UR4, RZ ;  /* 0x0000000412117c10 */ /* 0x000fc4000ff1e0ff */
[----:B------:R-:W-:Y:S02]  /*0410*/  IADD3 R0, R18, c[0x0][0x0], RZ ;  /* 0x0000000012007a10 */ /* 0x000fe40007ffe0ff */
[----:B------:R-:W-:Y:S02]  /*0420*/  IADD3.X R16, R13, UR5, RZ, P0, !PT ;  /* 0x000000050d107c10 */ /* 0x000fe400087fe4ff */
[----:B0-----:R-:W-:Y:S02]  /*0430*/  SHF.R.S32.HI R3, RZ, 0x1f, R0 ;  /* 0x0000001fff037819 */ /* 0x001fe40000011400 */
[C---:B------:R-:W-:Y:S01]  /*0440*/  SHF.L.U64.HI R16, R17.reuse, 0x2, R16 ;  /* 0x0000000211107819 */ /* 0x040fe20000010210 */
[----:B------:R-:W-:Y:S01]  /*0450*/  IMAD.SHL.U32 R17, R17, 0x4, RZ ;  /* 0x0000000411117824 */ /* 0x000fe200078e00ff */
[----:B------:R-:W-:-:S04]  /*0460*/  IADD3 R6, P5, R0, UR4, RZ ;  /* 0x0000000400067c10 */ /* 0x000fc8000ffbe0ff */
[----:B------:R-:W-:Y:S02]  /*0470*/  IADD3.X R37, R3, UR5, RZ, P5, !PT ;  /* 0x0000000503257c10 */ /* 0x000fe4000affe4ff */
[----:B------:R-:W-:Y:S02]  /*0480*/  IADD3 R36, P5, R17, c[0x0][0x160], RZ ;  /* 0x0000580011247a10 */ /* 0x000fe40007fbe0ff */
[C---:B------:R-:W-:Y:S01]  /*0490*/  SHF.L.U64.HI R21, R48.reuse, 0x2, R21 ;  /* 0x0000000230157819 */ /* 0x040fe20000010215 */
[----:B------:R-:W-:Y:S01]  /*04a0*/  IMAD.SHL.U32 R48, R48, 0x4, RZ ;  /* 0x0000000430307824 */ /* 0x000fe200078e00ff */
[----:B------:R-:W-:Y:S02]  /*04b0*/  SHF.L.U64.HI R4, R6, 0x2, R37 ;  /* 0x0000000206047819 */ /* 0x000fe40000010225 */
[----:B------:R-:W-:Y:S02]  /*04c0*/  IADD3.X R37, R16, c[0x0][0x164], RZ, P5, !PT ;  /* 0x0000590010257a10 */ /* 0x000fe40002ffe4ff */
[----:B------:R-:W-:-:S02]  /*04d0*/  ISETP.GE.AND P5, PT, R18, c[0x0][0x18c], PT ;  /* 0x0000630012007a0c */ /* 0x000fc40003fa6270 */
[----:B------:R-:W-:Y:S02]  /*04e0*/  IADD3 R34, P0, R48, c[0x0][0x160], RZ ;  /* 0x0000580030227a10 */ /* 0x000fe40007f1e0ff */
[----:B------:R-:W-:Y:S02]  /*04f0*/  IADD3 R2, R0, c[0x0][0x0], RZ ;  /* 0x0000000000027a10 */ /* 0x000fe40007ffe0ff */
[----:B------:R-:W-:Y:S02]  /*0500*/  IADD3.X R35, R21, c[0x0][0x164], RZ, P0, !PT ;  /* 0x0000590015237a10 */ /* 0x000fe400007fe4ff */
[----:B------:R-:W-:Y:S02]  /*0510*/  SHF.R.S32.HI R5, RZ, 0x1f, R2 ;  /* 0x0000001fff057819 */ /* 0x000fe40000011402 */
[----:B-1----:R-:W-:-:S03]  /*0520*/  IADD3 R41, P0, R2, UR4, RZ ;  /* 0x0000000402297c10 */ /* 0x002fc6000ff1e0ff */
[----:B------:R-:W-:Y:S01]  /*0530*/  @!P5 IMAD.MOV.U32 R43, RZ, RZ, 0x4 ;  /* 0x00000004ff2bd424 */ /* 0x000fe200078e00ff */
[----:B------:R-:W-:Y:S01]  /*0540*/  IADD3.X R42, R5, UR5, RZ, P0, !PT ;  /* 0x00000005052a7c10 */ /* 0x000fe200087fe4ff */
[----:B------:R-:W-:Y:S01]  /*0550*/  IMAD.SHL.U32 R6, R6, 0x4, RZ ;  /* 0x0000000406067824 */ /* 0x000fe200078e00ff */
[----:B------:R-:W5:Y:S01]  /*0560*/  @!P5 LDG.E R67, [R36.64] ;  /* 0x000000062443d981 */ /* 0x000f62000c1e1900 */
[----:B------:R-:W-:-:S03]  /*0570*/  ISETP.GE.AND P4, PT, R49, c[0x0][0x18c], PT ;  /* 0x0000630031007a0c */ /* 0x000fc60003f86270 */
[----:B------:R-:W-:-:S10]  /*0580*/  IADD3 R24, P0, R6, c[0x0][0x160], RZ ;  /* 0x0000580006187a10 */ /* 0x000fd40007f1e0ff */
[----:B------:R-:W-:Y:S01]  /*0590*/  @!P4 IMAD.MOV.U32 R44, RZ, RZ, 0x4 ;  /* 0x00000004ff2cc424 */ /* 0x000fe200078e00ff */
[----:B------:R-:W5:Y:S03]  /*05a0*/  @!P4 LDG.E R65, [R34.64] ;  /* 0x000000062241c981 */ /* 0x000f66000c1e1900 */
[----:B------:R-:W-:-:S06]  /*05b0*/  @!P4 IMAD.WIDE R44, R49, R44, c[0x0][0x170] ;  /* 0x00005c00312cc625 */ /* 0x000fcc00078e022c */
[----:B------:R0:W5:Y:S01]  /*05c0*/  @!P4 LDG.E R44, [R44.64] ;  /* 0x000000062c2cc981 */ /* 0x000162000c1e1900 */
[----:B--2---:R-:W-:Y:S01]  /*05d0*/  @!P6 FADD.FTZ R11, R7, R8 ;  /* 0x00000008070be221 */ /* 0x004fe20000010000 */
[----:B------:R-:W-:Y:S01]  /*05e0*/  SHF.L.U64.HI R8, R41, 0x2, R42 ;  /* 0x0000000229087819 */ /* 0x000fe2000001022a */
[----:B------:R-:W-:-:S06]  /*05f0*/  @!P5 IMAD.WIDE R42, R18, R43, c[0x0][0x170] ;  /* 0x00005c00122ad625 */ /* 0x000fcc00078e022b */
[----:B------:R1:W2:Y:S01]  /*0600*/  @!P5 LDG.E R42, [R42.64] ;  /* 0x000000062a2ad981 */ /* 0x0002a2000c1e1900 */
[----:B------:R-:W-:Y:S01]  /*0610*/  IMAD.SHL.U32 R7, R41, 0x4, RZ ;  /* 0x0000000429077824 */ /* 0x000fe200078e00ff */
[----:B------:R-:W-:Y:S01]  /*0620*/  ISETP.GE.AND P6, PT, R0, c[0x0][0x18c], PT ;  /* 0x0000630000007a0c */ /* 0x000fe20003fc6270 */
[----:B---3--:R-:W-:Y:S01]  /*0630*/  @!P1 FADD.FTZ R59, R22, R25 ;  /* 0x00000019163b9221 */ /* 0x008fe20000010000 */
[----:B------:R-:W-:Y:S02]  /*0640*/  IADD3.X R25, R4, c[0x0][0x164], RZ, P0, !PT ;  /* 0x0000590004197a10 */ /* 0x000fe400007fe4ff */
[----:B------:R-:W-:-:S09]  /*0650*/  IADD3 R22, P0, R7, c[0x0][0x160], RZ ;  /* 0x0000580007167a10 */ /* 0x000fd20007f1e0ff */
[----:B-1----:R-:W3:Y:S01]  /*0660*/  @!P6 LDG.E R43, [R24.64] ;  /* 0x00000006182be981 */ /* 0x002ee2000c1e1900 */
[----:B----4-:R-:W-:Y:S01]  /*0670*/  @!P2 FADD.FTZ R55, R40, R23 ;  /* 0x000000172837a221 */ /* 0x010fe20000010000 */
[----:B------:R-:W-:Y:S02]  /*0680*/  IADD3.X R23, R8, c[0x0][0x164], RZ, P0, !PT ;  /* 0x0000590008177a10 */ /* 0x000fe400007fe4ff */
[----:B------:R-:W-:Y:S01]  /*0690*/  ISETP.GE.AND P0, PT, R2, c[0x0][0x18c], PT ;  /* 0x0000630002007a0c */ /* 0x000fe20003f06270 */
[----:B-----5:R-:W-:Y:S02]  /*06a0*/  @!P3 FADD.FTZ R19, R38, R39 ;  /* 0x000000272613b221 */ /* 0x020fe40000010000 */
[----:B------:R-:W-:-:S10]  /*06b0*/  @!P6 IMAD.MOV.U32 R39, RZ, RZ, 0x4 ;  /* 0x00000004ff27e424 */ /* 0x000fd400078e00ff */
[----:B------:R-:W-:Y:S01]  /*06c0*/  @!P0 IMAD.MOV.U32 R41, RZ, RZ, 0x4 ;  /* 0x00000004ff298424 */ /* 0x000fe200078e00ff */
[----:B0-----:R-:W4:Y:S01]  /*06d0*/  @!P0 LDG.E R45, [R22.64] ;  /* 0x00000006162d8981 */ /* 0x001f22000c1e1900 */
[----:B------:R-:W-:-:S04]  /*06e0*/  @!P6 IMAD.WIDE R38, R0, R39, c[0x0][0x170] ;  /* 0x00005c000026e625 */ /* 0x000fc800078e0227 */
[----:B------:R-:W-:Y:S02]  /*06f0*/  @!P0 IMAD.WIDE R40, R2, R41, c[0x0][0x170] ;  /* 0x00005c0002288625 */ /* 0x000fe400078e0229 */
[----:B------:R-:W3:Y:S04]  /*0700*/  @!P6 LDG.E R38, [R38.64] ;  /* 0x000000062626e981 */ /* 0x000ee8000c1e1900 */
[----:B------:R-:W4:Y:S01]  /*0710*/  @!P0 LDG.E R40, [R40.64] ;  /* 0x0000000628288981 */ /* 0x000f22000c1e1900 */
[----:B------:R-:W-:Y:S02]  /*0720*/  P2R R64, PR, RZ, 0x2 ;  /* 0x00000002ff407803 */ /* 0x000fe40000000000 */
[----:B------:R-:W-:Y:S01]  /*0730*/  ISETP.GE.AND P1, PT, R66, c[0x0][0x18c], PT ;  /* 0x0000630042007a0c */ /* 0x000fe20003f26270 */
[----:B------:R-:W-:-:S02]  /*0740*/  @!P4 FADD.FTZ R14, R44, R65 ;  /* 0x000000412c0ec221 */ /* 0x000fc40000010000 */
[----:B--2---:R-:W-:Y:S02]  /*0750*/  @!P5 FADD.FTZ R12, R42, R67 ;  /* 0x000000432a0cd221 */ /* 0x004fe40000010000 */
[----:B------:R-:W-:-:S08]  /*0760*/  IMAD.MOV.U32 R42, RZ, RZ, RZ ;  /* 0x000000ffff2a7224 */ /* 0x000fd000078e00ff */
[----:B------:R-:W-:Y:S01]  /*0770*/  @!P1 FADD.FTZ R42, RZ, R11 ;  /* 0x0000000bff2a9221 */ /* 0x000fe20000010000 */
[----:B------:R-:W-:-:S13]  /*0780*/  ISETP.NE.AND P1, PT, R64, RZ, PT ;  /* 0x000000ff4000720c */ /* 0x000fda0003f25270 */
[----:B------:R-:W-:-:S04]  /*0790*/  @!P1 FADD.FTZ R42, R42, R59 ;  /* 0x0000003b2a2a9221 */ /* 0x000fc80000010000 */
[----:B------:R-:W-:-:S04]  /*07a0*/  @!P2 FADD.FTZ R42, R42, R55 ;  /* 0x000000372a2aa221 */ /* 0x000fc80000010000 */
[----:B------:R-:W-:-:S04]  /*07b0*/  @!P3 FADD.FTZ R42, R42, R19 ;  /* 0x000000132a2ab221 */ /* 0x000fc80000010000 */
[----:B------:R-:W-:-:S04]  /*07c0*/  @!P4 FADD.FTZ R42, R42, R14 ;  /* 0x0000000e2a2ac221 */ /* 0x000fc80000010000 */
[----:B------:R-:W-:Y:S02]  /*07d0*/  @!P5 FADD.FTZ R42, R42, R12 ;  /* 0x0000000c2a2ad221 */ /* 0x000fe40000010000 */
[----:B---3--:R-:W-:Y:S02]  /*07e0*/  @!P6 FADD.FTZ R9, R38, R43 ;  /* 0x0000002b2609e221 */ /* 0x008fe40000010000 */
[----:B----4-:R-:W-:Y:S02]  /*07f0*/  @!P0 FADD.FTZ R10, R40, R45 ;  /* 0x0000002d280a8221 */ /* 0x010fe40000010000 */
        /* <DEDUP_REMOVED lines=12> */
[----:B------:R-:W0:Y:S07]  /*08c0*/  SHFL.BFLY PT, R43, R40, 0x1, 0x1f ;  /* 0x0c201f00282b7f89 */ /* 0x000e2e00000e0000 */
[----:B------:R-:W-:Y:S01]  /*08d0*/  @!P1 SHF.R.U32.HI R67, RZ, 0x3, R66 ;  /* 0x00000003ff439819 */ /* 0x000fe20000011642 */
[----:B------:R-:W1:Y:S03]  /*08e0*/  I2F.U32 R39, c[0x0][0x0] ;  /* 0x0000000000277b06 */ /* 0x000e660000201000 */
[----:B------:R-:W-:-:S05]  /*08f0*/  @!P1 LOP3.LUT R67, R67, 0x1ffffffc, RZ, 0xc0, !PT ;  /* 0x1ffffffc43439812 */ /* 0x000fca00078ec0ff */
[----:B------:R-:W2:Y:S01]  /*0900*/  I2F.U32 R38, R66 ;  /* 0x0000004200267306 */ /* 0x000ea20000201000 */
[----:B0-----:R-:W-:-:S05]  /*0910*/  FADD.FTZ R42, R40, R43 ;  /* 0x0000002b282a7221 */ /* 0x001fca0000010000 */
[----:B------:R-:W-:Y:S01]  /*0920*/  @!P1 STS [R67+0x8], R42 ;  /* 0x0000082a43009388 */ /* 0x000fe20000000800 */
[----:B-1----:R-:W-:-:S03]  /*0930*/  FMUL.FTZ R39, R39, 0.03125 ;  /* 0x3d00000027277820 */ /* 0x002fc60000410000 */
[----:B------:R-:W-:Y:S02]  /*0940*/  BAR.SYNC.DEFER_BLOCKING 0x0 ;  /* 0x0000000000007b1d */ /* 0x000fe40000010000 */
[----:B--2---:R-:W-:Y:S01]  /*0950*/  FSETP.GT.FTZ.AND P1, PT, R39, R38, PT ;  /* 0x000000262700720b */ /* 0x004fe20003f34000 */
[----:B------:R-:W-:-:S12]  /*0960*/  IMAD.MOV.U32 R41, RZ, RZ, RZ ;  /* 0x000000ffff297224 */ /* 0x000fd800078e00ff */
        /* <DEDUP_REMOVED lines=63> */
[----:B------:R-:W0:Y:S01]  /*0d60*/  @P1 LDS R45, [R67+0x8] ;  /* 0x00000800432d1984 */ /* 0x000e220000000800 */
[----:B------:R-:W-:-:S03]  /*0d70*/  ISETP.GE.AND P3, PT, R66, c[0x0][0x18c], PT ;  /* 0x0000630042007a0c */ /* 0x000fc60003f66270 */
[----:B0-----:R-:W0:Y:S10]  /*0d80*/  SHFL.BFLY PT, R42, R45, 0x10, 0x1f ;  /* 0x0e001f002d2a7f89 */ /* 0x001e3400000e0000 */
[----:B------:R-:W-:-:S02]  /*0d90*/  @!P3 IMAD.SHL.U32 R40, R66, 0x4, RZ ;  /* 0x000000044228b824 */ /* 0x000fc400078e00ff */
[----:B0-----:R-:W-:-:S05]  /*0da0*/  FADD.FTZ R42, R42, R45 ;  /* 0x0000002d2a2a7221 */ /* 0x001fca0000010000 */
[----:B------:R-:W0:Y:S01]  /*0db0*/  SHFL.BFLY PT, R43, R42, 0x8, 0x1f ;  /* 0x0d001f002a2b7f89 */ /* 0x000e2200000e0000 */
[----:B------:R-:W-:Y:S02]  /*0dc0*/  @!P3 SHF.L.U64.HI R63, R66, 0x2, R63 ;  /* 0x00000002423fb819 */ /* 0x000fe4000001023f */
[----:B------:R-:W-:-:S04]  /*0dd0*/  @!P3 IADD3 R38, P1, R40, c[0x0][0x178], RZ ;  /* 0x00005e002826ba10 */ /* 0x000fc80007f3e0ff */
[----:B------:R-:W-:Y:S02]  /*0de0*/  @!P3 IADD3.X R39, R63, c[0x0][0x17c], RZ, P1, !PT ;  /* 0x00005f003f27ba10 */ /* 0x000fe40000ffe4ff */
[----:B------:R-:W-:-:S04]  /*0df0*/  @!P3 IADD3 R40, P1, R40, c[0x0][0x180], RZ ;  /* 0x000060002828ba10 */ /* 0x000fc80007f3e0ff */
[----:B------:R-:W-:Y:S02]  /*0e00*/  @!P3 IADD3.X R41, R63, c[0x0][0x184], RZ, P1, !PT ;  /* 0x000061003f29ba10 */ /* 0x000fe40000ffe4ff */
[----:B------:R-:W-:Y:S01]  /*0e10*/  ISETP.NE.AND P1, PT, R44, RZ, PT ;  /* 0x000000ff2c00720c */ /* 0x000fe20003f25270 */
        /* <DEDUP_REMOVED lines=8> */
[----:B0-----:R-:W-:-:S04]  /*0ea0*/  FADD.FTZ R66, R63, R66 ;  /* 0x000000423f427221 */ /* 0x001fc80000010000 */
[----:B-1----:R-:W-:-:S06]  /*0eb0*/  @!P2 FFMA.FTZ R66, R66, R67, c[0x0][0x188] ;  /* 0x000062004242a623 */ /* 0x002fcc0000010043 */
[----:B------:R-:W0:Y:S02]  /*0ec0*/  @!P2 MUFU.RSQ R66, R66 ;  /* 0x000000420042a308 */ /* 0x000e240000001400 */
[----:B0-----:R-:W-:Y:S04]  /*0ed0*/  @!P2 STS [0x4], R66 ;  /* 0x00000442ff00a388 */ /* 0x001fe80000000800 */
[----:B------:R-:W-:Y:S01]  /*0ee0*/  BAR.SYNC.DEFER_BLOCKING 0x0 ;  /* 0x0000000000007b1d */ /* 0x000fe20000010000 */
[----:B------:R-:W-:-:S04]  /*0ef0*/  @!P3 IADD3 R42, P2, R51, c[0x0][0x168], RZ ;  /* 0x00005a00332aba10 */ /* 0x000fc80007f5e0ff */
[----:B------:R-:W-:Y:S01]  /*0f00*/  @!P3 IADD3.X R43, R50, c[0x0][0x16c], RZ, P2, !PT ;  /* 0x00005b00322bba10 */ /* 0x000fe200017fe4ff */
[----:B------:R-:W2:Y:S04]  /*0f10*/  @!P3 LDG.E R39, [R38.64] ;  /* 0x000000062627b981 */ /* 0x000ea8000c1e1900 */
[----:B------:R-:W2:Y:S04]  /*0f20*/  @!P3 LDG.E R40, [R40.64] ;  /* 0x000000062828b981 */ /* 0x000ea8000c1e1900 */
[----:B------:R-:W3:Y:S01]  /*0f30*/  @!P3 LDG.E R43, [R42.64] ;  /* 0x000000062a2bb981 */ /* 0x000ee2000c1e1900 */
[C---:B------:R-:W-:Y:S01]  /*0f40*/  @!P1 IMAD.SHL.U32 R50, R46.reuse, 0x4, RZ ;  /* 0x000000042e329824 */ /* 0x040fe200078e00ff */
[----:B------:R-:W-:-:S04]  /*0f50*/  @!P1 SHF.L.U64.HI R47, R46, 0x2, R47 ;  /* 0x000000022e2f9819 */ /* 0x000fc8000001022f */
[----:B------:R-:W-:-:S04]  /*0f60*/  @!P1 IADD3 R44, P2, R50, c[0x0][0x178], RZ ;  /* 0x00005e00322c9a10 */ /* 0x000fc80007f5e0ff */
[C---:B------:R-:W-:Y:S02]  /*0f70*/  @!P1 IADD3.X R45, R47.reuse, c[0x0][0x17c], RZ, P2, !PT ;  /* 0x00005f002f2d9a10 */ /* 0x040fe400017fe4ff */
[----:B------:R-:W-:Y:S02]  /*0f80*/  @!P1 IADD3 R46, P2, R50, c[0x0][0x180], RZ ;  /* 0x00006000322e9a10 */ /* 0x000fe40007f5e0ff */
[----:B------:R-:W0:Y:S02]  /*0f90*/  LDS.64 R50, [RZ] ;  /* 0x00000000ff327984 */ /* 0x000e240000000a00 */
[----:B------:R-:W-:Y:S01]  /*0fa0*/  @!P1 IADD3.X R47, R47, c[0x0][0x184], RZ, P2, !PT ;  /* 0x000061002f2f9a10 */ /* 0x000fe200017fe4ff */
[----:B0-----:R-:W-:-:S04]  /*0fb0*/  @!P3 FADD.FTZ R66, R11, -R50 ;  /* 0x800000320b42b221 */ /* 0x001fc80000010000 */
[----:B------:R-:W-:-:S04]  /*0fc0*/  @!P3 FMUL.FTZ R66, R66, R51 ;  /* 0x000000334242b220 */ /* 0x000fc80000410000 */
        /* <DEDUP_REMOVED lines=9> */
[----:B------:R-:W-:-:S04]  /*1060*/  @!P1 FADD.FTZ R40, R59, -R50 ;  /* 0x800000323b289221 */ /* 0x000fc80000010000 */
[----:B------:R-:W-:-:S08]  /*1070*/  @!P1 FMUL.FTZ R40, R40, R51 ;  /* 0x0000003328289220 */ /* 0x000fd00000410000 */
[C---:B0-----:R-:W-:Y:S01]  /*1080*/  @!P2 IMAD.SHL.U32 R26, R58.reuse, 0x4, RZ ;  /* 0x000000043a1aa824 */ /* 0x041fe200078e00ff */
[----:B------:R-:W-:Y:S02]  /*1090*/  @!P2 SHF.L.U64.HI R57, R58, 0x2, R57 ;  /* 0x000000023a39a819 */ /* 0x000fe40000010239 */
[----:B------:R-:W-:-:S04]  /*10a0*/  @!P2 IADD3 R38, P3, R61, c[0x0][0x168], RZ ;  /* 0x00005a003d26aa10 */ /* 0x000fc80007f7e0ff */
[----:B------:R-:W-:Y:S01]  /*10b0*/  @!P2 IADD3.X R39, R56, c[0x0][0x16c], RZ, P3, !PT ;  /* 0x00005b003827aa10 */ /* 0x000fe20001ffe4ff */
[----:B--2---:R-:W-:-:S04]  /*10c0*/  @!P1 FFMA.FTZ R40, R40, R45, R46 ;  /* 0x0000002d28289223 */ /* 0x004fc8000001002e */
[----:B---3--:R-:W-:-:S05]  /*10d0*/  @!P1 FADD.FTZ R11, R40, R63 ;  /* 0x0000003f280b9221 */ /* 0x008fca0000010000 */
[----:B------:R0:W-:Y:S01]  /*10e0*/  @!P1 STG.E [R32.64], R11 ;  /* 0x0000000b20009986 */ /* 0x0001e2000c101906 */
[----:B------:R-:W-:-:S03]  /*10f0*/  @!P2 IADD3 R40, P1, R26, c[0x0][0x178], RZ ;  /* 0x00005e001a28aa10 */ /* 0x000fc60007f3e0ff */
[----:B------:R-:W2:Y:S01]  /*1100*/  @!P2 LDG.E R39, [R38.64] ;  /* 0x000000062627a981 */ /* 0x000ea2000c1e1900 */
[----:B------:R-:W-:Y:S02]  /*1110*/  @!P2 IADD3.X R41, R57, c[0x0][0x17c], RZ, P1, !PT ;  /* 0x00005f003929aa10 */ /* 0x000fe40000ffe4ff */
[----:B------:R-:W-:-:S04]  /*1120*/  @!P2 IADD3 R26, P1, R26, c[0x0][0x180], RZ ;  /* 0x000060001a1aaa10 */ /* 0x000fc80007f3e0ff */
[----:B------:R-:W-:Y:S01]  /*1130*/  @!P2 IADD3.X R27, R57, c[0x0][0x184], RZ, P1, !PT ;  /* 0x00006100391baa10 */ /* 0x000fe20000ffe4ff */
[----:B------:R-:W3:Y:S04]  /*1140*/  @!P2 LDG.E R41, [R40.64] ;  /* 0x000000062829a981 */ /* 0x000ee8000c1e1900 */
[----:B------:R-:W3:Y:S01]  /*1150*/  @!P2 LDG.E R26, [R26.64] ;  /* 0x000000061a1aa981 */ /* 0x000ee2000c1e1900 */
[----:B------:R-:W-:Y:S01]  /*1160*/  ISETP.NE.AND P3, PT, R64, RZ, PT ;  /* 0x000000ff4000720c */ /* 0x000fe20003f65270 */
[----:B------:R-:W-:-:S04]  /*1170*/  @!P2 FADD.FTZ R42, R55, -R50 ;  /* 0x80000032372aa221 */ /* 0x000fc80000010000 */
[----:B------:R-:W-:-:S08]  /*1180*/  @!P2 FMUL.FTZ R42, R42, R51 ;  /* 0x000000332a2aa220 */ /* 0x000fd00000410000 */
[C---:B0-----:R-:W-:Y:S01]  /*1190*/  @!P3 IMAD.SHL.U32 R33, R54.reuse, 0x4, RZ ;  /* 0x000000043621b824 */ /* 0x041fe200078e00ff */
[----:B------:R-:W-:-:S04]  /*11a0*/  @!P3 SHF.L.U64.HI R15, R54, 0x2, R15 ;  /* 0x00000002360fb819 */ /* 0x000fc8000001020f */
[----:B------:R-:W-:Y:S01]  /*11b0*/  @!P3 IADD3 R32, P1, R33, c[0x0][0x178], RZ ;  /* 0x00005e002120ba10 */ /* 0x000fe20007f3e0ff */
[----:B---3--:R-:W-:-:S04]  /*11c0*/  @!P2 FFMA.FTZ R42, R42, R41, R26 ;  /* 0x000000292a2aa223 */ /* 0x008fc8000001001a */
[----:B--2---:R-:W-:-:S05]  /*11d0*/  @!P2 FADD.FTZ R11, R42, R39 ;  /* 0x000000272a0ba221 */ /* 0x004fca0000010000 */
[----:B------:R0:W-:Y:S01]  /*11e0*/  @!P2 STG.E [R30.64], R11 ;  /* 0x0000000b1e00a986 */ /* 0x0001e2000c101906 */
[----:B------:R-:W-:Y:S02]  /*11f0*/  @!P3 IADD3 R40, P2, R33, c[0x0][0x180], RZ ;  /* 0x000060002128ba10 */ /* 0x000fe40007f5e0ff */
[C---:B------:R-:W-:Y:S02]  /*1200*/  @!P3 IADD3.X R33, R15.reuse, c[0x0][0x17c], RZ, P1, !PT ;  /* 0x00005f000f21ba10 */ /* 0x040fe40000ffe4ff */
[----:B------:R-:W-:Y:S02]  /*1210*/  @!P3 IADD3.X R41, R15, c[0x0][0x184], RZ, P2, !PT ;  /* 0x000061000f29ba10 */ /* 0x000fe400017fe4ff */
[----:B------:R-:W-:Y:S02]  /*1220*/  @!P3 IADD3 R52, P1, R52, c[0x0][0x168], RZ ;  /* 0x00005a003434ba10 */ /* 0x000fe40007f3e0ff */
[----:B------:R-:W2:Y:S02]  /*1230*/  @!P3 LDG.E R33, [R32.64] ;  /* 0x000000062021b981 */ /* 0x000ea4000c1e1900 */
[----:B------:R-:W-:-:S02]  /*1240*/  @!P3 IADD3.X R53, R53, c[0x0][0x16c], RZ, P1, !PT ;  /* 0x00005b003535ba10 */ /* 0x000fc40000ffe4ff */
[----:B------:R-:W2:Y:S04]  /*1250*/  @!P3 LDG.E R40, [R40.64] ;  /* 0x000000062828b981 */ /* 0x000ea8000c1e1900 */
[----:B------:R-:W3:Y:S01]  /*1260*/  @!P3 LDG.E R52, [R52.64] ;  /* 0x000000063434b981 */ /* 0x000ee2000c1e1900 */
[----:B------:R-:W-:Y:S02]  /*1270*/  @!P3 FADD.FTZ R26, R19, -R50 ;  /* 0x80000032131ab221 */ /* 0x000fe40000010000 */
[C---:B0-----:R-:W-:Y:S02]  /*1280*/  @!P4 IMAD.SHL.U32 R30, R49.reuse, 0x4, RZ ;  /* 0x00000004311ec824 */ /* 0x041fe400078e00ff */
[----:B------:R-:W-:Y:S01]  /*1290*/  @!P3 FMUL.FTZ R26, R26, R51 ;  /* 0x000000331a1ab220 */ /* 0x000fe20000410000 */
[----:B------:R-:W-:-:S03]  /*12a0*/  @!P4 SHF.L.U64.HI R20, R49, 0x2, R20 ;  /* 0x000000023114c819 */ /* 0x000fc60000010214 */
[----:B--2---:R-:W-:Y:S01]  /*12b0*/  @!P3 FFMA.FTZ R11, R26, R33, R40 ;  /* 0x000000211a0bb223 */ /* 0x004fe20000010028 */
[C---:B------:R-:W-:Y:S02]  /*12c0*/  @!P4 IADD3 R26, P2, R30.reuse, c[0x0][0x178], RZ ;  /* 0x00005e001e1aca10 */ /* 0x040fe40007f5e0ff */
[----:B------:R-:W-:Y:S01]  /*12d0*/  @!P4 IADD3 R30, P1, R30, c[0x0][0x180], RZ ;  /* 0x000060001e1eca10 */ /* 0x000fe20007f3e0ff */
[----:B---3--:R-:W-:Y:S01]  /*12e0*/  @!P3 FADD.FTZ R11, R11, R52 ;  /* 0x000000340b0bb221 */ /* 0x008fe20000010000 */
[----:B------:R-:W-:Y:S02]  /*12f0*/  @!P4 IADD3.X R27, R20, c[0x0][0x17c], RZ, P2, !PT ;  /* 0x00005f00141bca10 */ /* 0x000fe400017fe4ff */
[----:B------:R-:W-:Y:S02]  /*1300*/  @!P4 IADD3 R48, P2, R48, c[0x0][0x168], RZ ;  /* 0x00005a003030ca10 */ /* 0x000fe40007f5e0ff */
[----:B------:R-:W-:Y:S01]  /*1310*/  @!P4 IADD3.X R31, R20, c[0x0][0x184], RZ, P1, !PT ;  /* 0x00006100141fca10 */ /* 0x000fe20000ffe4ff */
[----:B------:R0:W-:Y:S01]  /*1320*/  @!P3 STG.E [R28.64], R11 ;  /* 0x0000000b1c00b986 */ /* 0x0001e2000c101906 */
[----:B------:R-:W-:-:S03]  /*1330*/  @!P4 IADD3.X R49, R21, c[0x0][0x16c], RZ, P2, !PT ;  /* 0x00005b001531ca10 */ /* 0x000fc600017fe4ff */
[----:B------:R-:W2:Y:S04]  /*1340*/  @!P4 LDG.E R27, [R26.64] ;  /* 0x000000061a1bc981 */ /* 0x000ea8000c1e1900 */
[----:B------:R-:W2:Y:S04]  /*1350*/  @!P4 LDG.E R30, [R30.64] ;  /* 0x000000061e1ec981 */ /* 0x000ea8000c1e1900 */
[----:B------:R-:W0:Y:S01]  /*1360*/  @!P4 LDG.E R48, [R48.64] ;  /* 0x000000063030c981 */ /* 0x000e22000c1e1900 */
[----:B------:R-:W-:Y:S02]  /*1370*/  @!P4 FADD.FTZ R14, R14, -R50 ;  /* 0x800000320e0ec221 */ /* 0x000fe40000010000 */
[----:B------:R-:W-:-:S02]  /*1380*/  @!P5 IMAD.SHL.U32 R19, R18, 0x4, RZ ;  /* 0x000000041213d824 */ /* 0x000fc400078e00ff */
[----:B------:R-:W-:Y:S01]  /*1390*/  @!P4 FMUL.FTZ R14, R14, R51 ;  /* 0x000000330e0ec220 */ /* 0x000fe20000410000 */
[----:B------:R-:W-:Y:S02]  /*13a0*/  @!P5 SHF.L.U64.HI R13, R18, 0x2, R13 ;  /* 0x00000002120dd819 */ /* 0x000fe4000001020d */
[----:B------:R-:W-:Y:S02]  /*13b0*/  @!P5 IADD3 R18, P2, R19, c[0x0][0x180], RZ ;  /* 0x000060001312da10 */ /* 0x000fe40007f5e0ff */
[----:B------:R-:W-:-:S04]  /*13c0*/  @!P5 IADD3 R20, P3, R17, c[0x0][0x168], RZ ;  /* 0x00005a001114da10 */ /* 0x000fc80007f7e0ff */
[----:B------:R-:W-:Y:S01]  /*13d0*/  @!P5 IADD3.X R21, R16, c[0x0][0x16c], RZ, P3, !PT ;  /* 0x00005b001015da10 */ /* 0x000fe20001ffe4ff */
[----:B--2---:R-:W-:Y:S01]  /*13e0*/  @!P4 FFMA.FTZ R15, R14, R27, R30 ;  /* 0x0000001b0e0fc223 */ /* 0x004fe2000001001e */
[----:B------:R-:W-:-:S03]  /*13f0*/  @!P5 IADD3 R14, P1, R19, c[0x0][0x178], RZ ;  /* 0x00005e00130eda10 */ /* 0x000fc60007f3e0ff */
        /* <DEDUP_REMOVED lines=9> */
[----:B------:R-:W-:Y:S03]  /*1490*/  BSSY B0, `(.L_x_350) ;  /* 0x0000015000007945 */ /* 0x000fe60003800000 */
        /* <DEDUP_REMOVED lines=9> */
[----:B0-----:R-:W-:-:S02]  /*1530*/  IADD3.X R13, R0, c[0x0][0x17c], RZ, P1, !PT ;  /* 0x00005f00000d7a10 */ /* 0x001fc40000ffe4ff */
        /* <DEDUP_REMOVED lines=9> */
[----:B------:R0:W-:Y:S02]  /*15d0*/  STG.E [R24.64], R3 ;  /* 0x0000000318007986 */ /* 0x0001e4000c101906 */
.L_x_351:
[----:B------:R-:W-:Y:S05]  /*15e0*/  BSYNC B0 ;  /* 0x0000000000007941 */ /* 0x000fea0003800000 */
.L_x_350:
        /* <DEDUP_REMOVED lines=18> */
.L_x_352:
        /* <DEDUP_REMOVED lines=15> */
.L_x_2512:


//--------------------- .text._ZN17fastertransformer26add_bias_layernorm_add_resI6__halfLi8EEEvPT_PKS2_S5_S5_S5_fi --------------------------
	.section	.text._ZN17fastertransformer26add_bias_layernorm_add_resI6__halfLi8EEEvPT_PKS2_S5_S5_S5_fi,"ax",@progbits
	.sectioninfo	@"SHI_REGISTERS=40"
	.align	128
        .global         _ZN17fastertransformer26add_bias_layernorm_add_resI6__halfLi8EEEvPT_PKS2_S5_S5_S5_fi
        .type           _ZN17fastertransformer26add_bias_layernorm_add_resI6__halfLi8EEEvPT_PKS2_S5_S5_S5_fi,@function
        .size           _ZN17fastertransformer26add_bias_layernorm_add_resI6__halfLi8EEEvPT_PKS2_S5_S5_S5_fi,(.L_x_2513 - _ZN17fastertransformer26add_bias_layernorm_add_resI6__halfLi8EEEvPT_PKS2_S5_S5_S5_fi)
        .other          _ZN17fastertransformer26add_bias_layernorm_add_resI6__halfLi8EEEvPT_PKS2_S5_S5_S5_fi,@"STO_CUDA_ENTRY STV_DEFAULT"
_ZN17fastertransformer26add_bias_layernorm_add_resI6__halfLi8EEEvPT_PKS2_S5_S5_S5_fi:
.text._ZN17fastertransformer26add_bias_layernorm_add_resI6__halfLi8EEEvPT_PKS2_S5_S5_S5_fi:
[----:B------:R-:W-:Y:S02]  /*0000*/  IMAD.MOV.U32 R1, RZ, RZ, c[0x0][0x28] ;  /* 0x00000a00ff017624 */ /* 0x000fe400078e00ff */
[----:B------:R-:W0:Y:S01]  /*0010*/  S2R R19, SR_TID.X ;  /* 0x0000000000137919 */ /* 0x000e220000002100 */
[----:B------:R-:W1:Y:S01]  /*0020*/  S2UR UR4, SR_CTAID.X ;  /* 0x00000000000479c3 */ /* 0x000e620000002500 */
[----:B------:R-:W-:Y:S02]  /*0030*/  ULDC UR5, c[0x0][0x18c] ;  /* 0x0000630000057ab9 */ /* 0x000fe40000000800 */
[----:B------:R-:W-:Y:S01]  /*0040*/  ULDC.64 UR6, c[0x0][0x118] ;  /* 0x0000460000067ab9 */ /* 0x000fe20000000a00 */
[C---:B0-----:R-:W-:Y:S01]  /*0050*/  IADD3 R17, R19.reuse, c[0x0][0x0], RZ ;  /* 0x0000000013117a10 */ /* 0x041fe20007ffe0ff */
[----:B-1----:R-:W-:Y:S01]  /*0060*/  UIMAD UR4, UR4, UR5, URZ ;  /* 0x00000005040472a4 */ /* 0x002fe2000f8e023f */
[----:B------:R-:W-:Y:S02]  /*0070*/  ISETP.GE.AND P4, PT, R19, c[0x0][0x18c], PT ;  /* 0x0000630013007a0c */ /* 0x000fe40003f86270 */
[----:B------:R-:W-:Y:S01]  /*0080*/  IADD3 R18, R17, c[0x0][0x0], RZ ;  /* 0x0000000011127a10 */ /* 0x000fe20007ffe0ff */
[----:B------:R-:W-:Y:S01]  /*0090*/  USHF.R.S32.HI UR5, URZ, 0x1f, UR4 ;  /* 0x0000001f3f057899 */ /* 0x000fe20008011404 */
[----:B------:R-:W-:-:S02]  /*00a0*/  SHF.R.S32.HI R14, RZ, 0x1f, R19 ;  /* 0x0000001fff0e7819 */ /* 0x000fc40000011413 */
[----:B------:R-:W-:-:S04]  /*00b0*/  IADD3 R16, R18, c[0x0][0x0], RZ ;  /* 0x0000000012107a10 */ /* 0x000fc80007ffe0ff */
[----:B------:R-:W-:-:S04]  /*00c0*/  IADD3 R15, R16, c[0x0][0x0], RZ ;  /* 0x00000000100f7a10 */ /* 0x000fc80007ffe0ff */
[----:B------:R-:W-:-:S13]  /*00d0*/  ISETP.GE.AND P0, PT, R15, c[0x0][0x18c], PT ;  /* 0x000063000f007a0c */ /* 0x000fda0003f06270 */
[----:B------:R-:W-:Y:S01]  /*00e0*/  @!P0 IADD3 R3, P1, R15, UR4, RZ ;  /* 0x000000040f038c10 */ /* 0x000fe2000ff3e0ff */
[----:B------:R-:W-:-:S03]  /*00f0*/  @!P0 IMAD.MOV.U32 R8, RZ, RZ, 0x2 ;  /* 0x00000002ff088424 */ /* 0x000fc600078e00ff */
[C---:B------:R-:W-:Y:S01]  /*0100*/  @!P0 LEA.HI.X.SX32 R10, R15.reuse, UR5, 0x1, P1 ;  /* 0x000000050f0a8c11 */ /* 0x040fe200088f0eff */
[----:B------:R-:W-:Y:S01]  /*0110*/  @!P0 IMAD.WIDE R8, R15, R8, c[0x0][0x170] ;  /* 0x00005c000f088625 */ /* 0x000fe200078e0208 */
[----:B------:R-:W-:Y:S02]  /*0120*/  @!P0 LEA R4, P2, R3, c[0x0][0x160], 0x1 ;  /* 0x0000580003048a11 */ /* 0x000fe400078408ff */
[----:B------:R-:W-:Y:S02]  /*0130*/  IADD3 R13, P1, R19, UR4, RZ ;  /* 0x00000004130d7c10 */ /* 0x000fe4000ff3e0ff */
[----:B------:R-:W-:Y:S01]  /*0140*/  @!P0 LEA.HI.X R5, R3, c[0x0][0x164], R10, 0x1, P2 ;  /* 0x0000590003058a11 */ /* 0x000fe200010f0c0a */
[----:B------:R0:W2:Y:S01]  /*0150*/  @!P0 LDG.E.U16 R24, [R8.64] ;  /* 0x0000000608188981 */ /* 0x0000a2000c1e1500 */
[----:B------:R-:W-:Y:S01]  /*0160*/  IADD3.X R12, R14, UR5, RZ, P1, !PT ;  /* 0x000000050e0c7c10 */ /* 0x000fe20008ffe4ff */
[----:B------:R-:W-:Y:S01]  /*0170*/  @!P4 IMAD.MOV.U32 R22, RZ, RZ, 0x2 ;  /* 0x00000002ff16c424 */ /* 0x000fe200078e00ff */
[----:B------:R-:W-:Y:S01]  /*0180*/  LEA R20, P1, R13, c[0x0][0x160], 0x1 ;  /* 0x000058000d147a11 */ /* 0x000fe200078208ff */
[----:B------:R1:W2:Y:S02]  /*0190*/  @!P0 LDG.E.U16 R25, [R4.64] ;  /* 0x0000000604198981 */ /* 0x0002a4000c1e1500 */
[----:B------:R-:W-:Y:S01]  /*01a0*/  @!P4 IMAD.WIDE R22, R19, R22, c[0x0][0x170] ;  /* 0x00005c001316c625 */ /* 0x000fe200078e0216 */
[----:B------:R-:W-:-:S04]  /*01b0*/  LEA.HI.X R21, R13, c[0x0][0x164], R12, 0x1, P1 ;  /* 0x000059000d157a11 */ /* 0x000fc800008f0c0c */
[----:B------:R3:W4:Y:S04]  /*01c0*/  @!P4 LDG.E.U16 R3, [R22.64] ;  /* 0x000000061603c981 */ /* 0x000728000c1e1500 */
[----:B------:R5:W4:Y:S01]  /*01d0*/  @!P4 LDG.E.U16 R34, [R20.64] ;  /* 0x000000061422c981 */ /* 0x000b22000c1e1500 */
[----:B------:R-:W-:Y:S02]  /*01e0*/  SHF.R.S32.HI R10, RZ, 0x1f, R17 ;  /* 0x0000001fff0a7819 */ /* 0x000fe40000011411 */
[----:B------:R-:W-:Y:S02]  /*01f0*/  IADD3 R11, P2, R17, UR4, RZ ;  /* 0x00000004110b7c10 */ /* 0x000fe4000ff5e0ff */
[----:B0-----:R-:W-:Y:S02]  /*0200*/  IADD3 R9, R15, c[0x0][0x0], RZ ;  /* 0x000000000f097a10 */ /* 0x001fe40007ffe0ff */
[----:B------:R-:W-:-:S02]  /*0210*/  IADD3.X R8, R10, UR5, RZ, P2, !PT ;  /* 0x000000050a087c10 */ /* 0x000fc400097fe4ff */
[----:B------:R-:W-:Y:S02]  /*0220*/  ISETP.GE.AND P2, PT, R9, c[0x0][0x18c], PT ;  /* 0x0000630009007a0c */ /* 0x000fe40003f46270 */
[----:B------:R-:W-:Y:S02]  /*0230*/  ISETP.GE.AND P5, PT, R17, c[0x0][0x18c], PT ;  /* 0x0000630011007a0c */ /* 0x000fe40003fa6270 */
[----:B------:R-:W-:Y:S02]  /*0240*/  ISETP.GE.AND P1, PT, R18, c[0x0][0x18c], PT ;  /* 0x0000630012007a0c */ /* 0x000fe40003f26270 */
[----:B-1----:R-:W-:Y:S02]  /*0250*/  P2R R4, PR, RZ, 0x20 ;  /* 0x00000020ff047803 */ /* 0x002fe40000000000 */
[----:B------:R-:W-:-:S04]  /*0260*/  LEA R4, P3, R11, c[0x0][0x160], 0x1 ;  /* 0x000058000b047a11 */ /* 0x000fc800078608ff */
[----:B------:R-:W-:Y:S02]  /*0270*/  LEA.HI.X R5, R11, c[0x0][0x164], R8, 0x1, P3 ;  /* 0x000059000b057a11 */ /* 0x000fe400018f0c08 */
[----:B---3--:R-:W-:Y:S01]  /*0280*/  @!P2 IADD3 R23, P3, R9, UR4, RZ ;  /* 0x000000040917ac10 */ /* 0x008fe2000ff7e0ff */
[----:B------:R-:W-:Y:S02]  /*0290*/  @!P5 IMAD.MOV.U32 R26, RZ, RZ, 0x2 ;  /* 0x00000002ff1ad424 */ /* 0x000fe400078e00ff */
[----:B------:R0:W3:Y:S02]  /*02a0*/  @!P5 LDG.E.U16 R32, [R4.64] ;  /* 0x000000060420d981 */ /* 0x0000e4000c1e1500 */
[----:B-----5:R-:W-:-:S04]  /*02b0*/  @!P5 IMAD.WIDE R20, R17, R26, c[0x0][0x170] ;  /* 0x00005c001114d625 */ /* 0x020fc800078e021a */
[----:B------:R-:W-:Y:S01]  /*02c0*/  @!P1 IMAD.MOV.U32 R27, RZ, RZ, 0x2 ;  /* 0x00000002ff1b9424 */ /* 0x000fe200078e00ff */
[----:B------:R1:W3:Y:S01]  /*02d0*/  @!P5 LDG.E.U16 R33, [R20.64] ;  /* 0x000000061421d981 */ /* 0x0002e2000c1e1500 */
[----:B0-----:R-:W-:Y:S02]  /*02e0*/  SHF.R.S32.HI R5, RZ, 0x1f, R18 ;  /* 0x0000001fff057819 */ /* 0x001fe40000011412 */
[----:B------:R-:W-:-:S06]  /*02f0*/  @!P1 IMAD.WIDE R26, R18, R27, c[0x0][0x170] ;  /* 0x00005c00121a9625 */ /* 0x000fcc00078e021b */
[----:B------:R0:W5:Y:S01]  /*0300*/  @!P1 LDG.E.U16 R26, [R26.64] ;  /* 0x000000061a1a9981 */ /* 0x000162000c1e1500 */
[----:B--2---:R-:W-:Y:S01]  /*0310*/  @!P0 HADD2 R7, R25.H0_H0, R24.H0_H0 ;  /* 0x2000001819078230 */ /* 0x004fe20000000800 */
[----:B------:R-:W-:Y:S02]  /*0320*/  @!P2 LEA.HI.X.SX32 R24, R9, UR5, 0x1, P3 ;  /* 0x000000050918ac11 */ /* 0x000fe400098f0eff */
[----:B------:R-:W-:-:S04]  /*0330*/  @!P2 LEA R22, P3, R23, c[0x0][0x160], 0x1 ;  /* 0x000058001716aa11 */ /* 0x000fc800078608ff */
[----:B------:R-:W-:Y:S02]  /*0340*/  @!P2 LEA.HI.X R23, R23, c[0x0][0x164], R24, 0x1, P3 ;  /* 0x000059001717aa11 */ /* 0x000fe400018f0c18 */
[----:B------:R-:W-:Y:S01]  /*0350*/  IADD3 R4, P3, R18, UR4, RZ ;  /* 0x0000000412047c10 */ /* 0x000fe2000ff7e0ff */
[----:B------:R-:W-:Y:S01]  /*0360*/  @!P2 IMAD.MOV.U32 R24, RZ, RZ, 0x2 ;  /* 0x00000002ff18a424 */ /* 0x000fe200078e00ff */
[----:B----4-:R-:W-:Y:S01]  /*0370*/  @!P4 HADD2 R6, R34.H0_H0, R3.H0_H0 ;  /* 0x200000032206c230 */ /* 0x010fe20000000800 */
[----:B------:R-:W2:Y:S01]  /*0380*/  @!P2 LDG.E.U16 R22, [R22.64] ;  /* 0x000000061616a981 */ /* 0x000ea2000c1e1500 */
[----:B------:R-:W-:Y:S02]  /*0390*/  IADD3.X R3, R5, UR5, RZ, P3, !PT ;  /* 0x0000000505037c10 */ /* 0x000fe40009ffe4ff */
[----:B-1----:R-:W-:Y:S01]  /*03a0*/  LEA R20, P3, R4, c[0x0][0x160], 0x1 ;  /* 0x0000580004147a11 */ /* 0x002fe200078608ff */
[----:B------:R-:W-:-:S03]  /*03b0*/  @!P2 IMAD.WIDE R24, R9, R24, c[0x0][0x170] ;  /* 0x00005c000918a625 */ /* 0x000fc600078e0218 */
[----:B------:R-:W-:-:S03]  /*03c0*/  LEA.HI.X R21, R4, c[0x0][0x164], R3, 0x1, P3 ;  /* 0x0000590004157a11 */ /* 0x000fc600018f0c03 */
[----:B------:R1:W2:Y:S04]  /*03d0*/  @!P2 LDG.E.U16 R25, [R24.64] ;  /* 0x000000061819a981 */ /* 0x0002a8000c1e1500 */
[----:B------:R-:W5:Y:S01]  /*03e0*/  @!P1 LDG.E.U16 R21, [R20.64] ;  /* 0x0000000614159981 */ /* 0x000f62000c1e1500 */
[----:B------:R-:W-:Y:S01]  /*03f0*/  ISETP.GE.AND P3, PT, R16, c[0x0][0x18c], PT ;  /* 0x0000630010007a0c */ /* 0x000fe20003f66270 */
[----:B0-----:R-:W-:Y:S02]  /*0400*/  @!P4 HADD2.F32 R27, -RZ, R6.H0_H0 ;  /* 0x20000006ff1bc230 */ /* 0x001fe40000004100 */
[----:B---3--:R-:W-:-:S10]  /*0410*/  @!P5 HADD2 R0, R32.H0_H0, R33.H0_H0 ;  /* 0x200000212000d230 */ /* 0x008fd40000000800 */
[----:B------:R-:W-:Y:S02]  /*0420*/  @!P3 IMAD.MOV.U32 R33, RZ, RZ, 0x2 ;  /* 0x00000002ff21b424 */ /* 0x000fe400078e00ff */
[----:B------:R-:W-:Y:S02]  /*0430*/  IMAD.MOV.U32 R32, RZ, RZ, RZ ;  /* 0x000000ffff207224 */ /* 0x000fe400078e00ff */
[----:B------:R-:W-:Y:S01]  /*0440*/  @!P4 FADD.FTZ R32, RZ, R27 ;  /* 0x0000001bff20c221 */ /* 0x000fe20000010000 */
[C---:B-1----:R-:W-:Y:S01]  /*0450*/  IADD3 R24, P4, R16.reuse, UR4, RZ ;  /* 0x0000000410187c10 */ /* 0x042fe2000ff9e0ff */
[----:B--2---:R-:W-:Y:S01]  /*0460*/  @!P2 HADD2 R2, R22.H0_H0, R25.H0_H0 ;  /* 0x200000191602a230 */ /* 0x004fe20000000800 */
[----:B------:R-:W-:Y:S01]  /*0470*/  @!P3 IMAD.WIDE R22, R16, R33, c[0x0][0x170] ;  /* 0x00005c001016b625 */ /* 0x000fe200078e0221 */
[----:B------:R-:W-:Y:S02]  /*0480*/  @!P5 HADD2.F32 R33, -RZ, R0.H0_H0 ;  /* 0x20000000ff21d230 */ /* 0x000fe40000004100 */
[----:B-----5:R-:W-:Y:S01]  /*0490*/  @!P1 HADD2 R28, R21.H0_H0, R26.H0_H0 ;  /* 0x2000001a151c9230 */ /* 0x020fe20000000800 */
[----:B------:R-:W-:-:S02]  /*04a0*/  SHF.R.S32.HI R25, RZ, 0x1f, R16 ;  /* 0x0000001fff197819 */ /* 0x000fc40000011410 */
[----:B------:R-:W-:Y:S01]  /*04b0*/  @!P5 FADD.FTZ R32, R32, R33 ;  /* 0x000000212020d221 */ /* 0x000fe20000010000 */
[----:B------:R0:W2:Y:S01]  /*04c0*/  @!P3 LDG.E.U16 R23, [R22.64] ;  /* 0x000000061617b981 */ /* 0x0000a2000c1e1500 */
[----:B------:R-:W-:Y:S01]  /*04d0*/  @!P1 HADD2.F32 R21, -RZ, R28.H0_H0 ;  /* 0x2000001cff159230 */ /* 0x000fe20000004100 */
[----:B------:R-:W-:Y:S02]  /*04e0*/  IADD3.X R27, R25, UR5, RZ, P4, !PT ;  /* 0x00000005191b7c10 */ /* 0x000fe4000a7fe4ff */
[----:B------:R-:W-:Y:S02]  /*04f0*/  LEA R20, P4, R24, c[0x0][0x160], 0x1 ;  /* 0x0000580018147a11 */ /* 0x000fe400078808ff */
[----:B------:R-:W-:Y:S02]  /*0500*/  @!P1 FADD.FTZ R32, R32, R21 ;  /* 0x0000001520209221 */ /* 0x000fe40000010000 */
[----:B------:R-:W-:-:S05]  /*0510*/  LEA.HI.X R21, R24, c[0x0][0x164], R27, 0x1, P4 ;  /* 0x0000590018157a11 */ /* 0x000fca00020f0c1b */
[----:B------:R-:W2:Y:S01]  /*0520*/  @!P3 LDG.E.U16 R20, [R20.64] ;  /* 0x000000061414b981 */ /* 0x000ea2000c1e1500 */
[----:B------:R-:W-:-:S04]  /*0530*/  IADD3 R26, R9, c[0x0][0x0], RZ ;  /* 0x00000000091a7a10 */ /* 0x000fc80007ffe0ff */
[----:B------:R-:W-:-:S13]  /*0540*/  ISETP.GE.AND P4, PT, R26, c[0x0][0x18c], PT ;  /* 0x000063001a007a0c */ /* 0x000fda0003f86270 */
[----:B0-----:R-:W-:-:S04]  /*0550*/  @!P4 IADD3 R22, P5, R26, UR4, RZ ;  /* 0x000000041a16cc10 */ /* 0x001fc8000ffbe0ff */
[----:B------:R-:W-:Y:S01]  /*0560*/  @!P4 LEA.HI.X.SX32 R35, R26, UR5, 0x1, P5 ;  /* 0x000000051a23cc11 */ /* 0x000fe2000a8f0eff */
[----:B--2---:R-:W-:-:S05]  /*0570*/  @!P3 HADD2 R29, R20.H0_H0, R23.H0_H0 ;  /* 0x20000017141db230 */ /* 0x004fca0000000800 */
[----:B------:R-:W-:-:S05]  /*0580*/  @!P3 HADD2.F32 R23, -RZ, R29.H0_H0 ;  /* 0x2000001dff17b230 */ /* 0x000fca0000004100 */
[----:B------:R-:W-:Y:S01]  /*0590*/  @!P3 FADD.FTZ R32, R32, R23 ;  /* 0x000000172020b221 */ /* 0x000fe20000010000 */
[----:B------:R-:W-:-:S05]  /*05a0*/  @!P0 HADD2.F32 R23, -RZ, R7.H0_H0 ;  /* 0x20000007ff178230 */ /* 0x000fca0000004100 */
[----:B------:R-:W-:Y:S01]  /*05b0*/  @!P0 FADD.FTZ R32, R32, R23 ;  /* 0x0000001720208221 */ /* 0x000fe20000010000 */
[----:B------:R-:W-:Y:S01]  /*05c0*/  @!P2 HADD2.F32 R23, -RZ, R2.H0_H0 ;  /* 0x20000002ff17a230 */ /* 0x000fe20000004100 */
[----:B------:R-:W-:-:S04]  /*05d0*/  @!P4 LEA R20, P5, R22, c[0x0][0x160], 0x1 ;  /* 0x000058001614ca11 */ /* 0x000fc800078a08ff */
[----:B------:R-:W-:Y:S02]  /*05e0*/  @!P2 FADD.FTZ R32, R32, R23 ;  /* 0x000000172020a221 */ /* 0x000fe40000010000 */
[----:B------:R-:W-:Y:S01]  /*05f0*/  @!P4 IMAD.MOV.U32 R23, RZ, RZ, 0x2 ;  /* 0x00000002ff17c424 */ /* 0x000fe200078e00ff */
[----:B------:R-:W-:-:S03]  /*0600*/  @!P4 LEA.HI.X R21, R22, c[0x0][0x164], R35, 0x1, P5 ;  /* 0x000059001615ca11 */ /* 0x000fc600028f0c23 */
[C---:B------:R-:W-:Y:S02]  /*0610*/  @!P4 IMAD.WIDE R22, R26.reuse, R23, c[0x0][0x170] ;  /* 0x00005c001a16c625 */ /* 0x040fe400078e0217 */
[----:B------:R-:W2:Y:S04]  /*0620*/  @!P4 LDG.E.U16 R20, [R20.64] ;  /* 0x000000061414c981 */ /* 0x000ea8000c1e1500 */
[----:B------:R-:W2:Y:S01]  /*0630*/  @!P4 LDG.E.U16 R23, [R22.64] ;  /* 0x000000061617c981 */ /* 0x000ea2000c1e1500 */
[----:B------:R-:W-:-:S04]  /*0640*/  IADD3 R34, R26, c[0x0][0x0], RZ ;  /* 0x000000001a227a10 */ /* 0x000fc80007ffe0ff */
[----:B------:R-:W-:Y:S01]  /*0650*/  ISETP.GE.AND P5, PT, R34, c[0x0][0x18c], PT ;  /* 0x0000630022007a0c */ /* 0x000fe20003fa6270 */
[----:B--2---:R-:W-:-:S05]  /*0660*/  @!P4 HADD2 R30, R20.H0_H0, R23.H0_H0 ;  /* 0x20000017141ec230 */ /* 0x004fca0000000800 */
[----:B------:R-:W-:-:S05]  /*0670*/  @!P4 HADD2.F32 R35, -RZ, R30.H0_H0 ;  /* 0x2000001eff23c230 */ /* 0x000fca0000004100 */
[----:B------:R-:W-:Y:S02]  /*0680*/  @!P4 FADD.FTZ R32, R32, R35 ;  /* 0x000000232020c221 */ /* 0x000fe40000010000 */
[----:B------:R-:W-:Y:S01]  /*0690*/  @!P5 IADD3 R35, P6, R34, UR4, RZ ;  /* 0x000000042223dc10 */ /* 0x000fe2000ffde0ff */
[----:B------:R-:W-:-:S03]  /*06a0*/  @!P5 IMAD.MOV.U32 R23, RZ, RZ, 0x2 ;  /* 0x00000002ff17d424 */ /* 0x000fc600078e00ff */
[C---:B------:R-:W-:Y:S02]  /*06b0*/  @!P5 LEA.HI.X.SX32 R36, R34.reuse, UR5, 0x1, P6 ;  /* 0x000000052224dc11 */ /* 0x040fe4000b0f0eff */
[----:B------:R-:W-:Y:S01]  /*06c0*/  @!P5 LEA R20, P6, R35, c[0x0][0x160], 0x1 ;  /* 0x000058002314da11 */ /* 0x000fe200078c08ff */
[----:B------:R-:W-:-:S03]  /*06d0*/  @!P5 IMAD.WIDE R22, R34, R23, c[0x0][0x170] ;  /* 0x00005c002216d625 */ /* 0x000fc600078e0217 */
[----:B------:R-:W-:-:S03]  /*06e0*/  @!P5 LEA.HI.X R21, R35, c[0x0][0x164], R36, 0x1, P6 ;  /* 0x000059002315da11 */ /* 0x000fc600030f0c24 */
[----:B------:R-:W2:Y:S04]  /*06f0*/  @!P5 LDG.E.U16 R23, [R22.64] ;  /* 0x000000061617d981 */ /* 0x000ea8000c1e1500 */
[----:B------:R-:W2:Y:S02]  /*0700*/  @!P5 LDG.E.U16 R20, [R20.64] ;  /* 0x000000061414d981 */ /* 0x000ea4000c1e1500 */
[----:B--2---:R-:W-:-:S05]  /*0710*/  @!P5 HADD2 R31, R20.H0_H0, R23.H0_H0 ;  /* 0x20000017141fd230 */ /* 0x004fca0000000800 */
[----:B------:R-:W-:-:S05]  /*0720*/  @!P5 HADD2.F32 R35, -RZ, R31.H0_H0 ;  /* 0x2000001fff23d230 */ /* 0x000fca0000004100 */
        /* <DEDUP_REMOVED lines=10> */
[----:B------:R-:W-:Y:S01]  /*07d0*/  SHF.R.U32.HI R20, RZ, 0x3, R19 ;  /* 0x00000003ff147819 */ /* 0x000fe20000011613 */
[----:B------:R-:W1:Y:S03]  /*07e0*/  I2F.U32 R32, c[0x0][0x0] ;  /* 0x0000000000207b06 */ /* 0x000e660000201000 */
[----:B------:R-:W-:-:S05]  /*07f0*/  LOP3.LUT R20, R20, 0x1ffffffc, RZ, 0xc0, !PT ;  /* 0x1ffffffc14147812 */ /* 0x000fca00078ec0ff */
[----:B------:R-:W2:Y:S01]  /*0800*/  I2F.U32 R35, R19 ;  /* 0x0000001300237306 */ /* 0x000ea20000201000 */
[----:B0-----:R-:W-:Y:S01]  /*0810*/  FADD.FTZ R37, R22, R23 ;  /* 0x0000001716257221 */ /* 0x001fe20000010000 */
[----:B------:R-:W-:Y:S01]  /*0820*/  LOP3.LUT P6, R23, R19, 0x1f, RZ, 0xc0, !PT ;  /* 0x0000001f13177812 */ /* 0x000fe200078cc0ff */
[----:B-1----:R-:W-:-:S12]  /*0830*/  FMUL.FTZ R32, R32, 0.03125 ;  /* 0x3d00000020207820 */ /* 0x002fd80000410000 */
[----:B------:R-:W-:Y:S04]  /*0840*/  @!P6 STS [R20+0x8], R37 ;  /* 0x000008251400e388 */ /* 0x000fe80000000800 */
[----:B------:R-:W-:Y:S01]  /*0850*/  BAR.SYNC.DEFER_BLOCKING 0x0 ;  /* 0x0000000000007b1d */ /* 0x000fe20000010000 */
[----:B--2---:R-:W-:Y:S01]  /*0860*/  FSETP.GT.FTZ.AND P6, PT, R32, R35, PT ;  /* 0x000000232000720b */ /* 0x004fe20003fd4000 */
[----:B------:R-:W-:-:S12]  /*0870*/  IMAD.MOV.U32 R21, RZ, RZ, RZ ;  /* 0x000000ffff157224 */ /* 0x000fd800078e00ff */
[----:B------:R-:W0:Y:S04]  /*0880*/  @P6 LDS R21, [R23.X4+0x8] ;  /* 0x0000080017156984 */ /* 0x000e280000004800 */
[----:B0-----:R-:W0:Y:S02]  /*0890*/  SHFL.BFLY PT, R22, R21, 0x10, 0x1f ;  /* 0x0e001f0015167f89 */ /* 0x001e2400000e0000 */
[----:B0-----:R-:W-:-:S05]  /*08a0*/  FADD.FTZ R22, R22, R21 ;  /* 0x0000001516167221 */ /* 0x001fca0000010000 */
[----:B------:R-:W0:Y:S02]  /*08b0*/  SHFL.BFLY PT, R35, R22, 0x8, 0x1f ;  /* 0x0d001f0016237f89 */ /* 0x000e2400000e0000 */
[----:B0-----:R-:W-:-:S05]  /*08c0*/  FADD.FTZ R35, R22, R35 ;  /* 0x0000002316237221 */ /* 0x001fca0000010000 */
[----:B------:R-:W0:Y:S02]  /*08d0*/  SHFL.BFLY PT, R32, R35, 0x4, 0x1f ;  /* 0x0c801f0023207f89 */ /* 0x000e2400000e0000 */
[----:B0-----:R-:W-:-:S05]  /*08e0*/  FADD.FTZ R32, R35, R32 ;  /* 0x0000002023207221 */ /* 0x001fca0000010000 */
[----:B------:R-:W0:Y:S01]  /*08f0*/  SHFL.BFLY PT, R37, R32, 0x2, 0x1f ;  /* 0x0c401f0020257f89 */ /* 0x000e2200000e0000 */
[----:B------:R-:W-:Y:S02]  /*0900*/  P2R R23, PR, RZ, 0x40 ;  /* 0x00000040ff177803 */ /* 0x000fe40000000000 */
[----:B------:R-:W-:Y:S01]  /*0910*/  ISETP.NE.AND P6, PT, R19, RZ, PT ;  /* 0x000000ff1300720c */ /* 0x000fe20003fc5270 */
[----:B0-----:R-:W-:-:S05]  /*0920*/  FADD.FTZ R37, R32, R37 ;  /* 0x0000002520257221 */ /* 0x001fca0000010000 */
[----:B------:R-:W0:Y:S02]  /*0930*/  SHFL.BFLY PT, R36, R37, 0x1, 0x1f ;  /* 0x0c201f0025247f89 */ /* 0x000e2400000e0000 */
[----:B0-----:R-:W-:-:S05]  /*0940*/  FADD.FTZ R37, R37, R36 ;  /* 0x0000002425257221 */ /* 0x001fca0000010000 */
[----:B------:R-:W0:Y:S08]  /*0950*/  @!P6 I2F R36, c[0x0][0x18c] ;  /* 0x000063000024eb06 */ /* 0x000e300000201400 */
[----:B0-----:R-:W0:Y:S02]  /*0960*/  @!P6 MUFU.RCP R36, R36 ;  /* 0x000000240024e308 */ /* 0x001e240000001000 */
[----:B0-----:R-:W-:-:S05]  /*0970*/  @!P6 FMUL.FTZ R22, R37, R36 ;  /* 0x000000242516e220 */ /* 0x001fca0000410000 */
[----:B------:R-:W-:Y:S04]  /*0980*/  @!P6 STS [RZ], R22 ;  /* 0x00000016ff00e388 */ /* 0x000fe80000000800 */
[----:B------:R-:W-:Y:S01]  /*0990*/  BAR.SYNC.DEFER_BLOCKING 0x0 ;  /* 0x0000000000007b1d */ /* 0x000fe20000010000 */
[----:B------:R-:W-:-:S05]  /*09a0*/  P2R R33, PR, RZ, 0x2 ;  /* 0x00000002ff217803 */ /* 0x000fca0000000000 */
[----:B------:R-:W0:Y:S01]  /*09b0*/  LDS R22, [RZ] ;  /* 0x00000000ff167984 */ /* 0x000e220000000800 */
[----:B------:R-:W-:Y:S02]  /*09c0*/  ISETP.GE.AND P1, PT, R19, c[0x0][0x18c], PT ;  /* 0x0000630013007a0c */ /* 0x000fe40003f26270 */
[----:B------:R-:W-:-:S11]  /*09d0*/  ISETP.GE.AND P6, PT, R17, c[0x0][0x18c], PT ;  /* 0x0000630011007a0c */ /* 0x000fd60003fc6270 */
[----:B------:R-:W-:-:S05]  /*09e0*/  @!P1 HADD2.F32 R21, -RZ, R6.H0_H0 ;  /* 0x20000006ff159230 */ /* 0x000fca0000004100 */
[----:B0-----:R-:W-:Y:S02]  /*09f0*/  @!P1 FADD.FTZ R32, R21, -R22 ;  /* 0x8000001615209221 */ /* 0x001fe40000010000 */
[----:B------:R-:W-:Y:S02]  /*0a00*/  IMAD.MOV.U32 R21, RZ, RZ, RZ ;  /* 0x000000ffff157224 */ /* 0x000fe400078e00ff */
[----:B------:R-:W-:Y:S01]  /*0a10*/  @!P1 FFMA.FTZ R21, R32, R32, RZ ;  /* 0x0000002020159223 */ /* 0x000fe200000100ff */
[----:B------:R-:W-:Y:S01]  /*0a20*/  ISETP.NE.AND P1, PT, R33, RZ, PT ;  /* 0x000000ff2100720c */ /* 0x000fe20003f25270 */
[----:B------:R-:W-:-:S05]  /*0a30*/  @!P6 HADD2.F32 R33, -RZ, R0.H0_H0 ;  /* 0x20000000ff21e230 */ /* 0x000fca0000004100 */
[----:B------:R-:W-:-:S07]  /*0a40*/  @!P6 FADD.FTZ R32, R33, -R22 ;  /* 0x800000162120e221 */ /* 0x000fce0000010000 */
[----:B------:R-:W-:Y:S01]  /*0a50*/  @!P1 HADD2.F32 R33, -RZ, R28.H0_H0 ;  /* 0x2000001cff219230 */ /* 0x000fe20000004100 */
[----:B------:R-:W-:-:S04]  /*0a60*/  @!P6 FFMA.FTZ R21, R32, R32, R21 ;  /* 0x000000202015e223 */ /* 0x000fc80000010015 */
[----:B------:R-:W-:Y:S01]  /*0a70*/  @!P1 FADD.FTZ R32, R33, -R22 ;  /* 0x8000001621209221 */ /* 0x000fe20000010000 */
[----:B------:R-:W-:-:S03]  /*0a80*/  @!P3 HADD2.F32 R33, -RZ, R29.H0_H0 ;  /* 0x2000001dff21b230 */ /* 0x000fc60000004100 */
[----:B------:R-:W-:Y:S02]  /*0a90*/  @!P1 FFMA.FTZ R21, R32, R32, R21 ;  /* 0x0000002020159223 */ /* 0x000fe40000010015 */
        /* <DEDUP_REMOVED lines=12> */
[----:B------:R-:W-:-:S04]  /*0b60*/  @!P5 FADD.FTZ R22, R33, -R22 ;  /* 0x800000162116d221 */ /* 0x000fc80000010000 */
        /* <DEDUP_REMOVED lines=10> */
[----:B------:R-:W0:Y:S02]  /*0c10*/  SHFL.BFLY PT, R36, R35, 0x1, 0x1f ;  /* 0x0c201f0023247f89 */ /* 0x000e2400000e0000 */
[----:B0-----:R-:W-:-:S05]  /*0c20*/  FADD.FTZ R37, R35, R36 ;  /* 0x0000002423257221 */ /* 0x001fca0000010000 */
        /* <DEDUP_REMOVED lines=21> */
[----:B------:R-:W0:Y:S02]  /*0d80*/  @!P6 MUFU.RSQ R35, R35 ;  /* 0x000000230023e308 */ /* 0x000e240000001400 */
[----:B0-----:R0:W-:Y:S04]  /*0d90*/  @!P6 STS [0x4], R35 ;  /* 0x00000423ff00e388 */ /* 0x0011e80000000800 */
[----:B------:R-:W-:Y:S01]  /*0da0*/  BAR.SYNC.DEFER_BLOCKING 0x0 ;  /* 0x0000000000007b1d */ /* 0x000fe20000010000 */
[----:B------:R-:W-:-:S05]  /*0db0*/  ISETP.GE.AND P6, PT, R19, c[0x0][0x18c], PT ;  /* 0x0000630013007a0c */ /* 0x000fca0003fc6270 */
[----:B------:R-:W1:Y:S01]  /*0dc0*/  LDS.64 R20, [RZ] ;  /* 0x00000000ff147984 */ /* 0x000e620000000a00 */
[----:B------:R-:W-:Y:S07]  /*0dd0*/  BSSY B0, `(.L_x_353) ;  /* 0x000001b000007945 */ /* 0x000fee0003800000 */
[----:B------:R-:W-:Y:S05]  /*0de0*/  @P6 BRA `(.L_x_354) ;  /* 0x0000019000006947 */ /* 0x000fea0003800000 */
[C---:B0-----:R-:W-:Y:S01]  /*0df0*/  SHF.L.U64.HI R14, R19.reuse, 0x1, R14 ;  /* 0x00000001130e7819 */ /* 0x041fe2000001020e */
[----:B------:R-:W-:-:S05]  /*0e00*/  IMAD.SHL.U32 R19, R19, 0x2, RZ ;  /* 0x0000000213137824 */ /* 0x000fca00078e00ff */
[----:B------:R-:W-:-:S04]  /*0e10*/  IADD3 R32, P6, R19, c[0x0][0x178], RZ ;  /* 0x00005e0013207a10 */ /* 0x000fc80007fde0ff */
[----:B------:R-:W-:Y:S02]  /*0e20*/  IADD3.X R33, R14, c[0x0][0x17c], RZ, P6, !PT ;  /* 0x00005f000e217a10 */ /* 0x000fe400037fe4ff */
[----:B------:R-:W-:-:S03]  /*0e30*/  IADD3 R22, P6, R19, c[0x0][0x180], RZ ;  /* 0x0000600013167a10 */ /* 0x000fc60007fde0ff */
[----:B------:R-:W2:Y:S01]  /*0e40*/  LDG.E.U16 R32, [R32.64] ;  /* 0x0000000620207981 */ /* 0x000ea2000c1e1500 */
[----:B------:R-:W-:-:S05]  /*0e50*/  IADD3.X R23, R14, c[0x0][0x184], RZ, P6, !PT ;  /* 0x000061000e177a10 */ /* 0x000fca00037fe4ff */
[----:B------:R-:W3:Y:S01]  /*0e60*/  LDG.E.U16 R22, [R22.64] ;  /* 0x0000000616167981 */ /* 0x000ee2000c1e1500 */
[----:B------:R-:W-:-:S05]  /*0e70*/  HADD2.F32 R19, -RZ, R6.H0_H0 ;  /* 0x20000006ff137230 */ /* 0x000fca0000004100 */
[----:B-1----:R-:W-:-:S04]  /*0e80*/  FADD.FTZ R6, R19, -R20 ;  /* 0x8000001413067221 */ /* 0x002fc80000010000 */
[----:B------:R-:W-:Y:S01]  /*0e90*/  FMUL.FTZ R6, R6, R21 ;  /* 0x0000001506067220 */ /* 0x000fe20000410000 */
[----:B--2---:R-:W-:Y:S02]  /*0ea0*/  HADD2.F32 R19, -RZ, R32.H0_H0 ;  /* 0x20000020ff137230 */ /* 0x004fe40000004100 */
[----:B---3--:R-:W-:-:S05]  /*0eb0*/  HADD2.F32 R14, -RZ, R22.H0_H0 ;  /* 0x20000016ff0e7230 */ /* 0x008fca0000004100 */
[----:B------:R-:W-:Y:S01]  /*0ec0*/  FFMA.FTZ R6, R6, R19, R14 ;  /* 0x0000001306067223 */ /* 0x000fe2000001000e */
[C---:B------:R-:W-:Y:S01]  /*0ed0*/  SHF.L.U64.HI R14, R13.reuse, 0x1, R12 ;  /* 0x000000010d0e7819 */ /* 0x040fe2000001020c */
[----:B------:R-:W-:-:S05]  /*0ee0*/  IMAD.SHL.U32 R13, R13, 0x2, RZ ;  /* 0x000000020d0d7824 */ /* 0x000fca00078e00ff */
[----:B------:R-:W-:-:S04]  /*0ef0*/  IADD3 R32, P6, R13, c[0x0][0x168], RZ ;  /* 0x00005a000d207a10 */ /* 0x000fc80007fde0ff */
[----:B------:R-:W-:Y:S02]  /*0f00*/  IADD3.X R33, R14, c[0x0][0x16c], RZ, P6, !PT ;  /* 0x00005b000e217a10 */ /* 0x000fe400037fe4ff */
[----:B------:R-:W-:-:S03]  /*0f10*/  IADD3 R12, P6, R13, c[0x0][0x160], RZ ;  /* 0x000058000d0c7a10 */ /* 0x000fc60007fde0ff */
[----:B------:R-:W2:Y:S01]  /*0f20*/  LDG.E.U16 R32, [R32.64] ;  /* 0x0000000620207981 */ /* 0x000ea2000c1e1500 */
[----:B------:R-:W-:Y:S01]  /*0f30*/  IADD3.X R13, R14, c[0x0][0x164], RZ, P6, !PT ;  /* 0x000059000e0d7a10 */ /* 0x000fe200037fe4ff */
[----:B--2---:R-:W-:-:S05]  /*0f40*/  HADD2.F32 R19, -RZ, R32.H0_H0 ;  /* 0x20000020ff137230 */ /* 0x004fca0000004100 */
[----:B------:R-:W-:-:S05]  /*0f50*/  FADD.FTZ R6, R6, R19 ;  /* 0x0000001306067221 */ /* 0x000fca0000010000 */
[----:B------:R-:W-:-:S05]  /*0f60*/  F2FP.PACK_AB R6, RZ, R6 ;  /* 0x00000006ff06723e */ /* 0x000fca00000000ff */
[----:B------:R0:W-:Y:S02]  /*0f70*/  STG.E.U16 [R12.64], R6 ;  /* 0x000000060c007986 */ /* 0x0001e4000c101506 */
.L_x_354:
[----:B0-----:R-:W-:Y:S05]  /*0f80*/  BSYNC B0 ;  /* 0x0000000000007941 */ /* 0x001fea0003800000 */
.L_x_353:
[----:B------:R-:W-:Y:S01]  /*0f90*/  ISETP.GE.AND P6, PT, R17, c[0x0][0x18c], PT ;  /* 0x0000630011007a0c */ /* 0x000fe20003fc6270 */
[----:B------:R-:W-:-:S12]  /*0fa0*/  BSSY B0, `(.L_x_355) ;  /* 0x000001b000007945 */ /* 0x000fd80003800000 */
[----:B------:R-:W-:Y:S05]  /*0fb0*/  @P6 BRA `(.L_x_356) ;  /* 0x0000019000006947 */ /* 0x000fea0003800000 */
[C---:B------:R-:W-:Y:S01]  /*0fc0*/  IMAD.SHL.U32 R6, R17.reuse, 0x2, RZ ;  /* 0x0000000211067824 */ /* 0x040fe200078e00ff */
[----:B------:R-:W-:Y:S02]  /*0fd0*/  SHF.L.U64.HI R17, R17, 0x1, R10 ;  /* 0x0000000111117819 */ /* 0x000fe4000001020a */
[----:B------:R-:W-:Y:S02]  /*0fe0*/  SHF.L.U64.HI R8, R11, 0x1, R8 ;  /* 0x000000010b087819 */ /* 0x000fe40000010208 */
[----:B------:R-:W-:-:S04]  /*0ff0*/  IADD3 R12, P6, R6, c[0x0][0x178], RZ ;  /* 0x00005e00060c7a10 */ /* 0x000fc80007fde0ff */
[----:B------:R-:W-:Y:S02]  /*1000*/  IADD3.X R13, R17, c[0x0][0x17c], RZ, P6, !PT ;  /* 0x00005f00110d7a10 */ /* 0x000fe400037fe4ff */
[----:B------:R-:W-:Y:S01]  /*1010*/  IADD3 R10, P6, R6, c[0x0][0x180], RZ ;  /* 0x00006000060a7a10 */ /* 0x000fe20007fde0ff */
[----:B------:R-:W-:Y:S02]  /*1020*/  IMAD.SHL.U32 R6, R11, 0x2, RZ ;  /* 0x000000020b067824 */ /* 0x000fe400078e00ff */
[----:B------:R-:W2:Y:S01]  /*1030*/  LDG.E.U16 R12, [R12.64] ;  /* 0x000000060c0c7981 */ /* 0x000ea2000c1e1500 */
[----:B------:R-:W-:Y:S02]  /*1040*/  IADD3.X R11, R17, c[0x0][0x184], RZ, P6, !PT ;  /* 0x00006100110b7a10 */ /* 0x000fe400037fe4ff */
[----:B------:R-:W-:-:S03]  /*1050*/  IADD3 R22, P6, R6, c[0x0][0x168], RZ ;  /* 0x00005a0006167a10 */ /* 0x000fc60007fde0ff */
[----:B------:R-:W3:Y:S01]  /*1060*/  LDG.E.U16 R10, [R10.64] ;  /* 0x000000060a0a7981 */ /* 0x000ee2000c1e1500 */
[----:B------:R-:W-:-:S05]  /*1070*/  IADD3.X R23, R8, c[0x0][0x16c], RZ, P6, !PT ;  /* 0x00005b0008177a10 */ /* 0x000fca00037fe4ff */
[----:B------:R-:W4:Y:S01]  /*1080*/  LDG.E.U16 R22, [R22.64] ;  /* 0x0000000616167981 */ /* 0x000f22000c1e1500 */
[----:B------:R-:W-:-:S05]  /*1090*/  HADD2.F32 R17, -RZ, R0.H0_H0 ;  /* 0x20000000ff117230 */ /* 0x000fca0000004100 */
[----:B-1----:R-:W-:-:S04]  /*10a0*/  FADD.FTZ R0, R17, -R20 ;  /* 0x8000001411007221 */ /* 0x002fc80000010000 */
        /* <DEDUP_REMOVED lines=10> */
.L_x_356:
[----:B------:R-:W-:Y:S05]  /*1150*/  BSYNC B0 ;  /* 0x0000000000007941 */ /* 0x000fea0003800000 */
.L_x_355:
[----:B------:R-:W-:Y:S01]  /*1160*/  BSSY B0, `(.L_x_357) ;  /* 0x000001b000007945 */ /* 0x000fe20003800000 */
[----:B------:R-:W-:Y:S05]  /*1170*/  @P1 BRA `(.L_x_358) ;  /* 0x0000019000001947 */ /* 0x000fea0003800000 */
[C---:B------:R-:W-:Y:S01]  /*1180*/  IMAD.SHL.U32 R10, R18.reuse, 0x2, RZ ;  /* 0x00000002120a7824 */ /* 0x040fe200078e00ff */
[----:B------:R-:W-:Y:S01]  /*1190*/  SHF.L.U64.HI R5, R18, 0x1, R5 ;  /* 0x0000000112057819 */ /* 0x000fe20000010205 */
[C---:B0-----:R-:W-:Y:S01]  /*11a0*/  IMAD.SHL.U32 R0, R4.reuse, 0x2, RZ ;  /* 0x0000000204007824 */ /* 0x041fe200078e00ff */
[----:B------:R-:W-:Y:S02]  /*11b0*/  SHF.L.U64.HI R3, R4, 0x1, R3 ;  /* 0x0000000104037819 */ /* 0x000fe40000010203 */
[C---:B------:R-:W-:Y:S02]  /*11c0*/  IADD3 R12, P6, R10.reuse, c[0x0][0x178], RZ ;  /* 0x00005e000a0c7a10 */ /* 0x040fe40007fde0ff */
[----:B------:R-:W-:Y:S02]  /*11d0*/  IADD3 R10, P1, R10, c[0x0][0x180], RZ ;  /* 0x000060000a0a7a10 */ /* 0x000fe40007f3e0ff */
[----:B------:R-:W-:-:S02]  /*11e0*/  IADD3.X R13, R5, c[0x0][0x17c], RZ, P6, !PT ;  /* 0x00005f00050d7a10 */ /* 0x000fc400037fe4ff */
[----:B------:R-:W-:Y:S02]  /*11f0*/  IADD3 R4, P6, R0, c[0x0][0x168], RZ ;  /* 0x00005a0000047a10 */ /* 0x000fe40007fde0ff */
[----:B------:R-:W-:Y:S01]  /*1200*/  IADD3.X R11, R5, c[0x0][0x184], RZ, P1, !PT ;  /* 0x00006100050b7a10 */ /* 0x000fe20000ffe4ff */
        /* <DEDUP_REMOVED lines=16> */
.L_x_358:
[----:B------:R-:W-:Y:S05]  /*1310*/  BSYNC B0 ;  /* 0x0000000000007941 */ /* 0x000fea0003800000 */
.L_x_357:
[----:B------:R-:W-:Y:S01]  /*1320*/  BSSY B0, `(.L_x_359) ;  /* 0x000001b000007945 */ /* 0x000fe20003800000 */
[----:B------:R-:W-:Y:S05]  /*1330*/  @P3 BRA `(.L_x_360) ;  /* 0x0000019000003947 */ /* 0x000fea0003800000 */
[C---:B------:R-:W-:Y:S01]  /*1340*/  IMAD.SHL.U32 R4, R16.reuse, 0x2, RZ ;  /* 0x0000000210047824 */ /* 0x040fe200078e00ff */
[----:B------:R-:W-:Y:S01]  /*1350*/  SHF.L.U64.HI R16, R16, 0x1, R25 ;  /* 0x0000000110107819 */ /* 0x000fe20000010219 */
[C---:B------:R-:W-:Y:S01]  /*1360*/  IMAD.SHL.U32 R8, R24.reuse, 0x2, RZ ;  /* 0x0000000218087824 */ /* 0x040fe200078e00ff */
[----:B------:R-:W-:Y:S02]  /*1370*/  SHF.L.U64.HI R24, R24, 0x1, R27 ;  /* 0x0000000118187819 */ /* 0x000fe4000001021b */
[C---:B------:R-:W-:Y:S02]  /*1380*/  IADD3 R10, P1, R4.reuse, c[0x0][0x178], RZ ;  /* 0x00005e00040a7a10 */ /* 0x040fe40007f3e0ff */
[----:B------:R-:W-:Y:S02]  /*1390*/  IADD3 R4, P3, R4, c[0x0][0x180], RZ ;  /* 0x0000600004047a10 */ /* 0x000fe40007f7e0ff */
[----:B0-----:R-:W-:-:S02]  /*13a0*/  IADD3 R12, P6, R8, c[0x0][0x168], RZ ;  /* 0x00005a00080c7a10 */ /* 0x001fc40007fde0ff */
[C---:B------:R-:W-:Y:S02]  /*13b0*/  IADD3.X R11, R16.reuse, c[0x0][0x17c], RZ, P1, !PT ;  /* 0x00005f00100b7a10 */ /* 0x040fe40000ffe4ff */
[----:B------:R-:W-:Y:S02]  /*13c0*/  IADD3.X R5, R16, c[0x0][0x184], RZ, P3, !PT ;  /* 0x0000610010057a10 */ /* 0x000fe40001ffe4ff */
[----:B------:R-:W-:Y:S01]  /*13d0*/  IADD3.X R13, R24, c[0x0][0x16c], RZ, P6, !PT ;  /* 0x00005b00180d7a10 */ /* 0x000fe200037fe4ff */
[----:B------:R-:W2:Y:S04]  /*13e0*/  LDG.E.U16 R10, [R10.64] ;  /* 0x000000060a0a7981 */ /* 0x000ea8000c1e1500 */
[----:B------:R-:W3:Y:S04]  /*13f0*/  LDG.E.U16 R4, [R4.64] ;  /* 0x0000000604047981 */ /* 0x000ee8000c1e1500 */
[----:B------:R-:W4:Y:S01]  /*1400*/  LDG.E.U16 R12, [R12.64] ;  /* 0x000000060c0c7981 */ /* 0x000f22000c1e1500 */
[----:B------:R-:W-:-:S05]  /*1410*/  HADD2.F32 R29, -RZ, R29.H0_H0 ;  /* 0x2000001dff1d7230 */ /* 0x000fca0000004100 */
[----:B-1----:R-:W-:-:S04]  /*1420*/  FADD.FTZ R0, R29, -R20 ;  /* 0x800000141d007221 */ /* 0x002fc80000010000 */
[----:B------:R-:W-:Y:S01]  /*1430*/  FMUL.FTZ R0, R0, R21 ;  /* 0x0000001500007220 */ /* 0x000fe20000410000 */
[----:B--2---:R-:W-:Y:S01]  /*1440*/  HADD2.F32 R3, -RZ, R10.H0_H0 ;  /* 0x2000000aff037230 */ /* 0x004fe20000004100 */
[----:B------:R-:W-:Y:S01]  /*1450*/  IADD3 R10, P1, R8, c[0x0][0x160], RZ ;  /* 0x00005800080a7a10 */ /* 0x000fe20007f3e0ff */
[----:B---3--:R-:W-:-:S03]  /*1460*/  HADD2.F32 R6, -RZ, R4.H0_H0 ;  /* 0x20000004ff067230 */ /* 0x008fc60000004100 */
[----:B------:R-:W-:Y:S01]  /*1470*/  IADD3.X R11, R24, c[0x0][0x164], RZ, P1, !PT ;  /* 0x00005900180b7a10 */ /* 0x000fe20000ffe4ff */
[----:B----4-:R-:W-:Y:S01]  /*1480*/  HADD2.F32 R17, -RZ, R12.H0_H0 ;  /* 0x2000000cff117230 */ /* 0x010fe20000004100 */
[----:B------:R-:W-:-:S04]  /*1490*/  FFMA.FTZ R0, R0, R3, R6 ;  /* 0x0000000300007223 */ /* 0x000fc80000010006 */
[----:B------:R-:W-:-:S05]  /*14a0*/  FADD.FTZ R0, R0, R17 ;  /* 0x0000001100007221 */ /* 0x000fca0000010000 */
[----:B------:R-:W-:-:S05]  /*14b0*/  F2FP.PACK_AB R0, RZ, R0 ;  /* 0x00000000ff00723e */ /* 0x000fca00000000ff */
[----:B------:R0:W-:Y:S02]  /*14c0*/  STG.E.U16 [R10.64], R0 ;  /* 0x000000000a007986 */ /* 0x0001e4000c101506 */
.L_x_360:
[----:B------:R-:W-:Y:S05]  /*14d0*/  BSYNC B0 ;  /* 0x0000000000007941 */ /* 0x000fea0003800000 */
.L_x_359:
[----:B------:R-:W-:Y:S01]  /*14e0*/  BSSY B0, `(.L_x_361) ;  /* 0x000001e000007945 */ /* 0x000fe20003800000 */
[----:B------:R-:W-:Y:S05]  /*14f0*/  @P0 BRA `(.L_x_362) ;  /* 0x000001c000000947 */ /* 0x000fea0003800000 */
[C---:B0-----:R-:W-:Y:S01]  /*1500*/  IMAD.SHL.U32 R10, R15.reuse, 0x2, RZ ;  /* 0x000000020f0a7824 */ /* 0x041fe200078e00ff */
[C---:B------:R-:W-:Y:S02]  /*1510*/  IADD3 R14, P3, R15.reuse, UR4, RZ ;  /* 0x000000040f0e7c10 */ /* 0x040fe4000ff7e0ff */
[----:B------:R-:W-:Y:S02]  /*1520*/  SHF.R.S32.HI R0, RZ, 0x1f, R15 ;  /* 0x0000001fff007819 */ /* 0x000fe4000001140f */
[----:B------:R-:W-:Y:S01]  /*1530*/  IADD3 R4, P0, R10, c[0x0][0x178], RZ ;  /* 0x00005e000a047a10 */ /* 0x000fe20007f1e0ff */
[----:B------:R-:W-:Y:S01]  /*1540*/  IMAD.SHL.U32 R8, R14, 0x2, RZ ;  /* 0x000000020e087824 */ /* 0x000fe200078e00ff */
[----:B------:R-:W-:Y:S02]  /*1550*/  SHF.L.U64.HI R15, R15, 0x1, R0 ;  /* 0x000000010f0f7819 */ /* 0x000fe40000010200 */
[----:B------:R-:W-:-:S02]  /*1560*/  IADD3 R10, P1, R10, c[0x0][0x180], RZ ;  /* 0x000060000a0a7a10 */ /* 0x000fc40007f3e0ff */
[----:B------:R-:W-:Y:S02]  /*1570*/  IADD3.X R3, R0, UR5, RZ, P3, !PT ;  /* 0x0000000500037c10 */ /* 0x000fe40009ffe4ff */
        /* <DEDUP_REMOVED lines=20> */
.L_x_362:
[----:B------:R-:W-:Y:S05]  /*16c0*/  BSYNC B0 ;  /* 0x0000000000007941 */ /* 0x000fea0003800000 */
.L_x_361:
        /* <DEDUP_REMOVED lines=30> */
.L_x_364:
[----:B------:R-:W-:Y:S05]  /*18b0*/  BSYNC B0 ;  /* 0x0000000000007941 */ /* 0x000fea0003800000 */
.L_x_363:
[----:B------:R-:W-:Y:S01]  /*18c0*/  BSSY B0, `(.L_x_365) ;  /* 0x000001e000007945 */ /* 0x000fe20003800000 */
[----:B------:R-:W-:Y:S05]  /*18d0*/  @P4 BRA `(.L_x_366) ;  /* 0x000001c000004947 */ /* 0x000fea0003800000 */
[C---:B0-----:R-:W-:Y:S01]  /*18e0*/  IMAD.SHL.U32 R4, R26.reuse, 0x2, RZ ;  /* 0x000000021a047824 */ /* 0x041fe200078e00ff */
[----:B------:R-:W-:Y:S02]  /*18f0*/  IADD3 R12, P2, R26, UR4, RZ ;  /* 0x000000041a0c7c10 */ /* 0x000fe4000ff5e0ff */
        /* <DEDUP_REMOVED lines=26> */
.L_x_366:
[----:B------:R-:W-:Y:S05]  /*1aa0*/  BSYNC B0 ;  /* 0x0000000000007941 */ /* 0x000fea0003800000 */
.L_x_365:
[----:B------:R-:W-:Y:S05]  /*1ab0*/  @P5 EXIT ;  /* 0x000000000000594d */ /* 0x000fea0003800000 */
[C---:B0-----:R-:W-:Y:S01]  /*1ac0*/  IMAD.SHL.U32 R4, R34.reuse, 0x2, RZ ;  /* 0x0000000222047824 */ /* 0x041fe200078e00ff */
[----:B------:R-:W-:Y:S02]  /*1ad0*/  IADD3 R10, P2, R34, UR4, RZ ;  /* 0x00000004220a7c10 */ /* 0x000fe4000ff5e0ff */
[----:B------:R-:W-:Y:S02]  /*1ae0*/  SHF.R.S32.HI R3, RZ, 0x1f, R34 ;  /* 0x0000001fff037819 */ /* 0x000fe40000011422 */
[----:B------:R-:W-:Y:S01]  /*1af0*/  IADD3 R2, P0, R4, c[0x0][0x178], RZ ;  /* 0x00005e0004027a10 */ /* 0x000fe20007f1e0ff */
[----:B------:R-:W-:Y:S01]  /*1b00*/  IMAD.SHL.U32 R8, R10, 0x2, RZ ;  /* 0x000000020a087824 */ /* 0x000fe200078e00ff */
[----:B------:R-:W-:Y:S02]  /*1b10*/  SHF.L.U64.HI R34, R34, 0x1, R3 ;  /* 0x0000000122227819 */ /* 0x000fe40000010203 */
[----:B------:R-:W-:Y:S02]  /*1b20*/  IADD3 R4, P1, R4, c[0x0][0x180], RZ ;  /* 0x0000600004047a10 */ /* 0x000fe40007f3e0ff */
[----:B------:R-:W-:-:S02]  /*1b30*/  IADD3.X R7, R3, UR5, RZ, P2, !PT ;  /* 0x0000000503077c10 */ /* 0x000fc400097fe4ff */
        /* <DEDUP_REMOVED lines=21> */
.L_x_367:
        /* <DEDUP_REMOVED lines=15> */
.L_x_2513:


//--------------------- .text._ZN17fastertransformer29add_bias_layernorm_add_res_e2ILi8EEEvP6float2PKS1_S4_S4_S4_fi --------------------------
	.section	.text._ZN17fastertransformer29add_bias_layernorm_add_res_e2ILi8EEEvP6float2PKS1_S4_S4_S4_fi,"ax",@progbits
	.sectioninfo	@"SHI_REGISTERS=56"
	.align	128
        .global         _ZN17fastertransformer29add_bias_layernorm_add_res_e2ILi8EEEvP6float2PKS1_S4_S4_S4_fi
        .type           _ZN17fastertransformer29add_bias_layernorm_add_res_e2ILi8EEEvP6float2PKS1_S4_S4_S4_fi,@function
        .size           _ZN17fastertransformer29add_bias_layernorm_add_res_e2ILi8EEEvP6float2PKS1_S4_S4_S4_fi,(.L_x_2514 - _ZN17fastertransformer29add_bias_layernorm_add_res_e2ILi8EEEvP6float2PKS1_S4_S4_S4_fi)
        .other          _ZN17fastertransformer29add_bias_layernorm_add_res_e2ILi8EEEvP6float2PKS1_S4_S4_S4_fi,@"STO_CUDA_ENTRY STV_DEFAULT"
_ZN17fastertransformer29add_bias_layernorm_add_res_e2ILi8EEEvP6float2PKS1_S4_S4_S4_fi:
.text._ZN17fastertransformer29add_bias_layernorm_add_res_e2ILi8EEEvP6float2PKS1_S4_S4_S4_fi:
[----:B------:R-:W-:Y:S02]  /*0000*/  MOV R1, c[0x0][0x28] ;  /* 0x00000a0000017a02 */ /* 0x000fe40000000f00 */
[----:B------:R-:W0:Y:S01]  /*0010*/  S2R R38, SR_TID.X ;  /* 0x0000000000267919 */ /* 0x000e220000002100 */
[----:B------:R-:W1:Y:S01]  /*0020*/  S2UR UR5, SR_CTAID.X ;  /* 0x00000000000579c3 */ /* 0x000e620000002500 */
[----:B------:R-:W-:Y:S02]  /*0030*/  ULDC UR4, c[0x0][0x18c] ;  /* 0x0000630000047ab9 */ /* 0x000fe40000000800 */
[----:B------:R-:W-:Y:S02]  /*0040*/  USHF.R.S32.HI UR4, URZ, 0x1, UR4 ;  /* 0x000000013f047899 */ /* 0x000fe40008011404 */
[----:B------:R-:W-:Y:S01]  /*0050*/  ULDC.64 UR6, c[0x0][0x118] ;  /* 0x0000460000067ab9 */ /* 0x000fe20000000a00 */
[----:B0-----:R-:W-:Y:S01]  /*0060*/  IADD3 R33, R38, c[0x0][0x0], RZ ;  /* 0x0000000026217a10 */ /* 0x001fe20007ffe0ff */
[----:B-1----:R-:W-:-:S03]  /*0070*/  UIMAD UR5, UR4, UR5, URZ ;  /* 0x00000005040572a4 */ /* 0x002fc6000f8e023f */
[----:B------:R-:W-:Y:S01]  /*0080*/  IADD3 R0, R33, c[0x0][0x0], RZ ;  /* 0x0000000021007a10 */ /* 0x000fe20007ffe0ff */
[----:B------:R-:W-:-:S03]  /*0090*/  USHF.R.S32.HI UR8, URZ, 0x1f, UR5 ;  /* 0x0000001f3f087899 */ /* 0x000fc60008011405 */
[----:B------:R-:W-:-:S04]  /*00a0*/  IADD3 R2, R0, c[0x0][0x0], RZ ;  /* 0x0000000000027a10 */ /* 0x000fc80007ffe0ff */
[----:B------:R-:W-:-:S04]  /*00b0*/  IADD3 R3, R2, c[0x0][0x0], RZ ;  /* 0x0000000002037a10 */ /* 0x000fc80007ffe0ff */
[C---:B------:R-:W-:Y:S02]  /*00c0*/  IADD3 R4, R3.reuse, c[0x0][0x0], RZ ;  /* 0x0000000003047a10 */ /* 0x040fe40007ffe0ff */
[----:B------:R-:W-:Y:S02]  /*00d0*/  ISETP.GE.AND P0, PT, R3, UR4, PT ;  /* 0x0000000403007c0c */ /* 0x000fe4000bf06270 */
[C---:B------:R-:W-:Y:S02]  /*00e0*/  ISETP.GE.AND P1, PT, R4.reuse, UR4, PT ;  /* 0x0000000404007c0c */ /* 0x040fe4000bf26270 */
[----:B------:R-:W-:-:S04]  /*00f0*/  IADD3 R5, R4, c[0x0][0x0], RZ ;  /* 0x0000000004057a10 */ /* 0x000fc80007ffe0ff */
[----:B------:R-:W-:-:S05]  /*0100*/  ISETP.GE.AND P2, PT, R5, UR4, PT ;  /* 0x0000000405007c0c */ /* 0x000fca000bf46270 */
[C---:B------:R-:W-:Y:S01]  /*0110*/  @!P0 IADD3 R6, P3, R3.reuse, UR5, RZ ;  /* 0x0000000503068c10 */ /* 0x040fe2000ff7e0ff */
[----:B------:R-:W-:Y:S01]  /*0120*/  @!P0 IMAD.MOV.U32 R20, RZ, RZ, 0x8 ;  /* 0x00000008ff148424 */ /* 0x000fe200078e00ff */
[----:B------:R-:W-:Y:S02]  /*0130*/  @!P1 IADD3 R18, P4, R4, UR5, RZ ;  /* 0x0000000504129c10 */ /* 0x000fe4000ff9e0ff */
[----:B------:R-:W-:Y:S02]  /*0140*/  @!P0 LEA.HI.X.SX32 R21, R3, UR8, 0x1, P3 ;  /* 0x0000000803158c11 */ /* 0x000fe400098f0eff */
[----:B------:R-:W-:Y:S02]  /*0150*/  @!P0 LEA R22, P3, R6, c[0x0][0x160], 0x3 ;  /* 0x0000580006168a11 */ /* 0x000fe400078618ff */
[----:B------:R-:W-:Y:S01]  /*0160*/  @!P1 LEA.HI.X.SX32 R19, R4, UR8, 0x1, P4 ;  /* 0x0000000804139c11 */ /* 0x000fe2000a0f0eff */
[----:B------:R-:W-:Y:S01]  /*0170*/  @!P2 IMAD.MOV.U32 R26, RZ, RZ, 0x8 ;  /* 0x00000008ff1aa424 */ /* 0x000fe200078e00ff */
[----:B------:R-:W-:-:S02]  /*0180*/  @!P1 LEA R24, P4, R18, c[0x0][0x160], 0x3 ;  /* 0x0000580012189a11 */ /* 0x000fc400078818ff */
[----:B------:R-:W-:Y:S02]  /*0190*/  @!P0 LEA.HI.X R23, R6, c[0x0][0x164], R21, 0x3, P3 ;  /* 0x0000590006178a11 */ /* 0x000fe400018f1c15 */
[----:B------:R-:W-:Y:S02]  /*01a0*/  @!P1 MOV R21, 0x8 ;  /* 0x0000000800159802 */ /* 0x000fe40000000f00 */
[----:B------:R-:W-:Y:S01]  /*01b0*/  @!P1 LEA.HI.X R25, R18, c[0x0][0x164], R19, 0x3, P4 ;  /* 0x0000590012199a11 */ /* 0x000fe200020f1c13 */
[----:B------:R-:W-:Y:S01]  /*01c0*/  @!P0 IMAD.WIDE R18, R3, R20, c[0x0][0x170] ;  /* 0x00005c0003128625 */ /* 0x000fe200078e0214 */
[C---:B------:R-:W-:Y:S01]  /*01d0*/  @!P2 IADD3 R6, P3, R5.reuse, UR5, RZ ;  /* 0x000000050506ac10 */ /* 0x040fe2000ff7e0ff */
[----:B------:R-:W2:Y:S02]  /*01e0*/  @!P0 LDG.E.64 R22, [R22.64] ;  /* 0x0000000616168981 */ /* 0x000ea4000c1e1b00 */
[----:B------:R-:W-:Y:S01]  /*01f0*/  @!P1 IMAD.WIDE R20, R4, R21, c[0x0][0x170] ;  /* 0x00005c0004149625 */ /* 0x000fe200078e0215 */
[----:B------:R-:W-:Y:S01]  /*0200*/  @!P2 LEA.HI.X.SX32 R27, R5, UR8, 0x1, P3 ;  /* 0x00000008051bac11 */ /* 0x000fe200098f0eff */
[----:B------:R-:W3:Y:S01]  /*0210*/  @!P1 LDG.E.64 R24, [R24.64] ;  /* 0x0000000618189981 */ /* 0x000ee2000c1e1b00 */
[----:B------:R-:W-:-:S03]  /*0220*/  @!P2 LEA R28, P3, R6, c[0x0][0x160], 0x3 ;  /* 0x00005800061caa11 */ /* 0x000fc600078618ff */
[----:B------:R-:W3:Y:S01]  /*0230*/  @!P1 LDG.E.64 R20, [R20.64] ;  /* 0x0000000614149981 */ /* 0x000ee2000c1e1b00 */
[----:B------:R-:W-:Y:S01]  /*0240*/  @!P2 LEA.HI.X R29, R6, c[0x0][0x164], R27, 0x3, P3 ;  /* 0x00005900061daa11 */ /* 0x000fe200018f1c1b */
[C---:B------:R-:W-:Y:S02]  /*0250*/  @!P2 IMAD.WIDE R26, R5.reuse, R26, c[0x0][0x170] ;  /* 0x00005c00051aa625 */ /* 0x040fe400078e021a */
[----:B------:R-:W2:Y:S04]  /*0260*/  @!P0 LDG.E.64 R18, [R18.64] ;  /* 0x0000000612128981 */ /* 0x000ea8000c1e1b00 */
[----:B------:R-:W4:Y:S04]  /*0270*/  @!P2 LDG.E.64 R26, [R26.64] ;  /* 0x000000061a1aa981 */ /* 0x000f28000c1e1b00 */
[----:B------:R-:W4:Y:S01]  /*0280*/  @!P2 LDG.E.64 R28, [R28.64] ;  /* 0x000000061c1ca981 */ /* 0x000f22000c1e1b00 */
[----:B------:R-:W-:-:S04]  /*0290*/  IADD3 R6, R5, c[0x0][0x0], RZ ;  /* 0x0000000005067a10 */ /* 0x000fc80007ffe0ff */
[----:B------:R-:W-:Y:S02]  /*02a0*/  ISETP.GE.AND P3, PT, R6, UR4, PT ;  /* 0x0000000406007c0c */ /* 0x000fe4000bf66270 */
[----:B------:R-:W-:-:S11]  /*02b0*/  SHF.R.S32.HI R47, RZ, 0x1f, R38 ;  /* 0x0000001fff2f7819 */ /* 0x000fd60000011426 */
[----:B------:R-:W-:-:S04]  /*02c0*/  @!P3 IADD3 R36, P4, R6, UR5, RZ ;  /* 0x000000050624bc10 */ /* 0x000fc8000ff9e0ff */
[----:B------:R-:W-:Y:S02]  /*02d0*/  @!P3 LEA.HI.X.SX32 R37, R6, UR8, 0x1, P4 ;  /* 0x000000080625bc11 */ /* 0x000fe4000a0f0eff */
[C---:B------:R-:W-:Y:S02]  /*02e0*/  @!P3 LEA R50, P4, R36.reuse, c[0x0][0x160], 0x3 ;  /* 0x000058002432ba11 */ /* 0x040fe400078818ff */
[----:B------:R-:W-:Y:S02]  /*02f0*/  ISETP.GE.AND P5, PT, R33, UR4, PT ;  /* 0x0000000421007c0c */ /* 0x000fe4000bfa6270 */
[----:B------:R-:W-:Y:S02]  /*0300*/  @!P3 LEA.HI.X R51, R36, c[0x0][0x164], R37, 0x3, P4 ;  /* 0x000059002433ba11 */ /* 0x000fe400020f1c25 */
[----:B------:R-:W-:-:S04]  /*0310*/  IADD3 R46, P4, R38, UR5, RZ ;  /* 0x00000005262e7c10 */ /* 0x000fc8000ff9e0ff */
[----:B------:R-:W-:Y:S02]  /*0320*/  IADD3.X R49, R47, UR8, RZ, P4, !PT ;  /* 0x000000082f317c10 */ /* 0x000fe4000a7fe4ff */
[----:B------:R-:W-:Y:S02]  /*0330*/  SHF.R.S32.HI R42, RZ, 0x1f, R33 ;  /* 0x0000001fff2a7819 */ /* 0x000fe40000011421 */
[----:B------:R-:W-:Y:S01]  /*0340*/  ISETP.GE.AND P6, PT, R38, UR4, PT ;  /* 0x0000000426007c0c */ /* 0x000fe2000bfc6270 */
[----:B---3--:R-:W-:Y:S01]  /*0350*/  @!P1 FADD.FTZ R9, R24, R20 ;  /* 0x0000001418099221 */ /* 0x008fe20000010000 */
[----:B------:R-:W-:Y:S01]  /*0360*/  LEA R24, P4, R46, c[0x0][0x160], 0x3 ;  /* 0x000058002e187a11 */ /* 0x000fe200078818ff */
[----:B------:R-:W-:-:S03]  /*0370*/  @!P1 FADD.FTZ R10, R25, R21 ;  /* 0x00000015190a9221 */ /* 0x000fc60000010000 */
[----:B------:R-:W-:Y:S02]  /*0380*/  LEA.HI.X R25, R46, c[0x0][0x164], R49, 0x3, P4 ;  /* 0x000059002e197a11 */ /* 0x000fe400020f1c31 */
[----:B------:R-:W-:-:S04]  /*0390*/  IADD3 R40, P4, R33, UR5, RZ ;  /* 0x0000000521287c10 */ /* 0x000fc8000ff9e0ff */
[----:B------:R-:W-:Y:S01]  /*03a0*/  IADD3.X R45, R42, UR8, RZ, P4, !PT ;  /* 0x000000082a2d7c10 */ /* 0x000fe2000a7fe4ff */
[----:B----4-:R-:W-:Y:S01]  /*03b0*/  @!P2 FADD.FTZ R11, R28, R26 ;  /* 0x0000001a1c0ba221 */ /* 0x010fe20000010000 */
[----:B------:R-:W-:Y:S01]  /*03c0*/  @!P5 MOV R26, 0x8 ;  /* 0x00000008001ad802 */ /* 0x000fe20000000f00 */
[----:B------:R-:W-:Y:S01]  /*03d0*/  @!P2 FADD.FTZ R12, R29, R27 ;  /* 0x0000001b1d0ca221 */ /* 0x000fe20000010000 */
[C---:B------:R-:W-:Y:S01]  /*03e0*/  LEA R28, P4, R40.reuse, c[0x0][0x160], 0x3 ;  /* 0x00005800281c7a11 */ /* 0x040fe200078818ff */
[----:B--2---:R-:W-:Y:S01]  /*03f0*/  @!P0 FADD.FTZ R8, R23, R19 ;  /* 0x0000001317088221 */ /* 0x004fe20000010000 */
[----:B------:R-:W2:Y:S01]  /*0400*/  @!P6 LDG.E.64 R24, [R24.64] ;  /* 0x000000061818e981 */ /* 0x000ea2000c1e1b00 */
[----:B------:R-:W-:Y:S01]  /*0410*/  @!P5 IMAD.WIDE R26, R33, R26, c[0x0][0x170] ;  /* 0x00005c00211ad625 */ /* 0x000fe200078e021a */
[----:B------:R-:W-:-:S05]  /*0420*/  LEA.HI.X R29, R40, c[0x0][0x164], R45, 0x3, P4 ;  /* 0x00005900281d7a11 */ /* 0x000fca00020f1c2d */
[----:B------:R-:W3:Y:S04]  /*0430*/  @!P5 LDG.E.64 R26, [R26.64] ;  /* 0x000000061a1ad981 */ /* 0x000ee8000c1e1b00 */
[----:B------:R-:W3:Y:S01]  /*0440*/  @!P5 LDG.E.64 R28, [R28.64] ;  /* 0x000000061c1cd981 */ /* 0x000ee2000c1e1b00 */
[----:B------:R-:W-:Y:S01]  /*0450*/  @!P6 MOV R19, 0x8 ;  /* 0x000000080013e802 */ /* 0x000fe20000000f00 */
[----:B------:R-:W-:Y:S01]  /*0460*/  @!P0 FADD.FTZ R7, R22, R18 ;  /* 0x0000001216078221 */ /* 0x000fe20000010000 */
[----:B------:R-:W-:Y:S01]  /*0470*/  SHF.R.S32.HI R41, RZ, 0x1f, R0 ;  /* 0x0000001fff297819 */ /* 0x000fe20000011400 */
[----:B------:R0:W4:Y:S02]  /*0480*/  @!P3 LDG.E.64 R22, [R50.64] ;  /* 0x000000063216b981 */ /* 0x000124000c1e1b00 */
[----:B------:R-:W-:-:S06]  /*0490*/  @!P6 IMAD.WIDE R18, R38, R19, c[0x0][0x170] ;  /* 0x00005c002612e625 */ /* 0x000fcc00078e0213 */
[----:B------:R-:W2:Y:S01]  /*04a0*/  @!P6 LDG.E.64 R18, [R18.64] ;  /* 0x000000061212e981 */ /* 0x000ea2000c1e1b00 */
[----:B------:R-:W-:-:S04]  /*04b0*/  IADD3 R36, P4, R0, UR5, RZ ;  /* 0x0000000500247c10 */ /* 0x000fc8000ff9e0ff */
[----:B------:R-:W-:Y:S02]  /*04c0*/  IADD3.X R43, R41, UR8, RZ, P4, !PT ;  /* 0x00000008292b7c10 */ /* 0x000fe4000a7fe4ff */
[C---:B0-----:R-:W-:Y:S02]  /*04d0*/  LEA R50, P4, R36.reuse, c[0x0][0x160], 0x3 ;  /* 0x0000580024327a11 */ /* 0x041fe400078818ff */
[----:B------:R-:W-:Y:S02]  /*04e0*/  SHF.R.S32.HI R39, RZ, 0x1f, R2 ;  /* 0x0000001fff277819 */ /* 0x000fe40000011402 */
[----:B------:R-:W-:Y:S02]  /*04f0*/  LEA.HI.X R51, R36, c[0x0][0x164], R43, 0x3, P4 ;  /* 0x0000590024337a11 */ /* 0x000fe400020f1c2b */
[----:B------:R-:W-:Y:S01]  /*0500*/  IADD3 R37, P4, R2, UR5, RZ ;  /* 0x0000000502257c10 */ /* 0x000fe2000ff9e0ff */
[----:B---3--:R-:W-:-:S03]  /*0510*/  @!P5 FADD.FTZ R32, R28, R26 ;  /* 0x0000001a1c20d221 */ /* 0x008fc60000010000 */
[----:B------:R-:W-:Y:S02]  /*0520*/  IADD3.X R26, R39, UR8, RZ, P4, !PT ;  /* 0x00000008271a7c10 */ /* 0x000fe4000a7fe4ff */
[----:B------:R-:W-:-:S13]  /*0530*/  ISETP.GE.AND P4, PT, R0, UR4, PT ;  /* 0x0000000400007c0c */ /* 0x000fda000bf86270 */
[----:B------:R-:W-:-:S04]  /*0540*/  @!P4 IMAD.MOV.U32 R53, RZ, RZ, 0x8 ;  /* 0x00000008ff35c424 */ /* 0x000fc800078e00ff */
[----:B------:R-:W-:-:S04]  /*0550*/  @!P4 IMAD.WIDE R52, R0, R53, c[0x0][0x170] ;  /* 0x00005c000034c625 */ /* 0x000fc800078e0235 */
[----:B--2---:R-:W-:Y:S02]  /*0560*/  @!P6 FADD.FTZ R34, R24, R18 ;  /* 0x000000121822e221 */ /* 0x004fe40000010000 */
[----:B------:R-:W-:Y:S02]  /*0570*/  @!P6 FADD.FTZ R35, R25, R19 ;  /* 0x000000131923e221 */ /* 0x000fe40000010000 */
[----:B------:R-:W2:Y:S04]  /*0580*/  @!P4 LDG.E.64 R18, [R52.64] ;  /* 0x000000063412c981 */ /* 0x000ea8000c1e1b00 */
[----:B------:R-:W2:Y:S01]  /*0590*/  @!P4 LDG.E.64 R24, [R50.64] ;  /* 0x000000063218c981 */ /* 0x000ea2000c1e1b00 */
[----:B------:R-:W-:Y:S01]  /*05a0*/  P2R R44, PR, RZ, 0x20 ;  /* 0x00000020ff2c7803 */ /* 0x000fe20000000000 */
[----:B------:R-:W-:Y:S01]  /*05b0*/  @!P5 FADD.FTZ R31, R29, R27 ;  /* 0x0000001b1d1fd221 */ /* 0x000fe20000010000 */
[----:B------:R-:W-:Y:S01]  /*05c0*/  LEA R28, P5, R37, c[0x0][0x160], 0x3 ;  /* 0x00005800251c7a11 */ /* 0x000fe200078a18ff */
[----:B------:R-:W-:-:S03]  /*05d0*/  @!P3 IMAD.MOV.U32 R21, RZ, RZ, 0x8 ;  /* 0x00000008ff15b424 */ /* 0x000fc600078e00ff */
[----:B------:R-:W-:Y:S01]  /*05e0*/  LEA.HI.X R29, R37, c[0x0][0x164], R26, 0x3, P5 ;  /* 0x00005900251d7a11 */ /* 0x000fe200028f1c1a */
[----:B------:R-:W-:Y:S01]  /*05f0*/  @!P3 IMAD.WIDE R20, R6, R21, c[0x0][0x170] ;  /* 0x00005c000614b625 */ /* 0x000fe200078e0215 */
[----:B------:R-:W-:-:S05]  /*0600*/  ISETP.GE.AND P5, PT, R2, UR4, PT ;  /* 0x0000000402007c0c */ /* 0x000fca000bfa6270 */
[----:B------:R-:W4:Y:S01]  /*0610*/  @!P3 LDG.E.64 R20, [R20.64] ;  /* 0x000000061414b981 */ /* 0x000f22000c1e1b00 */
[----:B--2---:R-:W-:-:S07]  /*0620*/  @!P4 FADD.FTZ R15, R25, R19 ;  /* 0x00000013190fc221 */ /* 0x004fce0000010000 */
[----:B------:R-:W-:Y:S01]  /*0630*/  @!P5 MOV R19, 0x8 ;  /* 0x000000080013d802 */ /* 0x000fe20000000f00 */
[----:B------:R-:W-:Y:S02]  /*0640*/  @!P4 FADD.FTZ R14, R24, R18 ;  /* 0x00000012180ec221 */ /* 0x000fe40000010000 */
[----:B------:R-:W2:Y:S02]  /*0650*/  @!P5 LDG.E.64 R24, [R28.64] ;  /* 0x000000061c18d981 */ /* 0x000ea4000c1e1b00 */
[----:B------:R-:W-:-:S06]  /*0660*/  @!P5 IMAD.WIDE R18, R2, R19, c[0x0][0x170] ;  /* 0x00005c000212d625 */ /* 0x000fcc00078e0213 */
[----:B------:R-:W2:Y:S01]  /*0670*/  @!P5 LDG.E.64 R18, [R18.64] ;  /* 0x000000061212d981 */ /* 0x000ea2000c1e1b00 */
[----:B----4-:R-:W-:Y:S02]  /*0680*/  @!P3 FADD.FTZ R13, R22, R20 ;  /* 0x00000014160db221 */ /* 0x010fe40000010000 */
[----:B------:R-:W-:Y:S02]  /*0690*/  @!P6 FADD.FTZ R22, R34, R35 ;  /* 0x000000232216e221 */ /* 0x000fe40000010000 */
[----:B------:R-:W-:Y:S02]  /*06a0*/  IMAD.MOV.U32 R20, RZ, RZ, RZ ;  /* 0x000000ffff147224 */ /* 0x000fe400078e00ff */
[----:B------:R-:W-:Y:S01]  /*06b0*/  @!P6 FADD.FTZ R20, RZ, R22 ;  /* 0x00000016ff14e221 */ /* 0x000fe20000010000 */
[----:B------:R-:W-:Y:S02]  /*06c0*/  P2R R22, PR, RZ, 0x40 ;  /* 0x00000040ff167803 */ /* 0x000fe40000000000 */
[----:B------:R-:W-:Y:S01]  /*06d0*/  ISETP.NE.AND P6, PT, R44, RZ, PT ;  /* 0x000000ff2c00720c */ /* 0x000fe20003fc5270 */
[----:B------:R-:W-:-:S04]  /*06e0*/  @!P3 FADD.FTZ R30, R23, R21 ;  /* 0x00000015171eb221 */ /* 0x000fc80000010000 */
[----:B------:R-:W-:Y:S02]  /*06f0*/  @!P3 FADD.FTZ R21, R13, R30 ;  /* 0x0000001e0d15b221 */ /* 0x000fe40000010000 */
[----:B--2---:R-:W-:-:S06]  /*0700*/  @!P5 FADD.FTZ R17, R25, R19 ;  /* 0x000000131911d221 */ /* 0x004fcc0000010000 */
[----:B------:R-:W-:Y:S02]  /*0710*/  @!P6 FADD.FTZ R25, R32, R31 ;  /* 0x0000001f2019e221 */ /* 0x000fe40000010000 */
[----:B------:R-:W-:Y:S02]  /*0720*/  @!P5 FADD.FTZ R16, R24, R18 ;  /* 0x000000121810d221 */ /* 0x000fe40000010000 */
[----:B------:R-:W-:Y:S02]  /*0730*/  @!P6 FADD.FTZ R20, R20, R25 ;  /* 0x000000191414e221 */ /* 0x000fe40000010000 */
[----:B------:R-:W-:Y:S02]  /*0740*/  @!P4 FADD.FTZ R25, R14, R15 ;  /* 0x0000000f0e19c221 */ /* 0x000fe40000010000 */
        /* <DEDUP_REMOVED lines=20> */
[----:B------:R-:W1:Y:S01]  /*0890*/  I2F.U32 R20, c[0x0][0x0] ;  /* 0x0000000000147b06 */ /* 0x000e620000201000 */
[----:B------:R-:W-:-:S04]  /*08a0*/  SHF.R.U32.HI R18, RZ, 0x3, R38 ;  /* 0x00000003ff127819 */ /* 0x000fc80000011626 */
[----:B------:R-:W-:-:S03]  /*08b0*/  LOP3.LUT R18, R18, 0x1ffffffc, RZ, 0xc0, !PT ;  /* 0x1ffffffc12127812 */ /* 0x000fc600078ec0ff */
[----:B------:R-:W2:Y:S01]  /*08c0*/  I2F.U32 R21, R38 ;  /* 0x0000002600157306 */ /* 0x000ea20000201000 */
[----:B0-----:R-:W-:-:S05]  /*08d0*/  FADD.FTZ R27, R25, R28 ;  /* 0x0000001c191b7221 */ /* 0x001fca0000010000 */
[----:B------:R-:W-:Y:S01]  /*08e0*/  @!P6 STS [R18+0x8], R27 ;  /* 0x0000081b1200e388 */ /* 0x000fe20000000800 */
[----:B-1----:R-:W-:Y:S01]  /*08f0*/  FMUL.FTZ R20, R20, 0.03125 ;  /* 0x3d00000014147820 */ /* 0x002fe20000410000 */
[----:B------:R-:W-:Y:S02]  /*0900*/  HFMA2.MMA R23, -RZ, RZ, 0, 0 ;  /* 0x00000000ff177435 */ /* 0x000fe400000001ff */
[----:B------:R-:W-:Y:S02]  /*0910*/  BAR.SYNC.DEFER_BLOCKING 0x0 ;  /* 0x0000000000007b1d */ /* 0x000fe40000010000 */
[----:B--2---:R-:W-:-:S13]  /*0920*/  FSETP.GT.FTZ.AND P6, PT, R20, R21, PT ;  /* 0x000000151400720b */ /* 0x004fda0003fd4000 */
        /* <DEDUP_REMOVED lines=17> */
[----:B------:R-:W-:Y:S06]  /*0a40*/  BAR.SYNC.DEFER_BLOCKING 0x0 ;  /* 0x0000000000007b1d */ /* 0x000fec0000010000 */
[----:B------:R-:W1:Y:S01]  /*0a50*/  LDS R19, [RZ] ;  /* 0x00000000ff137984 */ /* 0x000e620000000800 */
[----:B------:R-:W-:-:S04]  /*0a60*/  ISETP.NE.AND P6, PT, R22, RZ, PT ;  /* 0x000000ff1600720c */ /* 0x000fc80003fc5270 */
[----:B0-----:R-:W-:-:S09]  /*0a70*/  P2R R23, PR, RZ, 0x40 ;  /* 0x00000040ff177803 */ /* 0x001fd20000000000 */
[----:B-1----:R-:W-:-:S04]  /*0a80*/  @!P6 FADD.FTZ R20, R35, -R19 ;  /* 0x800000132314e221 */ /* 0x002fc80000010000 */
[----:B------:R-:W-:Y:S02]  /*0a90*/  @!P6 FMUL.FTZ R25, R20, R20 ;  /* 0x000000141419e220 */ /* 0x000fe40000410000 */
[----:B------:R-:W-:-:S04]  /*0aa0*/  @!P6 FADD.FTZ R20, R34, -R19 ;  /* 0x800000132214e221 */ /* 0x000fc80000010000 */
[----:B------:R-:W-:Y:S02]  /*0ab0*/  @!P6 FFMA.FTZ R25, R20, R20, R25 ;  /* 0x000000141419e223 */ /* 0x000fe40000010019 */
[----:B------:R-:W-:Y:S02]  /*0ac0*/  IMAD.MOV.U32 R20, RZ, RZ, RZ ;  /* 0x000000ffff147224 */ /* 0x000fe400078e00ff */
[----:B------:R-:W-:Y:S01]  /*0ad0*/  @!P6 FADD.FTZ R20, RZ, R25 ;  /* 0x00000019ff14e221 */ /* 0x000fe20000010000 */
[----:B------:R-:W-:-:S13]  /*0ae0*/  ISETP.NE.AND P6, PT, R44, RZ, PT ;  /* 0x000000ff2c00720c */ /* 0x000fda0003fc5270 */
[----:B------:R-:W-:-:S04]  /*0af0*/  @!P6 FADD.FTZ R22, R31, -R19 ;  /* 0x800000131f16e221 */ /* 0x000fc80000010000 */
[----:B------:R-:W-:Y:S02]  /*0b00*/  @!P6 FMUL.FTZ R25, R22, R22 ;  /* 0x000000161619e220 */ /* 0x000fe40000410000 */
[----:B------:R-:W-:-:S04]  /*0b10*/  @!P6 FADD.FTZ R22, R32, -R19 ;  /* 0x800000132016e221 */ /* 0x000fc80000010000 */
[----:B------:R-:W-:-:S04]  /*0b20*/  @!P6 FFMA.FTZ R25, R22, R22, R25 ;  /* 0x000000161619e223 */ /* 0x000fc80000010019 */
[----:B------:R-:W-:Y:S01]  /*0b30*/  @!P6 FADD.FTZ R20, R20, R25 ;  /* 0x000000191414e221 */ /* 0x000fe20000010000 */
[----:B------:R-:W-:Y:S01]  /*0b40*/  ISETP.NE.AND P6, PT, R21, RZ, PT ;  /* 0x000000ff1500720c */ /* 0x000fe20003fc5270 */
[----:B------:R-:W-:-:S04]  /*0b50*/  @!P4 FADD.FTZ R21, R15, -R19 ;  /* 0x800000130f15c221 */ /* 0x000fc80000010000 */
[----:B------:R-:W-:Y:S02]  /*0b60*/  @!P4 FMUL.FTZ R24, R21, R21 ;  /* 0x000000151518c220 */ /* 0x000fe40000410000 */
[----:B------:R-:W-:-:S04]  /*0b70*/  @!P4 FADD.FTZ R21, R14, -R19 ;  /* 0x800000130e15c221 */ /* 0x000fc80000010000 */
[----:B------:R-:W-:-:S04]  /*0b80*/  @!P4 FFMA.FTZ R21, R21, R21, R24 ;  /* 0x000000151515c223 */ /* 0x000fc80000010018 */
[----:B------:R-:W-:Y:S02]  /*0b90*/  @!P4 FADD.FTZ R20, R20, R21 ;  /* 0x000000151414c221 */ /* 0x000fe40000010000 */
        /* <DEDUP_REMOVED lines=18> */
[----:B------:R-:W-:Y:S02]  /*0cc0*/  @!P2 FFMA.FTZ R21, R21, R21, R24 ;  /* 0x000000151515a223 */ /* 0x000fe40000010018 */
[--C-:B------:R-:W-:Y:S02]  /*0cd0*/  @!P3 FADD.FTZ R24, R30, -R19.reuse ;  /* 0x800000131e18b221 */ /* 0x100fe40000010000 */
[----:B------:R-:W-:Y:S02]  /*0ce0*/  @!P3 FADD.FTZ R19, R13, -R19 ;  /* 0x800000130d13b221 */ /* 0x000fe40000010000 */
[----:B------:R-:W-:Y:S02]  /*0cf0*/  @!P3 FMUL.FTZ R24, R24, R24 ;  /* 0x000000181818b220 */ /* 0x000fe40000410000 */
[----:B------:R-:W-:Y:S02]  /*0d00*/  @!P2 FADD.FTZ R20, R20, R21 ;  /* 0x000000151414a221 */ /* 0x000fe40000010000 */
        /* <DEDUP_REMOVED lines=38> */
[----:B------:R-:W-:-:S05]  /*0f70*/  ISETP.NE.AND P6, PT, R23, RZ, PT ;  /* 0x000000ff1700720c */ /* 0x000fca0003fc5270 */
[----:B------:R-:W1:Y:S01]  /*0f80*/  LDS.64 R18, [RZ] ;  /* 0x00000000ff127984 */ /* 0x000e620000000a00 */
[----:B------:R-:W-:Y:S07]  /*0f90*/  BSSY B0, `(.L_x_368) ;  /* 0x000001a000007945 */ /* 0x000fee0003800000 */
[----:B------:R-:W-:Y:S05]  /*0fa0*/  @P6 BRA `(.L_x_369) ;  /* 0x0000018000006947 */ /* 0x000fea0003800000 */
[C---:B0-----:R-:W-:Y:S02]  /*0fb0*/  SHF.L.U32 R22, R38.reuse, 0x3, RZ ;  /* 0x0000000326167819 */ /* 0x041fe400000006ff */
[----:B------:R-:W-:Y:S01]  /*0fc0*/  SHF.L.U64.HI R38, R38, 0x3, R47 ;  /* 0x0000000326267819 */ /* 0x000fe2000001022f */
[----:B------:R-:W-:Y:S01]  /*0fd0*/  IMAD.SHL.U32 R47, R46, 0x8, RZ ;  /* 0x000000082e2f7824 */ /* 0x000fe200078e00ff */
[----:B------:R-:W-:-:S02]  /*0fe0*/  IADD3 R20, P6, R22, c[0x0][0x178], RZ ;  /* 0x00005e0016147a10 */ /* 0x000fc40007fde0ff */
        /* <DEDUP_REMOVED lines=20> */
.L_x_369:
[----:B0-----:R-:W-:Y:S05]  /*1130*/  BSYNC B0 ;  /* 0x0000000000007941 */ /* 0x001fea0003800000 */
.L_x_368:
[----:B------:R-:W-:Y:S01]  /*1140*/  ISETP.NE.AND P6, PT, R44, RZ, PT ;  /* 0x000000ff2c00720c */ /* 0x000fe20003fc5270 */
[----:B------:R-:W-:-:S12]  /*1150*/  BSSY B0, `(.L_x_370) ;  /* 0x000001a000007945 */ /* 0x000fd80003800000 */
[----:B------:R-:W-:Y:S05]  /*1160*/  @P6 BRA `(.L_x_371) ;  /* 0x0000018000006947 */ /* 0x000fea0003800000 */
[C---:B------:R-:W-:Y:S02]  /*1170*/  SHF.L.U32 R22, R33.reuse, 0x3, RZ ;  /* 0x0000000321167819 */ /* 0x040fe400000006ff */
[----:B------:R-:W-:Y:S01]  /*1180*/  SHF.L.U64.HI R42, R33, 0x3, R42 ;  /* 0x00000003212a7819 */ /* 0x000fe2000001022a */
[----:B------:R-:W-:Y:S01]  /*1190*/  IMAD.SHL.U32 R33, R40, 0x8, RZ ;  /* 0x0000000828217824 */ /* 0x000fe200078e00ff */
[----:B------:R-:W-:Y:S02]  /*11a0*/  IADD3 R20, P6, R22, c[0x0][0x178], RZ ;  /* 0x00005e0016147a10 */ /* 0x000fe40007fde0ff */
[----:B------:R-:W-:Y:S02]  /*11b0*/  SHF.L.U64.HI R40, R40, 0x3, R45 ;  /* 0x0000000328287819 */ /* 0x000fe4000001022d */
[----:B------:R-:W-:Y:S02]  /*11c0*/  IADD3.X R21, R42, c[0x0][0x17c], RZ, P6, !PT ;  /* 0x00005f002a157a10 */ /* 0x000fe400037fe4ff */
[----:B------:R-:W-:-:S04]  /*11d0*/  IADD3 R22, P6, R22, c[0x0][0x180], RZ ;  /* 0x0000600016167a10 */ /* 0x000fc80007fde0ff */
[----:B------:R-:W-:Y:S01]  /*11e0*/  IADD3.X R23, R42, c[0x0][0x184], RZ, P6, !PT ;  /* 0x000061002a177a10 */ /* 0x000fe200037fe4ff */
[----:B------:R-:W2:Y:S01]  /*11f0*/  LDG.E.64 R20, [R20.64] ;  /* 0x0000000614147981 */ /* 0x000ea2000c1e1b00 */
[----:B------:R-:W-:-:S04]  /*1200*/  IADD3 R28, P6, R33, c[0x0][0x168], RZ ;  /* 0x00005a00211c7a10 */ /* 0x000fc80007fde0ff */
[----:B------:R-:W-:Y:S01]  /*1210*/  IADD3.X R29, R40, c[0x0][0x16c], RZ, P6, !PT ;  /* 0x00005b00281d7a10 */ /* 0x000fe200037fe4ff */
[----:B------:R-:W2:Y:S04]  /*1220*/  LDG.E.64 R22, [R22.64] ;  /* 0x0000000616167981 */ /* 0x000ea8000c1e1b00 */
[----:B------:R-:W3:Y:S01]  /*1230*/  LDG.E.64 R24, [R28.64] ;  /* 0x000000061c187981 */ /* 0x000ee2000c1e1b00 */
[--C-:B-1----:R-:W-:Y:S02]  /*1240*/  FADD.FTZ R34, R31, -R18.reuse ;  /* 0x800000121f227221 */ /* 0x102fe40000010000 */
[----:B------:R-:W-:Y:S02]  /*1250*/  FADD.FTZ R32, R32, -R18 ;  /* 0x8000001220207221 */ /* 0x000fe40000010000 */
[----:B------:R-:W-:-:S02]  /*1260*/  FMUL.FTZ R34, R34, R19 ;  /* 0x0000001322227220 */ /* 0x000fc40000410000 */
        /* <DEDUP_REMOVED lines=8> */
.L_x_371:
[----:B------:R-:W-:Y:S05]  /*12f0*/  BSYNC B0 ;  /* 0x0000000000007941 */ /* 0x000fea0003800000 */
.L_x_370:
[----:B------:R-:W-:Y:S01]  /*1300*/  BSSY B0, `(.L_x_372) ;  /* 0x000001a000007945 */ /* 0x000fe20003800000 */
[----:B------:R-:W-:Y:S05]  /*1310*/  @P4 BRA `(.L_x_373) ;  /* 0x0000018000004947 */ /* 0x000fea0003800000 */
[----:B------:R-:W-:Y:S01]  /*1320*/  SHF.L.U32 R22, R0, 0x3, RZ ;  /* 0x0000000300167819 */ /* 0x000fe200000006ff */
[----:B------:R-:W-:Y:S01]  /*1330*/  IMAD.SHL.U32 R27, R36, 0x8, RZ ;  /* 0x00000008241b7824 */ /* 0x000fe200078e00ff */
[----:B------:R-:W-:Y:S02]  /*1340*/  SHF.L.U64.HI R0, R0, 0x3, R41 ;  /* 0x0000000300007819 */ /* 0x000fe40000010229 */
[C---:B------:R-:W-:Y:S02]  /*1350*/  IADD3 R20, P6, R22.reuse, c[0x0][0x178], RZ ;  /* 0x00005e0016147a10 */ /* 0x040fe40007fde0ff */
[----:B------:R-:W-:Y:S02]  /*1360*/  IADD3 R22, P4, R22, c[0x0][0x180], RZ ;  /* 0x0000600016167a10 */ /* 0x000fe40007f9e0ff */
[----:B------:R-:W-:Y:S02]  /*1370*/  IADD3.X R21, R0, c[0x0][0x17c], RZ, P6, !PT ;  /* 0x00005f0000157a10 */ /* 0x000fe400037fe4ff */
[----:B------:R-:W-:-:S02]  /*1380*/  SHF.L.U64.HI R36, R36, 0x3, R43 ;  /* 0x0000000324247819 */ /* 0x000fc4000001022b */
[----:B0-----:R-:W-:Y:S02]  /*1390*/  IADD3 R24, P6, R27, c[0x0][0x168], RZ ;  /* 0x00005a001b187a10 */ /* 0x001fe40007fde0ff */
[----:B------:R-:W-:Y:S01]  /*13a0*/  IADD3.X R23, R0, c[0x0][0x184], RZ, P4, !PT ;  /* 0x0000610000177a10 */ /* 0x000fe200027fe4ff */
[----:B------:R-:W2:Y:S01]  /*13b0*/  LDG.E.64 R20, [R20.64] ;  /* 0x0000000614147981 */ /* 0x000ea2000c1e1b00 */
[----:B------:R-:W-:-:S04]  /*13c0*/  IADD3.X R25, R36, c[0x0][0x16c], RZ, P6, !PT ;  /* 0x00005b0024197a10 */ /* 0x000fc800037fe4ff */
[----:B------:R-:W2:Y:S04]  /*13d0*/  LDG.E.64 R22, [R22.64] ;  /* 0x0000000616167981 */ /* 0x000ea8000c1e1b00 */
[----:B------:R-:W3:Y:S01]  /*13e0*/  LDG.E.64 R24, [R24.64] ;  /* 0x0000000618187981 */ /* 0x000ee2000c1e1b00 */
[--C-:B-1----:R-:W-:Y:S02]  /*13f0*/  FADD.FTZ R0, R15, -R18.reuse ;  /* 0x800000120f007221 */ /* 0x102fe40000010000 */
[----:B------:R-:W-:Y:S02]  /*1400*/  FADD.FTZ R14, R14, -R18 ;  /* 0x800000120e0e7221 */ /* 0x000fe40000010000 */
[-C--:B------:R-:W-:Y:S02]  /*1410*/  FMUL.FTZ R0, R0, R19.reuse ;  /* 0x0000001300007220 */ /* 0x080fe40000410000 */
[----:B------:R-:W-:Y:S01]  /*1420*/  FMUL.FTZ R15, R14, R19 ;  /* 0x000000130e0f7220 */ /* 0x000fe20000410000 */
[----:B------:R-:W-:Y:S01]  /*1430*/  IADD3 R14, P4, R27, c[0x0][0x160], RZ ;  /* 0x000058001b0e7a10 */ /* 0x000fe20007f9e0ff */
[----:B--2---:R-:W-:-:S02]  /*1440*/  FFMA.FTZ R0, R21, R0, R23 ;  /* 0x0000000015007223 */ /* 0x004fc40000010017 */
[----:B------:R-:W-:Y:S01]  /*1450*/  FFMA.FTZ R27, R20, R15, R22 ;  /* 0x0000000f141b7223 */ /* 0x000fe20000010016 */
[----:B------:R-:W-:Y:S01]  /*1460*/  IADD3.X R15, R36, c[0x0][0x164], RZ, P4, !PT ;  /* 0x00005900240f7a10 */ /* 0x000fe200027fe4ff */
[----:B---3--:R-:W-:Y:S02]  /*1470*/  FADD.FTZ R21, R25, R0 ;  /* 0x0000000019157221 */ /* 0x008fe40000010000 */
[----:B------:R-:W-:-:S05]  /*1480*/  FADD.FTZ R20, R24, R27 ;  /* 0x0000001b18147221 */ /* 0x000fca0000010000 */
[----:B------:R0:W-:Y:S02]  /*1490*/  STG.E.64 [R14.64], R20 ;  /* 0x000000140e007986 */ /* 0x0001e4000c101b06 */
.L_x_373:
[----:B------:R-:W-:Y:S05]  /*14a0*/  BSYNC B0 ;  /* 0x0000000000007941 */ /* 0x000fea0003800000 */
.L_x_372:
[----:B------:R-:W-:Y:S01]  /*14b0*/  BSSY B0, `(.L_x_374) ;  /* 0x000001a000007945 */ /* 0x000fe20003800000 */
[----:B------:R-:W-:Y:S05]  /*14c0*/  @P5 BRA `(.L_x_375) ;  /* 0x0000018000005947 */ /* 0x000fea0003800000 */
[C---:B------:R-:W-:Y:S01]  /*14d0*/  SHF.L.U32 R22, R2.reuse, 0x3, RZ ;  /* 0x0000000302167819 */ /* 0x040fe200000006ff */
[C---:B0-----:R-:W-:Y:S01]  /*14e0*/  IMAD.SHL.U32 R24, R37.reuse, 0x8, RZ ;  /* 0x0000000825187824 */ /* 0x041fe200078e00ff */
[----:B------:R-:W-:Y:S02]  /*14f0*/  SHF.L.U64.HI R2, R2, 0x3, R39 ;  /* 0x0000000302027819 */ /* 0x000fe40000010227 */
[C---:B------:R-:W-:Y:S02]  /*1500*/  IADD3 R14, P4, R22.reuse, c[0x0][0x178], RZ ;  /* 0x00005e00160e7a10 */ /* 0x040fe40007f9e0ff */
[----:B------:R-:W-:Y:S02]  /*1510*/  IADD3 R22, P5, R22, c[0x0][0x180], RZ ;  /* 0x0000600016167a10 */ /* 0x000fe40007fbe0ff */
[----:B------:R-:W-:Y:S02]  /*1520*/  SHF.L.U64.HI R26, R37, 0x3, R26 ;  /* 0x00000003251a7819 */ /* 0x000fe4000001021a */
[----:B------:R-:W-:-:S02]  /*1530*/  IADD3 R20, P6, R24, c[0x0][0x168], RZ ;  /* 0x00005a0018147a10 */ /* 0x000fc40007fde0ff */
[C---:B------:R-:W-:Y:S02]  /*1540*/  IADD3.X R15, R2.reuse, c[0x0][0x17c], RZ, P4, !PT ;  /* 0x00005f00020f7a10 */ /* 0x040fe400027fe4ff */
[----:B------:R-:W-:Y:S02]  /*1550*/  IADD3.X R23, R2, c[0x0][0x184], RZ, P5, !PT ;  /* 0x0000610002177a10 */ /* 0x000fe40002ffe4ff */
[----:B------:R-:W-:Y:S02]  /*1560*/  IADD3.X R21, R26, c[0x0][0x16c], RZ, P6, !PT ;  /* 0x00005b001a157a10 */ /* 0x000fe400037fe4ff */
[----:B------:R-:W2:Y:S04]  /*1570*/  LDG.E.64 R14, [R14.64] ;  /* 0x000000060e0e7981 */ /* 0x000ea8000c1e1b00 */
[----:B------:R-:W2:Y:S04]  /*1580*/  LDG.E.64 R22, [R22.64] ;  /* 0x0000000616167981 */ /* 0x000ea8000c1e1b00 */
[----:B------:R-:W3:Y:S01]  /*1590*/  LDG.E.64 R20, [R20.64] ;  /* 0x0000000614147981 */ /* 0x000ee2000c1e1b00 */
[----:B-1----:R-:W-:-:S02]  /*15a0*/  FADD.FTZ R0, R17, -R18 ;  /* 0x8000001211007221 */ /* 0x002fc40000010000 */
[----:B------:R-:W-:Y:S02]  /*15b0*/  FADD.FTZ R16, R16, -R18 ;  /* 0x8000001210107221 */ /* 0x000fe40000010000 */
[-C--:B------:R-:W-:Y:S02]  /*15c0*/  FMUL.FTZ R0, R0, R19.reuse ;  /* 0x0000001300007220 */ /* 0x080fe40000410000 */
[----:B------:R-:W-:Y:S01]  /*15d0*/  FMUL.FTZ R17, R16, R19 ;  /* 0x0000001310117220 */ /* 0x000fe20000410000 */
[----:B------:R-:W-:Y:S01]  /*15e0*/  IADD3 R16, P4, R24, c[0x0][0x160], RZ ;  /* 0x0000580018107a10 */ /* 0x000fe20007f9e0ff */
[----:B--2---:R-:W-:Y:S02]  /*15f0*/  FFMA.FTZ R0, R15, R0, R23 ;  /* 0x000000000f007223 */ /* 0x004fe40000010017 */
[----:B------:R-:W-:Y:S01]  /*1600*/  FFMA.FTZ R25, R14, R17, R22 ;  /* 0x000000110e197223 */ /* 0x000fe20000010016 */
[----:B------:R-:W-:Y:S01]  /*1610*/  IADD3.X R17, R26, c[0x0][0x164], RZ, P4, !PT ;  /* 0x000059001a117a10 */ /* 0x000fe200027fe4ff */
[----:B---3--:R-:W-:-:S02]  /*1620*/  FADD.FTZ R15, R21, R0 ;  /* 0x00000000150f7221 */ /* 0x008fc40000010000 */
[----:B------:R-:W-:-:S05]  /*1630*/  FADD.FTZ R14, R20, R25 ;  /* 0x00000019140e7221 */ /* 0x000fca0000010000 */
[----:B------:R0:W-:Y:S02]  /*1640*/  STG.E.64 [R16.64], R14 ;  /* 0x0000000e10007986 */ /* 0x0001e4000c101b06 */
.L_x_375:
[----:B------:R-:W-:Y:S05]  /*1650*/  BSYNC B0 ;  /* 0x0000000000007941 */ /* 0x000fea0003800000 */
.L_x_374:
[----:B------:R-:W-:Y:S01]  /*1660*/  BSSY B0, `(.L_x_376) ;  /* 0x000001d000007945 */ /* 0x000fe20003800000 */
[----:B------:R-:W-:Y:S05]  /*1670*/  @P0 BRA `(.L_x_377) ;  /* 0x000001b000000947 */ /* 0x000fea0003800000 */
[----:B0-----:R-:W-:Y:S02]  /*1680*/  SHF.R.S32.HI R16, RZ, 0x1f, R3 ;  /* 0x0000001fff107819 */ /* 0x001fe40000011403 */
[C---:B------:R-:W-:Y:S02]  /*1690*/  SHF.L.U32 R14, R3.reuse, 0x3, RZ ;  /* 0x00000003030e7819 */ /* 0x040fe400000006ff */
[C---:B------:R-:W-:Y:S02]  /*16a0*/  IADD3 R21, P5, R3.reuse, UR5, RZ ;  /* 0x0000000503157c10 */ /* 0x040fe4000ffbe0ff */
[----:B------:R-:W-:Y:S02]  /*16b0*/  SHF.L.U64.HI R0, R3, 0x3, R16 ;  /* 0x0000000303007819 */ /* 0x000fe40000010210 */
[----:B------:R-:W-:Y:S02]  /*16c0*/  IADD3 R2, P0, R14, c[0x0][0x178], RZ ;  /* 0x00005e000e027a10 */ /* 0x000fe40007f1e0ff */
[----:B------:R-:W-:-:S02]  /*16d0*/  IADD3.X R16, R16, UR8, RZ, P5, !PT ;  /* 0x0000000810107c10 */ /* 0x000fc4000affe4ff */
[----:B------:R-:W-:Y:S02]  /*16e0*/  IADD3 R14, P4, R14, c[0x0][0x180], RZ ;  /* 0x000060000e0e7a10 */ /* 0x000fe40007f9e0ff */
[C---:B------:R-:W-:Y:S02]  /*16f0*/  SHF.L.U32 R20, R21.reuse, 0x3, RZ ;  /* 0x0000000315147819 */ /* 0x040fe400000006ff */
[C---:B------:R-:W-:Y:S02]  /*1700*/  IADD3.X R3, R0.reuse, c[0x0][0x17c], RZ, P0, !PT ;  /* 0x00005f0000037a10 */ /* 0x040fe400007fe4ff */
[----:B------:R-:W-:Y:S02]  /*1710*/  SHF.L.U64.HI R21, R21, 0x3, R16 ;  /* 0x0000000315157819 */ /* 0x000fe40000010210 */
[----:B------:R-:W-:Y:S02]  /*1720*/  IADD3.X R15, R0, c[0x0][0x184], RZ, P4, !PT ;  /* 0x00006100000f7a10 */ /* 0x000fe400027fe4ff */
[----:B------:R-:W-:Y:S01]  /*1730*/  IADD3 R16, P0, R20, c[0x0][0x168], RZ ;  /* 0x00005a0014107a10 */ /* 0x000fe20007f1e0ff */
[----:B------:R-:W2:Y:S03]  /*1740*/  LDG.E.64 R2, [R2.64] ;  /* 0x0000000602027981 */ /* 0x000ea6000c1e1b00 */
[----:B------:R-:W-:Y:S01]  /*1750*/  IADD3.X R17, R21, c[0x0][0x16c], RZ, P0, !PT ;  /* 0x00005b0015117a10 */ /* 0x000fe200007fe4ff */
[----:B------:R-:W2:Y:S05]  /*1760*/  LDG.E.64 R14, [R14.64] ;  /* 0x000000060e0e7981 */ /* 0x000eaa000c1e1b00 */
[----:B------:R-:W3:Y:S01]  /*1770*/  LDG.E.64 R16, [R16.64] ;  /* 0x0000000610107981 */ /* 0x000ee2000c1e1b00 */
[----:B-1----:R-:W-:-:S02]  /*1780*/  FADD.FTZ R8, R8, -R18 ;  /* 0x8000001208087221 */ /* 0x002fc40000010000 */
        /* <DEDUP_REMOVED lines=10> */
.L_x_377:
[----:B------:R-:W-:Y:S05]  /*1830*/  BSYNC B0 ;  /* 0x0000000000007941 */ /* 0x000fea0003800000 */
.L_x_376:
[----:B------:R-:W-:Y:S01]  /*1840*/  BSSY B0, `(.L_x_378) ;  /* 0x000001d000007945 */ /* 0x000fe20003800000 */
[----:B------:R-:W-:Y:S05]  /*1850*/  @P1 BRA `(.L_x_379) ;  /* 0x000001b000001947 */ /* 0x000fea0003800000 */
[C---:B0-----:R-:W-:Y:S01]  /*1860*/  IMAD.SHL.U32 R14, R4.reuse, 0x8, RZ ;  /* 0x00000008040e7824 */ /* 0x041fe200078e00ff */
[----:B------:R-:W-:Y:S02]  /*1870*/  SHF.R.S32.HI R3, RZ, 0x1f, R4 ;  /* 0x0000001fff037819 */ /* 0x000fe40000011404 */
[----:B------:R-:W-:Y:S02]  /*1880*/  IADD3 R0, P4, R4, UR5, RZ ;  /* 0x0000000504007c10 */ /* 0x000fe4000ff9e0ff */
[----:B------:R-:W-:Y:S02]  /*1890*/  IADD3 R2, P0, R14, c[0x0][0x178], RZ ;  /* 0x00005e000e027a10 */ /* 0x000fe40007f1e0ff */
[----:B------:R-:W-:Y:S02]  /*18a0*/  SHF.L.U64.HI R4, R4, 0x3, R3 ;  /* 0x0000000304047819 */ /* 0x000fe40000010203 */
[----:B------:R-:W-:-:S02]  /*18b0*/  IADD3 R14, P1, R14, c[0x0][0x180], RZ ;  /* 0x000060000e0e7a10 */ /* 0x000fc40007f3e0ff */
[----:B------:R-:W-:Y:S02]  /*18c0*/  IADD3.X R7, R3, UR8, RZ, P4, !PT ;  /* 0x0000000803077c10 */ /* 0x000fe4000a7fe4ff */
[----:B------:R-:W-:Y:S02]  /*18d0*/  SHF.L.U32 R8, R0, 0x3, RZ ;  /* 0x0000000300087819 */ /* 0x000fe400000006ff */
[C---:B------:R-:W-:Y:S02]  /*18e0*/  IADD3.X R3, R4.reuse, c[0x0][0x17c], RZ, P0, !PT ;  /* 0x00005f0004037a10 */ /* 0x040fe400007fe4ff */
[----:B------:R-:W-:Y:S02]  /*18f0*/  IADD3.X R15, R4, c[0x0][0x184], RZ, P1, !PT ;  /* 0x00006100040f7a10 */ /* 0x000fe40000ffe4ff */
[----:B------:R-:W-:Y:S02]  /*1900*/  SHF.L.U64.HI R4, R0, 0x3, R7 ;  /* 0x0000000300047819 */ /* 0x000fe40000010207 */
        /* <DEDUP_REMOVED lines=16> */
.L_x_379:
[----:B------:R-:W-:Y:S05]  /*1a10*/  BSYNC B0 ;  /* 0x0000000000007941 */ /* 0x000fea0003800000 */
.L_x_378:
[----:B------:R-:W-:Y:S01]  /*1a20*/  BSSY B0, `(.L_x_380) ;  /* 0x000001d000007945 */ /* 0x000fe20003800000 */
[----:B------:R-:W-:Y:S05]  /*1a30*/  @P2 BRA `(.L_x_381) ;  /* 0x000001b000002947 */ /* 0x000fea0003800000 */
[C---:B0-----:R-:W-:Y:S02]  /*1a40*/  IADD3 R14, P2, R5.reuse, UR5, RZ ;  /* 0x00000005050e7c10 */ /* 0x041fe4000ff5e0ff */
[----:B------:R-:W-:Y:S02]  /*1a50*/  SHF.R.S32.HI R0, RZ, 0x1f, R5 ;  /* 0x0000001fff007819 */ /* 0x000fe40000011405 */
[C---:B------:R-:W-:Y:S01]  /*1a60*/  SHF.L.U32 R4, R5.reuse, 0x3, RZ ;  /* 0x0000000305047819 */ /* 0x040fe200000006ff */
[----:B------:R-:W-:Y:S01]  /*1a70*/  IMAD.SHL.U32 R10, R14, 0x8, RZ ;  /* 0x000000080e0a7824 */ /* 0x000fe200078e00ff */
[----:B------:R-:W-:Y:S02]  /*1a80*/  SHF.L.U64.HI R5, R5, 0x3, R0 ;  /* 0x0000000305057819 */ /* 0x000fe40000010200 */
[C---:B------:R-:W-:Y:S02]  /*1a90*/  IADD3 R2, P0, R4.reuse, c[0x0][0x178], RZ ;  /* 0x00005e0004027a10 */ /* 0x040fe40007f1e0ff */
[----:B------:R-:W-:-:S02]  /*1aa0*/  IADD3 R4, P1, R4, c[0x0][0x180], RZ ;  /* 0x0000600004047a10 */ /* 0x000fc40007f3e0ff */
[----:B------:R-:W-:Y:S02]  /*1ab0*/  IADD3.X R7, R0, UR8, RZ, P2, !PT ;  /* 0x0000000800077c10 */ /* 0x000fe400097fe4ff */
        /* <DEDUP_REMOVED lines=19> */
.L_x_381:
[----:B------:R-:W-:Y:S05]  /*1bf0*/  BSYNC B0 ;  /* 0x0000000000007941 */ /* 0x000fea0003800000 */
.L_x_380:
[----:B------:R-:W-:Y:S05]  /*1c00*/  @P3 EXIT ;  /* 0x000000000000394d */ /* 0x000fea0003800000 */
[C---:B------:R-:W-:Y:S02]  /*1c10*/  SHF.L.U32 R4, R6.reuse, 0x3, RZ ;  /* 0x0000000306047819 */ /* 0x040fe400000006ff */
[----:B0-----:R-:W-:Y:S02]  /*1c20*/  SHF.R.S32.HI R3, RZ, 0x1f, R6 ;  /* 0x0000001fff037819 */ /* 0x001fe40000011406 */
        /* <DEDUP_REMOVED lines=24> */
[----:B------:R-:W-:Y:S01]  /*1db0*/  STG.E.64 [R8.64], R2 ;  /* 0x0000000208007986 */ /* 0x000fe2000c101b06 */
[----:B------:R-:W-:Y:S05]  /*1dc0*/  EXIT ;  /* 0x000000000000794d */ /* 0x000fea0003800000 */
.L_x_382:
        /* <DEDUP_REMOVED lines=11> */
.L_x_2514:


//--------------------- .text._ZN17fastertransformer29add_bias_layernorm_add_res_e2ILi8EEEvP7__half2PKS1_S4_S4_S4_fi --------------------------
	.section	.text._ZN17fastertransformer29add_bias_layernorm_add_res_e2ILi8EEEvP7__half2PKS1_S4_S4_S4_fi,"ax",@progbits
	.sectioninfo	@"SHI_REGISTERS=47"
	.align	128
        .global         _ZN17fastertransformer29add_bias_layernorm_add_res_e2ILi8EEEvP7__half2PKS1_S4_S4_S4_fi
        .type           _ZN17fastertransformer29add_bias_layernorm_add_res_e2ILi8EEEvP7__half2PKS1_S4_S4_S4_fi,@function
        .size           _ZN17fastertransformer29add_bias_layernorm_add_res_e2ILi8EEEvP7__half2PKS1_S4_S4_S4_fi,(.L_x_2515 - _ZN17fastertransformer29add_bias_layernorm_add_res_e2ILi8EEEvP7__half2PKS1_S4_S4_S4_fi)
        .other          _ZN17fastertransformer29add_bias_layernorm_add_res_e2ILi8EEEvP7__half2PKS1_S4_S4_S4_fi,@"STO_CUDA_ENTRY STV_DEFAULT"
_ZN17fastertransformer29add_bias_layernorm_add_res_e2ILi8EEEvP7__half2PKS1_S4_S4_S4_fi:
.text._ZN17fastertransformer29add_bias_layernorm_add_res_e2ILi8EEEvP7__half2PKS1_S4_S4_S4_fi:
[----:B------:R-:W-:Y:S02]  /*0000*/  IMAD.MOV.U32 R1, RZ, RZ, c[0x0][0x28] ;  /* 0x00000a00ff017624 */ /* 0x000fe400078e00ff */
        /* <DEDUP_REMOVED lines=11> */
[----:B------:R-:W-:-:S13]  /*00c0*/  ISETP.GE.AND P0, PT, R13, UR4, PT ;  /* 0x000000040d007c0c */ /* 0x000fda000bf06270 */
[----:B------:R-:W-:Y:S01]  /*00d0*/  @!P0 IADD3 R5, P1, R13, UR5, RZ ;  /* 0x000000050d058c10 */ /* 0x000fe2000ff3e0ff */
[----:B------:R-:W-:-:S03]  /*00e0*/  @!P0 IMAD.MOV.U32 R2, RZ, RZ, 0x4 ;  /* 0x00000004ff028424 */ /* 0x000fc600078e00ff */
[C---:B------:R-:W-:Y:S01]  /*00f0*/  @!P0 LEA.HI.X.SX32 R6, R13.reuse, UR8, 0x1, P1 ;  /* 0x000000080d068c11 */ /* 0x040fe200088f0eff */
[----:B------:R-:W-:Y:S01]  /*0100*/  @!P0 IMAD.WIDE R2, R13, R2, c[0x0][0x170] ;  /* 0x00005c000d028625 */ /* 0x000fe200078e0202 */
[----:B------:R-:W-:-:S04]  /*0110*/  @!P0 LEA R4, P1, R5, c[0x0][0x160], 0x2 ;  /* 0x0000580005048a11 */ /* 0x000fc800078210ff */
[----:B------:R-:W-:Y:S01]  /*0120*/  @!P0 LEA.HI.X R5, R5, c[0x0][0x164], R6, 0x2, P1 ;  /* 0x0000590005058a11 */ /* 0x000fe200008f1406 */
[----:B------:R0:W2:Y:S04]  /*0130*/  @!P0 LDG.E R39, [R2.64] ;  /* 0x0000000602278981 */ /* 0x0000a8000c1e1900 */
[----:B------:R1:W2:Y:S01]  /*0140*/  @!P0 LDG.E R38, [R4.64] ;  /* 0x0000000604268981 */ /* 0x0002a2000c1e1900 */
[----:B------:R-:W-:-:S04]  /*0150*/  IADD3 R14, R13, c[0x0][0x0], RZ ;  /* 0x000000000d0e7a10 */ /* 0x000fc80007ffe0ff */
[C---:B------:R-:W-:Y:S02]  /*0160*/  ISETP.GE.AND P1, PT, R14.reuse, UR4, PT ;  /* 0x000000040e007c0c */ /* 0x040fe4000bf26270 */
[----:B------:R-:W-:-:S04]  /*0170*/  IADD3 R15, R14, c[0x0][0x0], RZ ;  /* 0x000000000e0f7a10 */ /* 0x000fc80007ffe0ff */
[C---:B------:R-:W-:Y:S02]  /*0180*/  ISETP.GE.AND P2, PT, R15.reuse, UR4, PT ;  /* 0x000000040f007c0c */ /* 0x040fe4000bf46270 */
[----:B------:R-:W-:-:S04]  /*0190*/  IADD3 R16, R15, c[0x0][0x0], RZ ;  /* 0x000000000f107a10 */ /* 0x000fc80007ffe0ff */
[----:B------:R-:W-:Y:S01]  /*01a0*/  ISETP.GE.AND P3, PT, R16, UR4, PT ;  /* 0x0000000410007c0c */ /* 0x000fe2000bf66270 */
[----:B------:R-:W-:Y:S01]  /*01b0*/  @!P1 IMAD.MOV.U32 R9, RZ, RZ, 0x4 ;  /* 0x00000004ff099424 */ /* 0x000fe200078e00ff */
[----:B------:R-:W-:-:S03]  /*01c0*/  @!P1 IADD3 R6, P4, R14, UR5, RZ ;  /* 0x000000050e069c10 */ /* 0x000fc6000ff9e0ff */
[C---:B-1----:R-:W-:Y:S01]  /*01d0*/  @!P1 IMAD.WIDE R4, R14.reuse, R9, c[0x0][0x170] ;  /* 0x00005c000e049625 */ /* 0x042fe200078e0209 */
[----:B------:R-:W-:Y:S02]  /*01e0*/  @!P1 LEA.HI.X.SX32 R7, R14, UR8, 0x1, P4 ;  /* 0x000000080e079c11 */ /* 0x000fe4000a0f0eff */
[C---:B------:R-:W-:Y:S01]  /*01f0*/  @!P1 LEA R8, P4, R6.reuse, c[0x0][0x160], 0x2 ;  /* 0x0000580006089a11 */ /* 0x040fe200078810ff */
[----:B------:R-:W-:Y:S01]  /*0200*/  @!P2 IMAD.MOV.U32 R30, RZ, RZ, 0x4 ;  /* 0x00000004ff1ea424 */ /* 0x000fe200078e00ff */
[C---:B0-----:R-:W-:Y:S01]  /*0210*/  @!P2 IADD3 R2, P5, R15.reuse, UR5, RZ ;  /* 0x000000050f02ac10 */ /* 0x041fe2000ffbe0ff */
[----:B------:R0:W3:Y:S01]  /*0220*/  @!P1 LDG.E R19, [R4.64] ;  /* 0x0000000604139981 */ /* 0x0000e2000c1e1900 */
[----:B------:R-:W-:Y:S02]  /*0230*/  @!P1 LEA.HI.X R9, R6, c[0x0][0x164], R7, 0x2, P4 ;  /* 0x0000590006099a11 */ /* 0x000fe400020f1407 */
[----:B------:R-:W-:Y:S02]  /*0240*/  @!P2 LEA.HI.X.SX32 R7, R15, UR8, 0x1, P5 ;  /* 0x000000080f07ac11 */ /* 0x000fe4000a8f0eff */
[----:B------:R-:W-:-:S02]  /*0250*/  @!P2 LEA R24, P4, R2, c[0x0][0x160], 0x2 ;  /* 0x000058000218aa11 */ /* 0x000fc400078810ff */
[----:B------:R-:W-:Y:S02]  /*0260*/  ISETP.GE.AND P6, PT, R36, UR4, PT ;  /* 0x0000000424007c0c */ /* 0x000fe4000bfc6270 */
[----:B------:R-:W-:Y:S01]  /*0270*/  SHF.R.S32.HI R37, RZ, 0x1f, R36 ;  /* 0x0000001fff257819 */ /* 0x000fe20000011424 */
[----:B------:R-:W-:Y:S01]  /*0280*/  @!P2 IMAD.WIDE R30, R15, R30, c[0x0][0x170] ;  /* 0x00005c000f1ea625 */ /* 0x000fe200078e021e */
[----:B------:R-:W-:Y:S01]  /*0290*/  @!P3 IADD3 R3, P5, R16, UR5, RZ ;  /* 0x000000051003bc10 */ /* 0x000fe2000ffbe0ff */
[----:B------:R1:W3:Y:S01]  /*02a0*/  @!P1 LDG.E R20, [R8.64] ;  /* 0x0000000608149981 */ /* 0x0002e2000c1e1900 */
[----:B------:R-:W-:Y:S02]  /*02b0*/  @!P2 LEA.HI.X R25, R2, c[0x0][0x164], R7, 0x2, P4 ;  /* 0x000059000219aa11 */ /* 0x000fe400020f1407 */
[----:B------:R-:W-:Y:S01]  /*02c0*/  @!P3 LEA.HI.X.SX32 R6, R16, UR8, 0x1, P5 ;  /* 0x000000081006bc11 */ /* 0x000fe2000a8f0eff */
[----:B------:R4:W5:Y:S01]  /*02d0*/  @!P2 LDG.E R23, [R30.64] ;  /* 0x000000061e17a981 */ /* 0x000962000c1e1900 */
[----:B------:R-:W-:-:S03]  /*02e0*/  @!P3 LEA R2, P4, R3, c[0x0][0x160], 0x2 ;  /* 0x000058000302ba11 */ /* 0x000fc600078810ff */
[----:B0-----:R-:W-:Y:S01]  /*02f0*/  @!P6 IMAD.MOV.U32 R5, RZ, RZ, 0x4 ;  /* 0x00000004ff05e424 */ /* 0x001fe200078e00ff */
[----:B------:R-:W-:Y:S01]  /*0300*/  @!P3 LEA.HI.X R3, R3, c[0x0][0x164], R6, 0x2, P4 ;  /* 0x000059000303ba11 */ /* 0x000fe200020f1406 */
[----:B------:R0:W5:Y:S01]  /*0310*/  @!P2 LDG.E R24, [R24.64] ;  /* 0x000000061818a981 */ /* 0x000162000c1e1900 */
[C---:B------:R-:W-:Y:S01]  /*0320*/  IADD3 R10, P4, R36.reuse, UR5, RZ ;  /* 0x00000005240a7c10 */ /* 0x040fe2000ff9e0ff */
[----:B-1----:R-:W-:Y:S02]  /*0330*/  @!P6 IMAD.WIDE R8, R36, R5, c[0x0][0x170] ;  /* 0x00005c002408e625 */ /* 0x002fe400078e0205 */
[----:B------:R1:W5:Y:S01]  /*0340*/  @!P3 LDG.E R27, [R2.64] ;  /* 0x00000006021bb981 */ /* 0x000362000c1e1900 */
[----:B------:R-:W-:Y:S02]  /*0350*/  IADD3.X R11, R37, UR8, RZ, P4, !PT ;  /* 0x00000008250b7c10 */ /* 0x000fe4000a7fe4ff */
[C---:B------:R-:W-:Y:S01]  /*0360*/  LEA R4, P4, R10.reuse, c[0x0][0x160], 0x2 ;  /* 0x000058000a047a11 */ /* 0x040fe200078810ff */
[----:B------:R-:W-:Y:S01]  /*0370*/  @!P3 IMAD.MOV.U32 R7, RZ, RZ, 0x4 ;  /* 0x00000004ff07b424 */ /* 0x000fe200078e00ff */
[----:B------:R-:W5:Y:S02]  /*0380*/  @!P6 LDG.E R8, [R8.64] ;  /* 0x000000060808e981 */ /* 0x000f64000c1e1900 */
[----:B------:R-:W-:Y:S01]  /*0390*/  LEA.HI.X R5, R10, c[0x0][0x164], R11, 0x2, P4 ;  /* 0x000059000a057a11 */ /* 0x000fe200020f140b */
[----:B------:R-:W-:-:S05]  /*03a0*/  @!P3 IMAD.WIDE R6, R16, R7, c[0x0][0x170] ;  /* 0x00005c001006b625 */ /* 0x000fca00078e0207 */
[----:B------:R0:W5:Y:S04]  /*03b0*/  @!P6 LDG.E R5, [R4.64] ;  /* 0x000000060405e981 */ /* 0x000168000c1e1900 */
[----:B------:R0:W5:Y:S01]  /*03c0*/  @!P3 LDG.E R40, [R6.64] ;  /* 0x000000060628b981 */ /* 0x000162000c1e1900 */
[----:B------:R-:W-:Y:S02]  /*03d0*/  SHF.R.S32.HI R33, RZ, 0x1f, R32 ;  /* 0x0000001fff217819 */ /* 0x000fe40000011420 */
[----:B----4-:R-:W-:-:S04]  /*03e0*/  IADD3 R31, P4, R32, UR5, RZ ;  /* 0x00000005201f7c10 */ /* 0x010fc8000ff9e0ff */
[----:B------:R-:W-:Y:S02]  /*03f0*/  IADD3.X R30, R33, UR8, RZ, P4, !PT ;  /* 0x00000008211e7c10 */ /* 0x000fe4000a7fe4ff */
[----:B-1----:R-:W-:-:S04]  /*0400*/  LEA R2, P4, R31, c[0x0][0x160], 0x2 ;  /* 0x000058001f027a11 */ /* 0x002fc800078810ff */
[----:B------:R-:W-:Y:S01]  /*0410*/  LEA.HI.X R3, R31, c[0x0][0x164], R30, 0x2, P4 ;  /* 0x000059001f037a11 */ /* 0x000fe200020f141e */
[----:B--2---:R-:W-:Y:S01]  /*0420*/  @!P0 HFMA2.MMA R17, R38, 1, 1, R39 ;  /* 0x3c003c0026118835 */ /* 0x004fe20000000027 */
[----:B------:R-:W-:Y:S02]  /*0430*/  P2R R38, PR, RZ, 0x1 ;  /* 0x00000001ff267803 */ /* 0x000fe40000000000 */
[----:B------:R-:W-:-:S13]  /*0440*/  ISETP.GE.AND P0, PT, R32, UR4, PT ;  /* 0x0000000420007c0c */ /* 0x000fda000bf06270 */
[----:B0-----:R-:W-:Y:S01]  /*0450*/  @!P0 IMAD.MOV.U32 R25, RZ, RZ, 0x4 ;  /* 0x00000004ff198424 */ /* 0x001fe200078e00ff */
[----:B------:R0:W2:Y:S03]  /*0460*/  @!P0 LDG.E R39, [R2.64] ;  /* 0x0000000602278981 */ /* 0x0000a6000c1e1900 */
[----:B------:R-:W-:-:S06]  /*0470*/  @!P0 IMAD.WIDE R6, R32, R25, c[0x0][0x170] ;  /* 0x00005c0020068625 */ /* 0x000fcc00078e0219 */
[----:B------:R1:W2:Y:S01]  /*0480*/  @!P0 LDG.E R6, [R6.64] ;  /* 0x0000000606068981 */ /* 0x0002a2000c1e1900 */
[----:B------:R-:W-:Y:S01]  /*0490*/  SHF.R.S32.HI R25, RZ, 0x1f, R12 ;  /* 0x0000001fff197819 */ /* 0x000fe2000001140c */
[----:B---3--:R-:W-:Y:S01]  /*04a0*/  @!P1 HADD2 R18, R20, R19 ;  /* 0x0000001314129230 */ /* 0x008fe20000000000 */
[----:B------:R-:W-:Y:S02]  /*04b0*/  SHF.R.S32.HI R19, RZ, 0x1f, R0 ;  /* 0x0000001fff137819 */ /* 0x000fe40000011400 */
[----:B------:R-:W-:Y:S01]  /*04c0*/  IADD3 R20, P4, R0, UR5, RZ ;  /* 0x0000000500147c10 */ /* 0x000fe2000ff9e0ff */
[----:B-----5:R-:W-:-:S03]  /*04d0*/  @!P2 HFMA2.MMA R21, R24, 1, 1, R23 ;  /* 0x3c003c001815a835 */ /* 0x020fc60000000017 */
[----:B------:R-:W-:Y:S02]  /*04e0*/  IADD3.X R23, R19, UR8, RZ, P4, !PT ;  /* 0x0000000813177c10 */ /* 0x000fe4000a7fe4ff */
[----:B------:R-:W-:Y:S01]  /*04f0*/  LEA R4, P4, R20, c[0x0][0x160], 0x2 ;  /* 0x0000580014047a11 */ /* 0x000fe200078810ff */
[----:B------:R-:W-:-:S03]  /*0500*/  @!P6 HFMA2.MMA R34, R5, 1, 1, R8 ;  /* 0x3c003c000522e835 */ /* 0x000fc60000000008 */
[----:B------:R-:W-:Y:S02]  /*0510*/  LEA.HI.X R5, R20, c[0x0][0x164], R23, 0x2, P4 ;  /* 0x0000590014057a11 */ /* 0x000fe400020f1417 */
[----:B------:R-:W-:Y:S01]  /*0520*/  IADD3 R24, P4, R12, UR5, RZ ;  /* 0x000000050c187c10 */ /* 0x000fe2000ff9e0ff */
[----:B------:R-:W-:-:S03]  /*0530*/  @!P3 HADD2 R22, R27, R40 ;  /* 0x000000281b16b230 */ /* 0x000fc60000000000 */
[----:B------:R-:W-:Y:S02]  /*0540*/  IADD3.X R27, R25, UR8, RZ, P4, !PT ;  /* 0x00000008191b7c10 */ /* 0x000fe4000a7fe4ff */
[----:B0-----:R-:W-:-:S04]  /*0550*/  LEA R2, P4, R24, c[0x0][0x160], 0x2 ;  /* 0x0000580018027a11 */ /* 0x001fc800078810ff */
[----:B------:R-:W-:Y:S02]  /*0560*/  LEA.HI.X R3, R24, c[0x0][0x164], R27, 0x2, P4 ;  /* 0x0000590018037a11 */ /* 0x000fe400020f141b */
[----:B------:R-:W-:Y:S02]  /*0570*/  ISETP.GE.AND P4, PT, R0, UR4, PT ;  /* 0x0000000400007c0c */ /* 0x000fe4000bf86270 */
[----:B------:R-:W-:-:S04]  /*0580*/  ISETP.GE.AND P5, PT, R32, UR4, PT ;  /* 0x0000000420007c0c */ /* 0x000fc8000bfa6270 */
[----:B------:R-:W-:Y:S02]  /*0590*/  P2R R35, PR, RZ, 0x20 ;  /* 0x00000020ff237803 */ /* 0x000fe40000000000 */
[----:B------:R-:W-:-:S05]  /*05a0*/  ISETP.GE.AND P5, PT, R12, UR4, PT ;  /* 0x000000040c007c0c */ /* 0x000fca000bfa6270 */
[----:B-1----:R-:W-:Y:S01]  /*05b0*/  @!P4 MOV R7, 0x4 ;  /* 0x000000040007c802 */ /* 0x002fe20000000f00 */
[----:B------:R0:W3:Y:S07]  /*05c0*/  @!P4 LDG.E R4, [R4.64] ;  /* 0x000000060404c981 */ /* 0x0000ee000c1e1900 */
[----:B------:R-:W-:Y:S01]  /*05d0*/  @!P5 IMAD.MOV.U32 R9, RZ, RZ, 0x4 ;  /* 0x00000004ff09d424 */ /* 0x000fe200078e00ff */
[----:B------:R-:W4:Y:S03]  /*05e0*/  @!P5 LDG.E R2, [R2.64] ;  /* 0x000000060202d981 */ /* 0x000f26000c1e1900 */
[----:B------:R-:W-:-:S06]  /*05f0*/  @!P5 IMAD.WIDE R8, R12, R9, c[0x0][0x170] ;  /* 0x00005c000c08d625 */ /* 0x000fcc00078e0209 */
[----:B------:R-:W4:Y:S01]  /*0600*/  @!P5 LDG.E R9, [R8.64] ;  /* 0x000000060809d981 */ /* 0x000f22000c1e1900 */
[----:B--2---:R-:W-:Y:S01]  /*0610*/  @!P0 HADD2 R26, R39, R6 ;  /* 0x00000006271a8230 */ /* 0x004fe20000000000 */
[----:B------:R-:W-:-:S06]  /*0620*/  @!P4 IMAD.WIDE R6, R0, R7, c[0x0][0x170] ;  /* 0x00005c000006c625 */ /* 0x000fcc00078e0207 */
[----:B------:R1:W3:Y:S01]  /*0630*/  @!P4 LDG.E R7, [R6.64] ;  /* 0x000000060607c981 */ /* 0x0002e2000c1e1900 */
[--C-:B------:R-:W-:Y:S02]  /*0640*/  @!P6 HADD2.F32 R39, -RZ, R34.reuse.H0_H0 ;  /* 0x20000022ff27e230 */ /* 0x100fe40000004100 */
[----:B------:R-:W-:-:S05]  /*0650*/  @!P6 HADD2.F32 R40, -RZ, R34.H1_H1 ;  /* 0x30000022ff28e230 */ /* 0x000fca0000004100 */
[----:B------:R-:W-:Y:S01]  /*0660*/  @!P6 FADD.FTZ R39, R39, R40 ;  /* 0x000000282727e221 */ /* 0x000fe20000010000 */
[--C-:B0-----:R-:W-:Y:S02]  /*0670*/  @!P0 HADD2.F32 R5, -RZ, R26.reuse.H0_H0 ;  /* 0x2000001aff058230 */ /* 0x101fe40000004100 */
[----:B-1----:R-:W-:Y:S01]  /*0680*/  @!P0 HADD2.F32 R6, -RZ, R26.H1_H1 ;  /* 0x3000001aff068230 */ /* 0x002fe20000004100 */
[----:B------:R-:W-:Y:S01]  /*0690*/  ISETP.NE.AND P0, PT, R38, RZ, PT ;  /* 0x000000ff2600720c */ /* 0x000fe20003f05270 */
[----:B----4-:R-:W-:Y:S02]  /*06a0*/  @!P5 HFMA2.MMA R29, R2, 1, 1, R9 ;  /* 0x3c003c00021dd835 */ /* 0x010fe40000000009 */
[----:B---3--:R-:W-:Y:S01]  /*06b0*/  @!P4 HFMA2.MMA R28, R4, 1, 1, R7 ;  /* 0x3c003c00041cc835 */ /* 0x008fe20000000007 */
[----:B------:R-:W-:Y:S01]  /*06c0*/  IMAD.MOV.U32 R4, RZ, RZ, RZ ;  /* 0x000000ffff047224 */ /* 0x000fe200078e00ff */
[----:B------:R-:W-:Y:S01]  /*06d0*/  P2R R7, PR, RZ, 0x40 ;  /* 0x00000040ff077803 */ /* 0x000fe20000000000 */
[----:B------:R-:W-:Y:S01]  /*06e0*/  @!P6 FADD.FTZ R4, RZ, R39 ;  /* 0x00000027ff04e221 */ /* 0x000fe20000010000 */
[----:B------:R-:W-:-:S06]  /*06f0*/  ISETP.NE.AND P6, PT, R35, RZ, PT ;  /* 0x000000ff2300720c */ /* 0x000fcc0003fc5270 */
[--C-:B------:R-:W-:Y:S02]  /*0700*/  @!P4 HADD2.F32 R2, -RZ, R28.reuse.H0_H0 ;  /* 0x2000001cff02c230 */ /* 0x100fe40000004100 */
[----:B------:R-:W-:-:S05]  /*0710*/  @!P4 HADD2.F32 R3, -RZ, R28.H1_H1 ;  /* 0x3000001cff03c230 */ /* 0x000fca0000004100 */
[----:B------:R-:W-:Y:S02]  /*0720*/  @!P6 FADD.FTZ R5, R5, R6 ;  /* 0x000000060505e221 */ /* 0x000fe40000010000 */
[----:B------:R-:W-:Y:S01]  /*0730*/  @!P4 FADD.FTZ R3, R2, R3 ;  /* 0x000000030203c221 */ /* 0x000fe20000010000 */
[--C-:B------:R-:W-:Y:S01]  /*0740*/  @!P5 HADD2.F32 R2, -RZ, R29.reuse.H0_H0 ;  /* 0x2000001dff02d230 */ /* 0x100fe20000004100 */
[----:B------:R-:W-:Y:S01]  /*0750*/  @!P6 FADD.FTZ R4, R4, R5 ;  /* 0x000000050404e221 */ /* 0x000fe20000010000 */
[----:B------:R-:W-:-:S03]  /*0760*/  @!P5 HADD2.F32 R5, -RZ, R29.H1_H1 ;  /* 0x3000001dff05d230 */ /* 0x000fc60000004100 */
[----:B------:R-:W-:Y:S01]  /*0770*/  @!P4 FADD.FTZ R4, R4, R3 ;  /* 0x000000030404c221 */ /* 0x000fe20000010000 */
[--C-:B------:R-:W-:Y:S01]  /*0780*/  @!P0 HADD2.F32 R3, -RZ, R17.reuse.H1_H1 ;  /* 0x30000011ff038230 */ /* 0x100fe20000004100 */
[----:B------:R-:W-:Y:S01]  /*0790*/  @!P5 FADD.FTZ R5, R2, R5 ;  /* 0x000000050205d221 */ /* 0x000fe20000010000 */
[----:B------:R-:W-:-:S03]  /*07a0*/  @!P0 HADD2.F32 R2, -RZ, R17.H0_H0 ;  /* 0x20000011ff028230 */ /* 0x000fc60000004100 */
        /* <DEDUP_REMOVED lines=24> */
[----:B------:R-:W0:Y:S01]  /*0930*/  SHFL.BFLY PT, R38, R9, 0x1, 0x1f ;  /* 0x0c201f0009267f89 */ /* 0x000e2200000e0000 */
[----:B------:R-:W-:Y:S01]  /*0940*/  SHF.R.U32.HI R2, RZ, 0x3, R36 ;  /* 0x00000003ff027819 */ /* 0x000fe20000011624 */
[----:B------:R-:W1:Y:S03]  /*0950*/  I2F.U32 R3, c[0x0][0x0] ;  /* 0x0000000000037b06 */ /* 0x000e660000201000 */
[----:B------:R-:W-:Y:S01]  /*0960*/  LOP3.LUT R2, R2, 0x1ffffffc, RZ, 0xc0, !PT ;  /* 0x1ffffffc02027812 */ /* 0x000fe200078ec0ff */
[----:B0-----:R-:W-:-:S04]  /*0970*/  FADD.FTZ R39, R9, R38 ;  /* 0x0000002609277221 */ /* 0x001fc80000010000 */
[----:B------:R-:W0:Y:S01]  /*0980*/  I2F.U32 R38, R36 ;  /* 0x0000002400267306 */ /* 0x000e220000201000 */
[----:B------:R-:W-:Y:S01]  /*0990*/  @!P6 STS [R2+0x8], R39 ;  /* 0x000008270200e388 */ /* 0x000fe20000000800 */
[----:B-1----:R-:W-:Y:S02]  /*09a0*/  FMUL.FTZ R3, R3, 0.03125 ;  /* 0x3d00000003037820 */ /* 0x002fe40000410000 */
[----:B------:R-:W-:Y:S01]  /*09b0*/  IMAD.MOV.U32 R5, RZ, RZ, RZ ;  /* 0x000000ffff057224 */ /* 0x000fe200078e00ff */
[----:B------:R-:W-:Y:S02]  /*09c0*/  BAR.SYNC.DEFER_BLOCKING 0x0 ;  /* 0x0000000000007b1d */ /* 0x000fe40000010000 */
[----:B0-----:R-:W-:-:S13]  /*09d0*/  FSETP.GT.FTZ.AND P6, PT, R3, R38, PT ;  /* 0x000000260300720b */ /* 0x001fda0003fd4000 */
        /* <DEDUP_REMOVED lines=17> */
[----:B------:R-:W-:Y:S01]  /*0af0*/  BAR.SYNC.DEFER_BLOCKING 0x0 ;  /* 0x0000000000007b1d */ /* 0x000fe20000010000 */
[----:B------:R-:W-:-:S05]  /*0b00*/  ISETP.NE.AND P6, PT, R7, RZ, PT ;  /* 0x000000ff0700720c */ /* 0x000fca0003fc5270 */
[----:B------:R-:W0:Y:S01]  /*0b10*/  LDS R3, [RZ] ;  /* 0x00000000ff037984 */ /* 0x000e220000000800 */
[----:B------:R-:W-:Y:S02]  /*0b20*/  P2R R8, PR, RZ, 0x2 ;  /* 0x00000002ff087803 */ /* 0x000fe40000000000 */
[----:B------:R-:W-:-:S05]  /*0b30*/  ISETP.NE.AND P1, PT, R35, RZ, PT ;  /* 0x000000ff2300720c */ /* 0x000fca0003f25270 */
[--C-:B------:R-:W-:Y:S02]  /*0b40*/  @!P6 HADD2.F32 R6, -RZ, R34.reuse.H1_H1 ;  /* 0x30000022ff06e230 */ /* 0x100fe40000004100 */
[----:B------:R-:W-:-:S06]  /*0b50*/  @!P6 HADD2.F32 R38, -RZ, R34.H0_H0 ;  /* 0x20000022ff26e230 */ /* 0x000fcc0000004100 */
[--C-:B------:R-:W-:Y:S02]  /*0b60*/  @!P1 HADD2.F32 R44, -RZ, R26.reuse.H1_H1 ;  /* 0x3000001aff2c9230 */ /* 0x100fe40000004100 */
[----:B------:R-:W-:Y:S01]  /*0b70*/  @!P1 HADD2.F32 R42, -RZ, R26.H0_H0 ;  /* 0x2000001aff2a9230 */ /* 0x000fe20000004100 */
[--C-:B0-----:R-:W-:Y:S02]  /*0b80*/  @!P6 FADD.FTZ R6, R6, -R3.reuse ;  /* 0x800000030606e221 */ /* 0x101fe40000010000 */
[--C-:B------:R-:W-:Y:S02]  /*0b90*/  @!P1 FADD.FTZ R9, R44, -R3.reuse ;  /* 0x800000032c099221 */ /* 0x100fe40000010000 */
[--C-:B------:R-:W-:Y:S02]  /*0ba0*/  @!P6 FADD.FTZ R5, R38, -R3.reuse ;  /* 0x800000032605e221 */ /* 0x100fe40000010000 */
[----:B------:R-:W-:Y:S02]  /*0bb0*/  @!P6 FMUL.FTZ R6, R6, R6 ;  /* 0x000000060606e220 */ /* 0x000fe40000410000 */
[----:B------:R-:W-:-:S02]  /*0bc0*/  @!P1 FADD.FTZ R7, R42, -R3 ;  /* 0x800000032a079221 */ /* 0x000fc40000010000 */
[----:B------:R-:W-:Y:S02]  /*0bd0*/  @!P1 FMUL.FTZ R4, R9, R9 ;  /* 0x0000000909049220 */ /* 0x000fe40000410000 */
[----:B------:R-:W-:Y:S02]  /*0be0*/  @!P6 FFMA.FTZ R6, R5, R5, R6 ;  /* 0x000000050506e223 */ /* 0x000fe40000010006 */
[----:B------:R-:W-:Y:S02]  /*0bf0*/  @!P1 FFMA.FTZ R7, R7, R7, R4 ;  /* 0x0000000707079223 */ /* 0x000fe40000010004 */
[----:B------:R-:W-:Y:S02]  /*0c00*/  IMAD.MOV.U32 R4, RZ, RZ, RZ ;  /* 0x000000ffff047224 */ /* 0x000fe400078e00ff */
[----:B------:R-:W-:Y:S01]  /*0c10*/  @!P6 FADD.FTZ R4, RZ, R6 ;  /* 0x00000006ff04e221 */ /* 0x000fe20000010000 */
[--C-:B------:R-:W-:Y:S02]  /*0c20*/  @!P4 HADD2.F32 R6, -RZ, R28.reuse.H1_H1 ;  /* 0x3000001cff06c230 */ /* 0x100fe40000004100 */
[----:B------:R-:W-:-:S03]  /*0c30*/  @!P4 HADD2.F32 R38, -RZ, R28.H0_H0 ;  /* 0x2000001cff26c230 */ /* 0x000fc60000004100 */
[--C-:B------:R-:W-:Y:S02]  /*0c40*/  @!P4 FADD.FTZ R6, R6, -R3.reuse ;  /* 0x800000030606c221 */ /* 0x100fe40000010000 */
[----:B------:R-:W-:Y:S01]  /*0c50*/  @!P4 FADD.FTZ R5, R38, -R3 ;  /* 0x800000032605c221 */ /* 0x000fe20000010000 */
[--C-:B------:R-:W-:Y:S01]  /*0c60*/  @!P5 HADD2.F32 R38, -RZ, R29.reuse.H1_H1 ;  /* 0x3000001dff26d230 */ /* 0x100fe20000004100 */
[----:B------:R-:W-:Y:S02]  /*0c70*/  @!P4 FMUL.FTZ R6, R6, R6 ;  /* 0x000000060606c220 */ /* 0x000fe40000410000 */
[----:B------:R-:W-:Y:S02]  /*0c80*/  @!P1 FADD.FTZ R4, R4, R7 ;  /* 0x0000000704049221 */ /* 0x000fe40000010000 */
[----:B------:R-:W-:Y:S01]  /*0c90*/  @!P4 FFMA.FTZ R5, R5, R5, R6 ;  /* 0x000000050505c223 */ /* 0x000fe20000010006 */
[----:B------:R-:W-:Y:S01]  /*0ca0*/  @!P5 HADD2.F32 R6, -RZ, R29.H0_H0 ;  /* 0x2000001dff06d230 */ /* 0x000fe20000004100 */
[----:B------:R-:W-:Y:S01]  /*0cb0*/  @!P5 FADD.FTZ R7, R38, -R3 ;  /* 0x800000032607d221 */ /* 0x000fe20000010000 */
[----:B------:R-:W-:-:S03]  /*0cc0*/  ISETP.NE.AND P1, PT, R8, RZ, PT ;  /* 0x000000ff0800720c */ /* 0x000fc60003f25270 */
[----:B------:R-:W-:Y:S02]  /*0cd0*/  @!P5 FADD.FTZ R6, R6, -R3 ;  /* 0x800000030606d221 */ /* 0x000fe40000010000 */
[----:B------:R-:W-:-:S04]  /*0ce0*/  @!P5 FMUL.FTZ R7, R7, R7 ;  /* 0x000000070707d220 */ /* 0x000fc80000410000 */
[----:B------:R-:W-:Y:S01]  /*0cf0*/  @!P5 FFMA.FTZ R7, R6, R6, R7 ;  /* 0x000000060607d223 */ /* 0x000fe20000010007 */
[--C-:B------:R-:W-:Y:S02]  /*0d00*/  @!P0 HADD2.F32 R6, -RZ, R17.reuse.H1_H1 ;  /* 0x30000011ff068230 */ /* 0x100fe40000004100 */
[----:B------:R-:W-:-:S03]  /*0d10*/  @!P0 HADD2.F32 R38, -RZ, R17.H0_H0 ;  /* 0x20000011ff268230 */ /* 0x000fc60000004100 */
[----:B------:R-:W-:Y:S02]  /*0d20*/  @!P0 FADD.FTZ R6, R6, -R3 ;  /* 0x8000000306068221 */ /* 0x000fe40000010000 */
[----:B------:R-:W-:Y:S02]  /*0d30*/  @!P4 FADD.FTZ R4, R4, R5 ;  /* 0x000000050404c221 */ /* 0x000fe40000010000 */
[----:B------:R-:W-:Y:S01]  /*0d40*/  @!P0 FADD.FTZ R5, R38, -R3 ;  /* 0x8000000326058221 */ /* 0x000fe20000010000 */
[--C-:B------:R-:W-:Y:S01]  /*0d50*/  @!P1 HADD2.F32 R38, -RZ, R18.reuse.H1_H1 ;  /* 0x30000012ff269230 */ /* 0x100fe20000004100 */
[----:B------:R-:W-:Y:S02]  /*0d60*/  @!P0 FMUL.FTZ R6, R6, R6 ;  /* 0x0000000606068220 */ /* 0x000fe40000410000 */
[----:B------:R-:W-:Y:S02]  /*0d70*/  @!P5 FADD.FTZ R4, R4, R7 ;  /* 0x000000070404d221 */ /* 0x000fe40000010000 */
[----:B------:R-:W-:Y:S01]  /*0d80*/  @!P0 FFMA.FTZ R5, R5, R5, R6 ;  /* 0x0000000505058223 */ /* 0x000fe20000010006 */
[----:B------:R-:W-:Y:S01]  /*0d90*/  @!P1 HADD2.F32 R6, -RZ, R18.H0_H0 ;  /* 0x20000012ff069230 */ /* 0x000fe20000004100 */
[----:B------:R-:W-:-:S04]  /*0da0*/  @!P1 FADD.FTZ R7, R38, -R3 ;  /* 0x8000000326079221 */ /* 0x000fc80000010000 */
[----:B------:R-:W-:Y:S02]  /*0db0*/  @!P1 FADD.FTZ R6, R6, -R3 ;  /* 0x8000000306069221 */ /* 0x000fe40000010000 */
[----:B------:R-:W-:-:S04]  /*0dc0*/  @!P1 FMUL.FTZ R7, R7, R7 ;  /* 0x0000000707079220 */ /* 0x000fc80000410000 */
[----:B------:R-:W-:Y:S01]  /*0dd0*/  @!P1 FFMA.FTZ R7, R6, R6, R7 ;  /* 0x0000000606079223 */ /* 0x000fe20000010007 */
[--C-:B------:R-:W-:Y:S02]  /*0de0*/  @!P2 HADD2.F32 R6, -RZ, R21.reuse.H1_H1 ;  /* 0x30000015ff06a230 */ /* 0x100fe40000004100 */
[----:B------:R-:W-:-:S03]  /*0df0*/  @!P2 HADD2.F32 R38, -RZ, R21.H0_H0 ;  /* 0x20000015ff26a230 */ /* 0x000fc60000004100 */
[----:B------:R-:W-:Y:S02]  /*0e00*/  @!P2 FADD.FTZ R6, R6, -R3 ;  /* 0x800000030606a221 */ /* 0x000fe40000010000 */
[----:B------:R-:W-:Y:S02]  /*0e10*/  @!P0 FADD.FTZ R4, R4, R5 ;  /* 0x0000000504048221 */ /* 0x000fe40000010000 */
        /* <DEDUP_REMOVED lines=28> */
[----:B------:R-:W-:Y:S02]  /*0fe0*/  ISETP.NE.AND P6, PT, R8, RZ, PT ;  /* 0x000000ff0800720c */ /* 0x000fe40003fc5270 */
[----:B------:R-:W-:-:S11]  /*0ff0*/  MOV R3, RZ ;  /* 0x000000ff00037202 */ /* 0x000fd60000000f00 */
        /* <DEDUP_REMOVED lines=24> */
[C---:B0-----:R-:W-:Y:S01]  /*1180*/  IMAD.SHL.U32 R6, R36.reuse, 0x4, RZ ;  /* 0x0000000424067824 */ /* 0x041fe200078e00ff */
[----:B------:R-:W-:Y:S02]  /*1190*/  SHF.L.U64.HI R36, R36, 0x2, R37 ;  /* 0x0000000224247819 */ /* 0x000fe40000010225 */
[----:B------:R-:W-:-:S02]  /*11a0*/  SHF.L.U64.HI R11, R10, 0x2, R11 ;  /* 0x000000020a0b7819 */ /* 0x000fc4000001020b */
[----:B------:R-:W-:-:S04]  /*11b0*/  IADD3 R4, P6, R6, c[0x0][0x178], RZ ;  /* 0x00005e0006047a10 */ /* 0x000fc80007fde0ff */
[----:B------:R-:W-:Y:S02]  /*11c0*/  IADD3.X R5, R36, c[0x0][0x17c], RZ, P6, !PT ;  /* 0x00005f0024057a10 */ /* 0x000fe400037fe4ff */
[----:B------:R-:W-:-:S03]  /*11d0*/  IADD3 R6, P6, R6, c[0x0][0x180], RZ ;  /* 0x0000600006067a10 */ /* 0x000fc60007fde0ff */
[----:B------:R-:W2:Y:S01]  /*11e0*/  LDG.E R4, [R4.64] ;  /* 0x0000000604047981 */ /* 0x000ea2000c1e1900 */
[----:B------:R-:W-:Y:S01]  /*11f0*/  IADD3.X R7, R36, c[0x0][0x184], RZ, P6, !PT ;  /* 0x0000610024077a10 */ /* 0x000fe200037fe4ff */
[----:B------:R-:W-:-:S04]  /*1200*/  IMAD.SHL.U32 R36, R10, 0x4, RZ ;  /* 0x000000040a247824 */ /* 0x000fc800078e00ff */
        /* <DEDUP_REMOVED lines=14> */
[----:B---3--:R-:W-:-:S02]  /*12f0*/  HADD2.F32 R5, -RZ, R6.H1_H1 ;  /* 0x30000006ff057230 */ /* 0x008fc40000004100 */
[----:B------:R-:W-:-:S03]  /*1300*/  HADD2.F32 R37, -RZ, R6.H0_H0 ;  /* 0x20000006ff257230 */ /* 0x000fc60000004100 */
        /* <DEDUP_REMOVED lines=8> */
.L_x_384:
[----:B0-----:R-:W-:Y:S05]  /*1390*/  BSYNC B0 ;  /* 0x0000000000007941 */ /* 0x001fea0003800000 */
.L_x_383:
[----:B------:R-:W-:Y:S01]  /*13a0*/  ISETP.NE.AND P6, PT, R35, RZ, PT ;  /* 0x000000ff2300720c */ /* 0x000fe20003fc5270 */
        /* <DEDUP_REMOVED lines=35> */
.L_x_386:
[----:B------:R-:W-:Y:S05]  /*15e0*/  BSYNC B0 ;  /* 0x0000000000007941 */ /* 0x000fea0003800000 */
.L_x_385:
[----:B------:R-:W-:Y:S01]  /*15f0*/  BSSY B0, `(.L_x_387) ;  /* 0x0000023000007945 */ /* 0x000fe20003800000 */
[----:B------:R-:W-:Y:S05]  /*1600*/  @P4 BRA `(.L_x_388) ;  /* 0x0000021000004947 */ /* 0x000fea0003800000 */
[C---:B0-----:R-:W-:Y:S01]  /*1610*/  IMAD.SHL.U32 R4, R0.reuse, 0x4, RZ ;  /* 0x0000000400047824 */ /* 0x041fe200078e00ff */
[----:B------:R-:W-:Y:S02]  /*1620*/  SHF.L.U64.HI R19, R0, 0x2, R19 ;  /* 0x0000000200137819 */ /* 0x000fe40000010213 */
[----:B------:R-:W-:Y:S02]  /*1630*/  SHF.L.U32 R0, R20, 0x2, RZ ;  /* 0x0000000214007819 */ /* 0x000fe400000006ff */
[C---:B------:R-:W-:Y:S02]  /*1640*/  IADD3 R6, P6, R4.reuse, c[0x0][0x178], RZ ;  /* 0x00005e0004067a10 */ /* 0x040fe40007fde0ff */
[----:B------:R-:W-:Y:S02]  /*1650*/  IADD3 R4, P4, R4, c[0x0][0x180], RZ ;  /* 0x0000600004047a10 */ /* 0x000fe40007f9e0ff */
        /* <DEDUP_REMOVED lines=28> */
.L_x_388:
[----:B------:R-:W-:Y:S05]  /*1820*/  BSYNC B0 ;  /* 0x0000000000007941 */ /* 0x000fea0003800000 */
.L_x_387:
        /* <DEDUP_REMOVED lines=8> */
[----:B------:R-:W-:-:S02]  /*18b0*/  IADD3 R8, P6, R19, c[0x0][0x168], RZ ;  /* 0x00005a0013087a10 */ /* 0x000fc40007fde0ff */
[C---:B------:R-:W-:Y:S02]  /*18c0*/  IADD3.X R5, R12.reuse, c[0x0][0x17c], RZ, P4, !PT ;  /* 0x00005f000c057a10 */ /* 0x040fe400027fe4ff */
[----:B------:R-:W-:Y:S02]  /*18d0*/  IADD3.X R7, R12, c[0x0][0x184], RZ, P5, !PT ;  /* 0x000061000c077a10 */ /* 0x000fe40002ffe4ff */
        /* <DEDUP_REMOVED lines=24> */
.L_x_390:
[----:B------:R-:W-:Y:S05]  /*1a60*/  BSYNC B0 ;  /* 0x0000000000007941 */ /* 0x000fea0003800000 */
.L_x_389:
[----:B------:R-:W-:Y:S01]  /*1a70*/  BSSY B0, `(.L_x_391) ;  /* 0x0000026000007945 */ /* 0x000fe20003800000 */
[----:B------:R-:W-:Y:S05]  /*1a80*/  @P0 BRA `(.L_x_392) ;  /* 0x0000024000000947 */ /* 0x000fea0003800000 */
[C---:B------:R-:W-:Y:S01]  /*1a90*/  IMAD.SHL.U32 R6, R13.reuse, 0x4, RZ ;  /* 0x000000040d067824 */ /* 0x040fe200078e00ff */
[----:B------:R-:W-:Y:S02]  /*1aa0*/  SHF.R.S32.HI R0, RZ, 0x1f, R13 ;  /* 0x0000001fff007819 */ /* 0x000fe4000001140d */
[C---:B------:R-:W-:Y:S02]  /*1ab0*/  IADD3 R8, P5, R13.reuse, UR5, RZ ;  /* 0x000000050d087c10 */ /* 0x040fe4000ffbe0ff */
[----:B0-----:R-:W-:Y:S02]  /*1ac0*/  IADD3 R4, P0, R6, c[0x0][0x178], RZ ;  /* 0x00005e0006047a10 */ /* 0x001fe40007f1e0ff */
[----:B------:R-:W-:Y:S01]  /*1ad0*/  SHF.L.U64.HI R13, R13, 0x2, R0 ;  /* 0x000000020d0d7819 */ /* 0x000fe20000010200 */
[----:B------:R-:W-:Y:S01]  /*1ae0*/  IMAD.SHL.U32 R19, R8, 0x4, RZ ;  /* 0x0000000408137824 */ /* 0x000fe200078e00ff */
[----:B------:R-:W-:-:S02]  /*1af0*/  IADD3 R6, P4, R6, c[0x0][0x180], RZ ;  /* 0x0000600006067a10 */ /* 0x000fc40007f9e0ff */
[----:B------:R-:W-:Y:S02]  /*1b00*/  IADD3.X R9, R0, UR8, RZ, P5, !PT ;  /* 0x0000000800097c10 */ /* 0x000fe4000affe4ff */
        /* <DEDUP_REMOVED lines=28> */
.L_x_392:
[----:B------:R-:W-:Y:S05]  /*1cd0*/  BSYNC B0 ;  /* 0x0000000000007941 */ /* 0x000fea0003800000 */
.L_x_391:
[----:B------:R-:W-:Y:S01]  /*1ce0*/  BSSY B0, `(.L_x_393) ;  /* 0x0000026000007945 */ /* 0x000fe20003800000 */
[----:B------:R-:W-:Y:S05]  /*1cf0*/  @P1 BRA `(.L_x_394) ;  /* 0x0000024000001947 */ /* 0x000fea0003800000 */
[C---:B------:R-:W-:Y:S01]  /*1d00*/  IMAD.SHL.U32 R6, R14.reuse, 0x4, RZ ;  /* 0x000000040e067824 */ /* 0x040fe200078e00ff */
[----:B0-----:R-:W-:Y:S02]  /*1d10*/  SHF.R.S32.HI R5, RZ, 0x1f, R14 ;  /* 0x0000001fff057819 */ /* 0x001fe4000001140e */
[C---:B------:R-:W-:Y:S02]  /*1d20*/  IADD3 R17, P4, R14.reuse, UR5, RZ ;  /* 0x000000050e117c10 */ /* 0x040fe4000ff9e0ff */
[----:B------:R-:W-:Y:S02]  /*1d30*/  SHF.L.U64.HI R14, R14, 0x2, R5 ;  /* 0x000000020e0e7819 */ /* 0x000fe40000010205 */
[----:B------:R-:W-:Y:S02]  /*1d40*/  IADD3 R4, P0, R6, c[0x0][0x178], RZ ;  /* 0x00005e0006047a10 */ /* 0x000fe40007f1e0ff */
[----:B------:R-:W-:-:S02]  /*1d50*/  IADD3.X R0, R5, UR8, RZ, P4, !PT ;  /* 0x0000000805007c10 */ /* 0x000fc4000a7fe4ff */
[C---:B------:R-:W-:Y:S02]  /*1d60*/  SHF.L.U32 R13, R17.reuse, 0x2, RZ ;  /* 0x00000002110d7819 */ /* 0x040fe400000006ff */
[----:B------:R-:W-:Y:S02]  /*1d70*/  IADD3 R6, P1, R6, c[0x0][0x180], RZ ;  /* 0x0000600006067a10 */ /* 0x000fe40007f3e0ff */
[C---:B------:R-:W-:Y:S02]  /*1d80*/  IADD3.X R5, R14.reuse, c[0x0][0x17c], RZ, P0, !PT ;  /* 0x00005f000e057a10 */ /* 0x040fe400007fe4ff */
[----:B------:R-:W-:Y:S02]  /*1d90*/  SHF.L.U64.HI R17, R17, 0x2, R0 ;  /* 0x0000000211117819 */ /* 0x000fe40000010200 */
[----:B------:R-:W-:Y:S01]  /*1da0*/  IADD3 R8, P0, R13, c[0x0][0x168], RZ ;  /* 0x00005a000d087a10 */ /* 0x000fe20007f1e0ff */
[----:B------:R-:W2:Y:S01]  /*1db0*/  LDG.E R4, [R4.64] ;  /* 0x0000000604047981 */ /* 0x000ea2000c1e1900 */
[----:B------:R-:W-:-:S02]  /*1dc0*/  IADD3.X R7, R14, c[0x0][0x184], RZ, P1, !PT ;  /* 0x000061000e077a10 */ /* 0x000fc40000ffe4ff */
        /* <DEDUP_REMOVED lines=23> */
.L_x_394:
[----:B------:R-:W-:Y:S05]  /*1f40*/  BSYNC B0 ;  /* 0x0000000000007941 */ /* 0x000fea0003800000 */
.L_x_393:
        /* <DEDUP_REMOVED lines=38> */
.L_x_396:
[----:B------:R-:W-:Y:S05]  /*21b0*/  BSYNC B0 ;  /* 0x0000000000007941 */ /* 0x000fea0003800000 */
.L_x_395:
[----:B------:R-:W-:Y:S05]  /*21c0*/  @P3 EXIT ;  /* 0x000000000000394d */ /* 0x000fea0003800000 */
[C---:B------:R-:W-:Y:S01]  /*21d0*/  IMAD.SHL.U32 R6, R16.reuse, 0x4, RZ ;  /* 0x0000000410067824 */ /* 0x040fe200078e00ff */
[----:B------:R-:W-:Y:S02]  /*21e0*/  IADD3 R14, P2, R16, UR5, RZ ;  /* 0x00000005100e7c10 */ /* 0x000fe4000ff5e0ff */
[----:B0-----:R-:W-:Y:S02]  /*21f0*/  SHF.R.S32.HI R5, RZ, 0x1f, R16 ;  /* 0x0000001fff057819 */ /* 0x001fe40000011410 */
[----:B------:R-:W-:Y:S01]  /*2200*/  IADD3 R4, P0, R6, c[0x0][0x178], RZ ;  /* 0x00005e0006047a10 */ /* 0x000fe20007f1e0ff */
[----:B------:R-:W-:Y:S01]  /*2210*/  IMAD.SHL.U32 R13, R14, 0x4, RZ ;  /* 0x000000040e0d7824 */ /* 0x000fe200078e00ff */
[----:B------:R-:W-:Y:S02]  /*2220*/  SHF.L.U64.HI R16, R16, 0x2, R5 ;  /* 0x0000000210107819 */ /* 0x000fe40000010205 */
[----:B------:R-:W-:Y:S02]  /*2230*/  IADD3.X R9, R5, UR8, RZ, P2, !PT ;  /* 0x0000000805097c10 */ /* 0x000fe400097fe4ff */
[----:B------:R-:W-:-:S02]  /*2240*/  IADD3 R6, P1, R6, c[0x0][0x180], RZ ;  /* 0x0000600006067a10 */ /* 0x000fc40007f3e0ff */
[----:B------:R-:W-:Y:S02]  /*2250*/  IADD3.X R5, R16, c[0x0][0x17c], RZ, P0, !PT ;  /* 0x00005f0010057a10 */ /* 0x000fe400007fe4ff */
        /* <DEDUP_REMOVED lines=28> */
.L_x_397:
        /* <DEDUP_REMOVED lines=14> */
.L_x_2515:


//--------------------- .text._ZN17fastertransformer26add_bias_layernorm_add_resIfLi4EEEvPT_PKS1_S4_S4_S4_fi --------------------------
	.section	.text._ZN17fastertransformer26add_bias_layernorm_add_resIfLi4EEEvPT_PKS1_S4_S4_S4_fi,"ax",@progbits
	.sectioninfo	@"SHI_REGISTERS=32"
	.align	128
        .global         _ZN17fastertransformer26add_bias_layernorm_add_resIfLi4EEEvPT_PKS1_S4_S4_S4_fi
        .type           _ZN17fastertransformer26add_bias_layernorm_add_resIfLi4EEEvPT_PKS1_S4_S4_S4_fi,@function
        .size           _ZN17fastertransformer26add_bias_layernorm_add_resIfLi4EEEvPT_PKS1_S4_S4_S4_fi,(.L_x_2516 - _ZN17fastertransformer26add_bias_layernorm_add_resIfLi4EEEvPT_PKS1_S4_S4_S4_fi)
        .other          _ZN17fastertransformer26add_bias_layernorm_add_resIfLi4EEEvPT_PKS1_S4_S4_S4_fi,@"STO_CUDA_ENTRY STV_DEFAULT"
_ZN17fastertransformer26add_bias_layernorm_add_resIfLi4EEEvPT_PKS1_S4_S4_S4_fi:
.text._ZN17fastertransformer26add_bias_layernorm_add_resIfLi4EEEvPT_PKS1_S4_S4_S4_fi:
[----:B------:R-:W-:Y:S02]  /*0000*/  IMAD.MOV.U32 R1, RZ, RZ, c[0x0][0x28] ;  /* 0x00000a00ff017624 */ /* 0x000fe400078e00ff */
[----:B------:R-:W0:Y:S01]  /*0010*/  S2R R20, SR_TID.X ;  /* 0x0000000000147919 */ /* 0x000e220000002100 */
[----:B------:R-:W1:Y:S01]  /*0020*/  S2UR UR4, SR_CTAID.X ;  /* 0x00000000000479c3 */ /* 0x000e620000002500 */
[----:B------:R-:W-:Y:S02]  /*0030*/  ULDC UR5, c[0x0][0x18c] ;  /* 0x0000630000057ab9 */ /* 0x000fe40000000800 */
[----:B------:R-:W-:Y:S01]  /*0040*/  ULDC.64 UR6, c[0x0][0x118] ;  /* 0x0000460000067ab9 */ /* 0x000fe20000000a00 */
[C---:B0-----:R-:W-:Y:S01]  /*0050*/  ISETP.GE.AND P4, PT, R20.reuse, c[0x0][0x18c], PT ;  /* 0x0000630014007a0c */ /* 0x041fe20003f86270 */
[----:B-1----:R-:W-:Y:S01]  /*0060*/  UIMAD UR4, UR4, UR5, URZ ;  /* 0x00000005040472a4 */ /* 0x002fe2000f8e023f */
[----:B------:R-:W-:Y:S02]  /*0070*/  IADD3 R2, R20, c[0x0][0x0], RZ ;  /* 0x0000000014027a10 */ /* 0x000fe40007ffe0ff */
[----:B------:R-:W-:Y:S01]  /*0080*/  SHF.R.S32.HI R22, RZ, 0x1f, R20 ;  /* 0x0000001fff167819 */ /* 0x000fe20000011414 */
[----:B------:R-:W-:Y:S01]  /*0090*/  USHF.R.S32.HI UR5, URZ, 0x1f, UR4 ;  /* 0x0000001f3f057899 */ /* 0x000fe20008011404 */
[----:B------:R-:W-:-:S02]  /*00a0*/  ISETP.GE.AND P0, PT, R2, c[0x0][0x18c], PT ;  /* 0x0000630002007a0c */ /* 0x000fc40003f06270 */
[----:B------:R-:W-:Y:S02]  /*00b0*/  IADD3 R18, P1, R20, UR4, RZ ;  /* 0x0000000414127c10 */ /* 0x000fe4000ff3e0ff */
[----:B------:R-:W-:Y:S02]  /*00c0*/  SHF.R.S32.HI R3, RZ, 0x1f, R2 ;  /* 0x0000001fff037819 */ /* 0x000fe40000011402 */
[----:B------:R-:W-:Y:S01]  /*00d0*/  IADD3.X R19, R22, UR5, RZ, P1, !PT ;  /* 0x0000000516137c10 */ /* 0x000fe20008ffe4ff */
[----:B------:R-:W-:Y:S01]  /*00e0*/  @!P4 IMAD.MOV.U32 R9, RZ, RZ, 0x4 ;  /* 0x00000004ff09c424 */ /* 0x000fe200078e00ff */
[----:B------:R-:W-:Y:S02]  /*00f0*/  LEA R14, P1, R18, c[0x0][0x160], 0x2 ;  /* 0x00005800120e7a11 */ /* 0x000fe400078210ff */
[----:B------:R-:W-:Y:S01]  /*0100*/  IADD3 R4, P2, R2, UR4, RZ ;  /* 0x0000000402047c10 */ /* 0x000fe2000ff5e0ff */
[----:B------:R-:W-:Y:S01]  /*0110*/  @!P4 IMAD.WIDE R8, R20, R9, c[0x0][0x170] ;  /* 0x00005c001408c625 */ /* 0x000fe200078e0209 */
[----:B------:R-:W-:-:S02]  /*0120*/  LEA.HI.X R15, R18, c[0x0][0x164], R19, 0x2, P1 ;  /* 0x00005900120f7a11 */ /* 0x000fc400008f1413 */
[----:B------:R-:W-:Y:S01]  /*0130*/  IADD3.X R5, R3, UR5, RZ, P2, !PT ;  /* 0x0000000503057c10 */ /* 0x000fe200097fe4ff */
[----:B------:R-:W-:Y:S01]  /*0140*/  @!P0 IMAD.MOV.U32 R17, RZ, RZ, 0x4 ;  /* 0x00000004ff118424 */ /* 0x000fe200078e00ff */
[----:B------:R-:W-:Y:S01]  /*0150*/  LEA R12, P1, R4, c[0x0][0x160], 0x2 ;  /* 0x00005800040c7a11 */ /* 0x000fe200078210ff */
[----:B------:R0:W2:Y:S02]  /*0160*/  @!P4 LDG.E R0, [R8.64] ;  /* 0x000000060800c981 */ /* 0x0000a4000c1e1900 */
[----:B------:R-:W-:Y:S01]  /*0170*/  @!P0 IMAD.WIDE R16, R2, R17, c[0x0][0x170] ;  /* 0x00005c0002108625 */ /* 0x000fe200078e0211 */
[----:B------:R-:W-:Y:S01]  /*0180*/  LEA.HI.X R13, R4, c[0x0][0x164], R5, 0x2, P1 ;  /* 0x00005900040d7a11 */ /* 0x000fe200008f1405 */
[----:B------:R1:W2:Y:S04]  /*0190*/  @!P4 LDG.E R23, [R14.64] ;  /* 0x000000060e17c981 */ /* 0x0002a8000c1e1900 */
[----:B------:R3:W4:Y:S04]  /*01a0*/  @!P0 LDG.E R16, [R16.64] ;  /* 0x0000000610108981 */ /* 0x000728000c1e1900 */
[----:B------:R5:W4:Y:S01]  /*01b0*/  @!P0 LDG.E R13, [R12.64] ;  /* 0x000000060c0d8981 */ /* 0x000b22000c1e1900 */
[----:B------:R-:W-:-:S04]  /*01c0*/  IADD3 R6, R2, c[0x0][0x0], RZ ;  /* 0x0000000002067a10 */ /* 0x000fc80007ffe0ff */
[C---:B------:R-:W-:Y:S02]  /*01d0*/  ISETP.GE.AND P1, PT, R6.reuse, c[0x0][0x18c], PT ;  /* 0x0000630006007a0c */ /* 0x040fe40003f26270 */
[----:B------:R-:W-:Y:S02]  /*01e0*/  SHF.R.S32.HI R7, RZ, 0x1f, R6 ;  /* 0x0000001fff077819 */ /* 0x000fe40000011406 */
[C---:B0-----:R-:W-:Y:S02]  /*01f0*/  IADD3 R8, P2, R6.reuse, UR4, RZ ;  /* 0x0000000406087c10 */ /* 0x041fe4000ff5e0ff */
[----:B------:R-:W-:Y:S02]  /*0200*/  IADD3 R9, R6, c[0x0][0x0], RZ ;  /* 0x0000000006097a10 */ /* 0x000fe40007ffe0ff */
[----:B------:R-:W-:Y:S02]  /*0210*/  IADD3.X R11, R7, UR5, RZ, P2, !PT ;  /* 0x00000005070b7c10 */ /* 0x000fe400097fe4ff */
[----:B------:R-:W-:-:S02]  /*0220*/  ISETP.GE.AND P2, PT, R9, c[0x0][0x18c], PT ;  /* 0x0000630009007a0c */ /* 0x000fc40003f46270 */
[C---:B-1----:R-:W-:Y:S01]  /*0230*/  LEA R14, P3, R8.reuse, c[0x0][0x160], 0x2 ;  /* 0x00005800080e7a11 */ /* 0x042fe200078610ff */
[----:B---3--:R-:W-:Y:S01]  /*0240*/  @!P1 IMAD.MOV.U32 R17, RZ, RZ, 0x4 ;  /* 0x00000004ff119424 */ /* 0x008fe200078e00ff */
[----:B------:R-:W-:Y:S02]  /*0250*/  SHF.R.S32.HI R10, RZ, 0x1f, R9 ;  /* 0x0000001fff0a7819 */ /* 0x000fe40000011409 */
[----:B------:R-:W-:-:S05]  /*0260*/  LEA.HI.X R15, R8, c[0x0][0x164], R11, 0x2, P3 ;  /* 0x00005900080f7a11 */ /* 0x000fca00018f140b */
[----:B------:R0:W3:Y:S02]  /*0270*/  @!P1 LDG.E R24, [R14.64] ;  /* 0x000000060e189981 */ /* 0x0000e4000c1e1900 */
[----:B------:R-:W-:-:S04]  /*0280*/  @!P2 IMAD.MOV.U32 R26, RZ, RZ, 0x4 ;  /* 0x00000004ff1aa424 */ /* 0x000fc800078e00ff */
[----:B0-----:R-:W-:-:S05]  /*0290*/  @!P2 IMAD.WIDE R14, R9, R26, c[0x0][0x170] ;  /* 0x00005c00090ea625 */ /* 0x001fca00078e021a */
[----:B------:R-:W3:Y:S01]  /*02a0*/  @!P2 LDG.E R28, [R14.64] ;  /* 0x000000060e1ca981 */ /* 0x000ee2000c1e1900 */
[----:B--2---:R-:W-:Y:S01]  /*02b0*/  @!P4 FADD.FTZ R21, R0, R23 ;  /* 0x000000170015c221 */ /* 0x004fe20000010000 */
[----:B------:R-:W-:-:S04]  /*02c0*/  IADD3 R23, P3, R9, UR4, RZ ;  /* 0x0000000409177c10 */ /* 0x000fc8000ff7e0ff */
[----:B------:R-:W-:Y:S02]  /*02d0*/  IADD3.X R0, R10, UR5, RZ, P3, !PT ;  /* 0x000000050a007c10 */ /* 0x000fe40009ffe4ff */
[C---:B-----5:R-:W-:Y:S01]  /*02e0*/  LEA R12, P3, R23.reuse, c[0x0][0x160], 0x2 ;  /* 0x00005800170c7a11 */ /* 0x060fe200078610ff */
[----:B----4-:R-:W-:Y:S02]  /*02f0*/  @!P0 FADD.FTZ R25, R16, R13 ;  /* 0x0000000d10198221 */ /* 0x010fe40000010000 */
[----:B------:R-:W-:Y:S01]  /*0300*/  @!P1 IMAD.WIDE R16, R6, R17, c[0x0][0x170] ;  /* 0x00005c0006109625 */ /* 0x000fe200078e0211 */
[----:B------:R-:W-:-:S05]  /*0310*/  LEA.HI.X R13, R23, c[0x0][0x164], R0, 0x2, P3 ;  /* 0x00005900170d7a11 */ /* 0x000fca00018f1400 */
[----:B------:R0:W3:Y:S04]  /*0320*/  @!P1 LDG.E R17, [R16.64] ;  /* 0x0000000610119981 */ /* 0x0000e8000c1e1900 */
[----:B------:R-:W2:Y:S01]  /*0330*/  @!P2 LDG.E R13, [R12.64] ;  /* 0x000000060c0da981 */ /* 0x000ea2000c1e1900 */
[----:B------:R-:W-:Y:S02]  /*0340*/  IMAD.MOV.U32 R26, RZ, RZ, RZ ;  /* 0x000000ffff1a7224 */ /* 0x000fe400078e00ff */
[----:B------:R-:W-:-:S04]  /*0350*/  @!P4 FADD.FTZ R26, RZ, R21 ;  /* 0x00000015ff1ac221 */ /* 0x000fc80000010000 */
[----:B------:R-:W-:Y:S01]  /*0360*/  @!P0 FADD.FTZ R26, R26, R25 ;  /* 0x000000191a1a8221 */ /* 0x000fe20000010000 */
[----:B0-----:R-:W0:Y:S01]  /*0370*/  I2F.U32 R16, c[0x0][0x0] ;  /* 0x0000000000107b06 */ /* 0x001e220000201000 */
[----:B---3--:R-:W-:Y:S02]  /*0380*/  @!P1 FADD.FTZ R27, R17, R24 ;  /* 0x00000018111b9221 */ /* 0x008fe40000010000 */
[----:B--2---:R-:W-:Y:S02]  /*0390*/  @!P2 FADD.FTZ R29, R28, R13 ;  /* 0x0000000d1c1da221 */ /* 0x004fe40000010000 */
[----:B------:R-:W-:-:S04]  /*03a0*/  @!P1 FADD.FTZ R26, R26, R27 ;  /* 0x0000001b1a1a9221 */ /* 0x000fc80000010000 */
[----:B------:R-:W-:-:S05]  /*03b0*/  @!P2 FADD.FTZ R26, R26, R29 ;  /* 0x0000001d1a1aa221 */ /* 0x000fca0000010000 */
[----:B------:R-:W1:Y:S02]  /*03c0*/  SHFL.BFLY PT, R17, R26, 0x10, 0x1f ;  /* 0x0e001f001a117f89 */ /* 0x000e6400000e0000 */
[----:B-1----:R-:W-:-:S05]  /*03d0*/  FADD.FTZ R17, R17, R26 ;  /* 0x0000001a11117221 */ /* 0x002fca0000010000 */
[----:B------:R-:W1:Y:S02]  /*03e0*/  SHFL.BFLY PT, R12, R17, 0x8, 0x1f ;  /* 0x0d001f00110c7f89 */ /* 0x000e6400000e0000 */
[----:B-1----:R-:W-:-:S05]  /*03f0*/  FADD.FTZ R12, R17, R12 ;  /* 0x0000000c110c7221 */ /* 0x002fca0000010000 */
[----:B------:R-:W1:Y:S02]  /*0400*/  SHFL.BFLY PT, R13, R12, 0x4, 0x1f ;  /* 0x0c801f000c0d7f89 */ /* 0x000e6400000e0000 */
[----:B-1----:R-:W-:-:S05]  /*0410*/  FADD.FTZ R13, R12, R13 ;  /* 0x0000000d0c0d7221 */ /* 0x002fca0000010000 */
[----:B------:R-:W1:Y:S01]  /*0420*/  SHFL.BFLY PT, R14, R13, 0x2, 0x1f ;  /* 0x0c401f000d0e7f89 */ /* 0x000e6200000e0000 */
[----:B0-----:R-:W-:Y:S01]  /*0430*/  FMUL.FTZ R24, R16, 0.03125 ;  /* 0x3d00000010187820 */ /* 0x001fe20000410000 */
[----:B------:R-:W-:Y:S01]  /*0440*/  LOP3.LUT P5, R16, R20, 0x1f, RZ, 0xc0, !PT ;  /* 0x0000001f14107812 */ /* 0x000fe200078ac0ff */
[----:B-1----:R-:W-:-:S05]  /*0450*/  FADD.FTZ R14, R13, R14 ;  /* 0x0000000e0d0e7221 */ /* 0x002fca0000010000 */
[----:B------:R-:W0:Y:S01]  /*0460*/  SHFL.BFLY PT, R15, R14, 0x1, 0x1f ;  /* 0x0c201f000e0f7f89 */ /* 0x000e2200000e0000 */
[----:B------:R-:W-:Y:S01]  /*0470*/  SHF.R.U32.HI R17, RZ, 0x3, R20 ;  /* 0x00000003ff117819 */ /* 0x000fe20000011614 */
[----:B------:R-:W1:Y:S03]  /*0480*/  I2F.U32 R28, R20 ;  /* 0x00000014001c7306 */ /* 0x000e660000201000 */
[----:B------:R-:W-:Y:S01]  /*0490*/  LOP3.LUT R12, R17, 0x1ffffffc, RZ, 0xc0, !PT ;  /* 0x1ffffffc110c7812 */ /* 0x000fe200078ec0ff */
[----:B0-----:R-:W-:-:S05]  /*04a0*/  FADD.FTZ R26, R14, R15 ;  /* 0x0000000f0e1a7221 */ /* 0x001fca0000010000 */
[----:B------:R-:W-:Y:S04]  /*04b0*/  @!P5 STS [R12+0x8], R26 ;  /* 0x0000081a0c00d388 */ /* 0x000fe80000000800 */
[----:B------:R-:W-:Y:S01]  /*04c0*/  BAR.SYNC.DEFER_BLOCKING 0x0 ;  /* 0x0000000000007b1d */ /* 0x000fe20000010000 */
[----:B-1----:R-:W-:Y:S01]  /*04d0*/  FSETP.GT.FTZ.AND P4, PT, R24, R28, PT ;  /* 0x0000001c1800720b */ /* 0x002fe20003f94000 */
        /* <DEDUP_REMOVED lines=41> */
[----:B------:R-:W-:Y:S02]  /*0770*/  @P4 IMAD.SHL.U32 R26, R20, 0x4, RZ ;  /* 0x00000004141a4824 */ /* 0x000fe400078e00ff */
[----:B0-----:R-:W-:-:S05]  /*0780*/  FADD.FTZ R24, R17, R24 ;  /* 0x0000001811187221 */ /* 0x001fca0000010000 */
[----:B------:R-:W-:Y:S01]  /*0790*/  @!P5 STS [R12+0x8], R24 ;  /* 0x000008180c00d388 */ /* 0x000fe20000000800 */
[----:B------:R-:W-:Y:S01]  /*07a0*/  IMAD.MOV.U32 R15, RZ, RZ, RZ ;  /* 0x000000ffff0f7224 */ /* 0x000fe200078e00ff */
[----:B------:R-:W-:Y:S02]  /*07b0*/  @P4 LOP3.LUT R26, R26, 0x7c, RZ, 0xe2, !PT ;  /* 0x0000007c1a1a4812 */ /* 0x000fe400078ee2ff */
        /* <DEDUP_REMOVED lines=22> */
[C---:B0-----:R-:W-:Y:S01]  /*0920*/  IMAD.SHL.U32 R16, R20.reuse, 0x4, RZ ;  /* 0x0000000414107824 */ /* 0x041fe200078e00ff */
[----:B------:R-:W-:Y:S01]  /*0930*/  SHF.L.U64.HI R17, R20, 0x2, R22 ;  /* 0x0000000214117819 */ /* 0x000fe20000010216 */
[C---:B------:R-:W-:Y:S01]  /*0940*/  IMAD.SHL.U32 R20, R18.reuse, 0x4, RZ ;  /* 0x0000000412147824 */ /* 0x040fe200078e00ff */
[----:B------:R-:W-:-:S02]  /*0950*/  SHF.L.U64.HI R22, R18, 0x2, R19 ;  /* 0x0000000212167819 */ /* 0x000fc40000010213 */
[C---:B------:R-:W-:Y:S02]  /*0960*/  IADD3 R14, P3, R16.reuse, c[0x0][0x178], RZ ;  /* 0x00005e00100e7a10 */ /* 0x040fe40007f7e0ff */
[----:B------:R-:W-:Y:S02]  /*0970*/  IADD3 R16, P4, R16, c[0x0][0x180], RZ ;  /* 0x0000600010107a10 */ /* 0x000fe40007f9e0ff */
[C---:B------:R-:W-:Y:S02]  /*0980*/  IADD3.X R15, R17.reuse, c[0x0][0x17c], RZ, P3, !PT ;  /* 0x00005f00110f7a10 */ /* 0x040fe40001ffe4ff */
[----:B------:R-:W-:Y:S02]  /*0990*/  IADD3 R18, P3, R20, c[0x0][0x168], RZ ;  /* 0x00005a0014127a10 */ /* 0x000fe40007f7e0ff */
[----:B------:R-:W-:Y:S01]  /*09a0*/  IADD3.X R17, R17, c[0x0][0x184], RZ, P4, !PT ;  /* 0x0000610011117a10 */ /* 0x000fe200027fe4ff */
[----:B------:R-:W2:Y:S01]  /*09b0*/  LDG.E R14, [R14.64] ;  /* 0x000000060e0e7981 */ /* 0x000ea2000c1e1900 */
[----:B------:R-:W-:-:S03]  /*09c0*/  IADD3.X R19, R22, c[0x0][0x16c], RZ, P3, !PT ;  /* 0x00005b0016137a10 */ /* 0x000fc60001ffe4ff */
[----:B------:R-:W2:Y:S04]  /*09d0*/  LDG.E R16, [R16.64] ;  /* 0x0000000610107981 */ /* 0x000ea8000c1e1900 */
[----:B------:R-:W3:Y:S01]  /*09e0*/  LDG.E R19, [R18.64] ;  /* 0x0000000612137981 */ /* 0x000ee2000c1e1900 */
[----:B-1----:R-:W-:Y:S01]  /*09f0*/  FADD.FTZ R24, R21, -R12 ;  /* 0x8000000c15187221 */ /* 0x002fe20000010000 */
[----:B------:R-:W-:-:S03]  /*0a00*/  IADD3 R20, P3, R20, c[0x0][0x160], RZ ;  /* 0x0000580014147a10 */ /* 0x000fc60007f7e0ff */
[----:B------:R-:W-:-:S04]  /*0a10*/  FMUL.FTZ R21, R24, R13 ;  /* 0x0000000d18157220 */ /* 0x000fc80000410000 */
[----:B--2---:R-:W-:Y:S01]  /*0a20*/  FFMA.FTZ R24, R21, R14, R16 ;  /* 0x0000000e15187223 */ /* 0x004fe20000010010 */
[----:B------:R-:W-:-:S03]  /*0a30*/  IADD3.X R21, R22, c[0x0][0x164], RZ, P3, !PT ;  /* 0x0000590016157a10 */ /* 0x000fc60001ffe4ff */
[----:B---3--:R-:W-:-:S05]  /*0a40*/  FADD.FTZ R24, R24, R19 ;  /* 0x0000001318187221 */ /* 0x008fca0000010000 */
[----:B------:R0:W-:Y:S02]  /*0a50*/  STG.E [R20.64], R24 ;  /* 0x0000001814007986 */ /* 0x0001e4000c101906 */
.L_x_399:
[----:B0-----:R-:W-:Y:S05]  /*0a60*/  BSYNC B0 ;  /* 0x0000000000007941 */ /* 0x001fea0003800000 */
.L_x_398:
        /* <DEDUP_REMOVED lines=8> */
[----:B------:R-:W-:-:S02]  /*0af0*/  IADD3 R4, P4, R16, c[0x0][0x168], RZ ;  /* 0x00005a0010047a10 */ /* 0x000fc40007f9e0ff */
[C---:B------:R-:W-:Y:S02]  /*0b00*/  IADD3.X R15, R3.reuse, c[0x0][0x17c], RZ, P0, !PT ;  /* 0x00005f00030f7a10 */ /* 0x040fe400007fe4ff */
[----:B------:R-:W-:Y:S02]  /*0b10*/  IADD3.X R3, R3, c[0x0][0x184], RZ, P3, !PT ;  /* 0x0000610003037a10 */ /* 0x000fe40001ffe4ff */
[----:B------:R-:W-:Y:S02]  /*0b20*/  IADD3.X R5, R17, c[0x0][0x16c], RZ, P4, !PT ;  /* 0x00005b0011057a10 */ /* 0x000fe400027fe4ff */
[----:B------:R-:W2:Y:S04]  /*0b30*/  LDG.E R15, [R14.64] ;  /* 0x000000060e0f7981 */ /* 0x000ea8000c1e1900 */
[----:B------:R-:W2:Y:S04]  /*0b40*/  LDG.E R2, [R2.64] ;  /* 0x0000000602027981 */ /* 0x000ea8000c1e1900 */
[----:B------:R-:W3:Y:S01]  /*0b50*/  LDG.E R5, [R4.64] ;  /* 0x0000000604057981 */ /* 0x000ee2000c1e1900 */
[----:B-1----:R-:W-:Y:S01]  /*0b60*/  FADD.FTZ R18, R25, -R12 ;  /* 0x8000000c19127221 */ /* 0x002fe20000010000 */
[----:B------:R-:W-:-:S03]  /*0b70*/  IADD3 R16, P0, R16, c[0x0][0x160], RZ ;  /* 0x0000580010107a10 */ /* 0x000fc60007f1e0ff */
[----:B------:R-:W-:Y:S01]  /*0b80*/  FMUL.FTZ R18, R18, R13 ;  /* 0x0000000d12127220 */ /* 0x000fe20000410000 */
[----:B------:R-:W-:-:S03]  /*0b90*/  IADD3.X R17, R17, c[0x0][0x164], RZ, P0, !PT ;  /* 0x0000590011117a10 */ /* 0x000fc600007fe4ff */
[----:B--2---:R-:W-:-:S04]  /*0ba0*/  FFMA.FTZ R18, R18, R15, R2 ;  /* 0x0000000f12127223 */ /* 0x004fc80000010002 */
[----:B---3--:R-:W-:-:S05]  /*0bb0*/  FADD.FTZ R19, R18, R5 ;  /* 0x0000000512137221 */ /* 0x008fca0000010000 */
[----:B------:R0:W-:Y:S02]  /*0bc0*/  STG.E [R16.64], R19 ;  /* 0x0000001310007986 */ /* 0x0001e4000c101906 */
.L_x_401:
[----:B------:R-:W-:Y:S05]  /*0bd0*/  BSYNC B0 ;  /* 0x0000000000007941 */ /* 0x000fea0003800000 */
.L_x_400:
        /* <DEDUP_REMOVED lines=22> */
.L_x_403:
[----:B------:R-:W-:Y:S05]  /*0d40*/  BSYNC B0 ;  /* 0x0000000000007941 */ /* 0x000fea0003800000 */
.L_x_402:
[----:B------:R-:W-:Y:S05]  /*0d50*/  @P2 EXIT ;  /* 0x000000000000294d */ /* 0x000fea0003800000 */
[C---:B------:R-:W-:Y:S01]  /*0d60*/  IMAD.SHL.U32 R4, R9.reuse, 0x4, RZ ;  /* 0x0000000409047824 */ /* 0x040fe200078e00ff */
[----:B------:R-:W-:Y:S01]  /*0d70*/  SHF.L.U64.HI R9, R9, 0x2, R10 ;  /* 0x0000000209097819 */ /* 0x000fe2000001020a */
[C---:B------:R-:W-:Y:S01]  /*0d80*/  IMAD.SHL.U32 R8, R23.reuse, 0x4, RZ ;  /* 0x0000000417087824 */ /* 0x040fe200078e00ff */
[----:B------:R-:W-:Y:S02]  /*0d90*/  SHF.L.U64.HI R0, R23, 0x2, R0 ;  /* 0x0000000217007819 */ /* 0x000fe40000010200 */
[C---:B------:R-:W-:Y:S02]  /*0da0*/  IADD3 R2, P0, R4.reuse, c[0x0][0x178], RZ ;  /* 0x00005e0004027a10 */ /* 0x040fe40007f1e0ff */
[----:B------:R-:W-:Y:S02]  /*0db0*/  IADD3 R4, P1, R4, c[0x0][0x180], RZ ;  /* 0x0000600004047a10 */ /* 0x000fe40007f3e0ff */
[----:B------:R-:W-:Y:S02]  /*0dc0*/  IADD3 R6, P2, R8, c[0x0][0x168], RZ ;  /* 0x00005a0008067a10 */ /* 0x000fe40007f5e0ff */
[----:B------:R-:W-:-:S02]  /*0dd0*/  IADD3.X R3, R9, c[0x0][0x17c], RZ, P0, !PT ;  /* 0x00005f0009037a10 */ /* 0x000fc400007fe4ff */
        /* <DEDUP_REMOVED lines=11> */
[----:B------:R-:W-:Y:S01]  /*0e90*/  STG.E [R8.64], R11 ;  /* 0x0000000b08007986 */ /* 0x000fe2000c101906 */
[----:B------:R-:W-:Y:S05]  /*0ea0*/  EXIT ;  /* 0x000000000000794d */ /* 0x000fea0003800000 */
.L_x_404:
        /* <DEDUP_REMOVED lines=13> */
.L_x_2516:


//--------------------- .text._ZN17fastertransformer26add_bias_layernorm_add_resI6__halfLi4EEEvPT_PKS2_S5_S5_S5_fi --------------------------
	.section	.text._ZN17fastertransformer26add_bias_layernorm_add_resI6__halfLi4EEEvPT_PKS2_S5_S5_S5_fi,"ax",@progbits
	.sectioninfo	@"SHI_REGISTERS=40"
	.align	128
        .global         _ZN17fastertransformer26add_bias_layernorm_add_resI6__halfLi4EEEvPT_PKS2_S5_S5_S5_fi
        .type           _ZN17fastertransformer26add_bias_layernorm_add_resI6__halfLi4EEEvPT_PKS2_S5_S5_S5_fi,@function
        .size           _ZN17fastertransformer26add_bias_layernorm_add_resI6__halfLi4EEEvPT_PKS2_S5_S5_S5_fi,(.L_x_2517 - _ZN17fastertransformer26add_bias_layernorm_add_resI6__halfLi4EEEvPT_PKS2_S5_S5_S5_fi)
        .other          _ZN17fastertransformer26add_bias_layernorm_add_resI6__halfLi4EEEvPT_PKS2_S5_S5_S5_fi,@"STO_CUDA_ENTRY STV_DEFAULT"
_ZN17fastertransformer26add_bias_layernorm_add_resI6__halfLi4EEEvPT_PKS2_S5_S5_S5_fi:
.text._ZN17fastertransformer26add_bias_layernorm_add_resI6__halfLi4EEEvPT_PKS2_S5_S5_S5_fi:
        /* <DEDUP_REMOVED lines=11> */
[----:B------:R-:W-:Y:S02]  /*00b0*/  ISETP.GE.AND P1, PT, R0, c[0x0][0x18c], PT ;  /* 0x0000630000007a0c */ /* 0x000fe40003f26270 */
[----:B------:R-:W-:Y:S02]  /*00c0*/  IADD3 R16, P2, R12, UR4, RZ ;  /* 0x000000040c107c10 */ /* 0x000fe4000ff5e0ff */
[C---:B------:R-:W-:Y:S02]  /*00d0*/  ISETP.GE.AND P0, PT, R30.reuse, c[0x0][0x18c], PT ;  /* 0x000063001e007a0c */ /* 0x040fe40003f06270 */
[----:B------:R-:W-:Y:S01]  /*00e0*/  IADD3.X R17, R13, UR5, RZ, P2, !PT ;  /* 0x000000050d117c10 */ /* 0x000fe200097fe4ff */
[----:B------:R-:W-:Y:S01]  /*00f0*/  @!P3 IMAD.MOV.U32 R3, RZ, RZ, 0x2 ;  /* 0x00000002ff03b424 */ /* 0x000fe200078e00ff */
[----:B------:R-:W-:Y:S02]  /*0100*/  SHF.R.S32.HI R31, RZ, 0x1f, R30 ;  /* 0x0000001fff1f7819 */ /* 0x000fe4000001141e */
[----:B------:R-:W-:Y:S01]  /*0110*/  IADD3 R29, P2, R30, UR4, RZ ;  /* 0x000000041e1d7c10 */ /* 0x000fe2000ff5e0ff */
[----:B------:R-:W-:Y:S01]  /*0120*/  @!P3 IMAD.WIDE R2, R12, R3, c[0x0][0x170] ;  /* 0x00005c000c02b625 */ /* 0x000fe200078e0203 */
[----:B------:R-:W-:-:S02]  /*0130*/  SHF.R.S32.HI R19, RZ, 0x1f, R0 ;  /* 0x0000001fff137819 */ /* 0x000fc40000011400 */
[----:B------:R-:W-:Y:S01]  /*0140*/  IADD3 R23, P5, R0, UR4, RZ ;  /* 0x0000000400177c10 */ /* 0x000fe2000ffbe0ff */
[----:B------:R-:W-:Y:S01]  /*0150*/  @!P1 IMAD.MOV.U32 R5, RZ, RZ, 0x2 ;  /* 0x00000002ff059424 */ /* 0x000fe200078e00ff */
[C---:B------:R-:W-:Y:S01]  /*0160*/  SHF.L.U64.HI R17, R16.reuse, 0x1, R17 ;  /* 0x0000000110117819 */ /* 0x040fe20000010211 */
[----:B------:R-:W-:Y:S01]  /*0170*/  IMAD.SHL.U32 R16, R16, 0x2, RZ ;  /* 0x0000000210107824 */ /* 0x000fe200078e00ff */
[C---:B------:R-:W-:Y:S01]  /*0180*/  IADD3 R18, R0.reuse, c[0x0][0x0], RZ ;  /* 0x0000000000127a10 */ /* 0x040fe20007ffe0ff */
[----:B------:R-:W-:Y:S01]  /*0190*/  @!P1 IMAD.WIDE R4, R0, R5, c[0x0][0x170] ;  /* 0x00005c0000049625 */ /* 0x000fe200078e0205 */
[----:B------:R-:W-:Y:S01]  /*01a0*/  IADD3.X R20, R31, UR5, RZ, P2, !PT ;  /* 0x000000051f147c10 */ /* 0x000fe200097fe4ff */
[----:B------:R0:W2:Y:S01]  /*01b0*/  @!P3 LDG.E.U16 R15, [R2.64] ;  /* 0x00000006020fb981 */ /* 0x0000a2000c1e1500 */
[----:B------:R-:W-:Y:S01]  /*01c0*/  IADD3.X R22, R19, UR5, RZ, P5, !PT ;  /* 0x0000000513167c10 */ /* 0x000fe2000affe4ff */
[----:B------:R-:W-:Y:S01]  /*01d0*/  @!P0 IMAD.MOV.U32 R35, RZ, RZ, 0x2 ;  /* 0x00000002ff238424 */ /* 0x000fe200078e00ff */
[----:B------:R-:W-:Y:S01]  /*01e0*/  ISETP.GE.AND P2, PT, R18, c[0x0][0x18c], PT ;  /* 0x0000630012007a0c */ /* 0x000fe20003f46270 */
[----:B------:R1:W3:Y:S01]  /*01f0*/  @!P1 LDG.E.U16 R14, [R4.64] ;  /* 0x00000006040e9981 */ /* 0x0002e2000c1e1500 */
[----:B------:R-:W-:Y:S01]  /*0200*/  SHF.R.S32.HI R21, RZ, 0x1f, R18 ;  /* 0x0000001fff157819 */ /* 0x000fe20000011412 */
[----:B------:R-:W-:Y:S01]  /*0210*/  @!P0 IMAD.WIDE R34, R30, R35, c[0x0][0x170] ;  /* 0x00005c001e228625 */ /* 0x000fe200078e0223 */
[----:B------:R-:W-:-:S02]  /*0220*/  IADD3 R25, P6, R18, UR4, RZ ;  /* 0x0000000412197c10 */ /* 0x000fc4000ffde0ff */
[C---:B------:R-:W-:Y:S02]  /*0230*/  SHF.L.U64.HI R20, R29.reuse, 0x1, R20 ;  /* 0x000000011d147819 */ /* 0x040fe40000010214 */
[----:B------:R-:W-:Y:S01]  /*0240*/  SHF.L.U32 R29, R29, 0x1, RZ ;  /* 0x000000011d1d7819 */ /* 0x000fe200000006ff */
[----:B------:R4:W5:Y:S01]  /*0250*/  @!P0 LDG.E.U16 R34, [R34.64] ;  /* 0x0000000622228981 */ /* 0x000962000c1e1500 */
[----:B------:R-:W-:Y:S02]  /*0260*/  IADD3 R10, P4, R16, c[0x0][0x160], RZ ;  /* 0x00005800100a7a10 */ /* 0x000fe40007f9e0ff */
[C---:B------:R-:W-:Y:S01]  /*0270*/  SHF.L.U64.HI R22, R23.reuse, 0x1, R22 ;  /* 0x0000000117167819 */ /* 0x040fe20000010216 */
[----:B------:R-:W-:Y:S01]  /*0280*/  IMAD.SHL.U32 R23, R23, 0x2, RZ ;  /* 0x0000000217177824 */ /* 0x000fe200078e00ff */
[----:B------:R-:W-:Y:S02]  /*0290*/  IADD3.X R24, R21, UR5, RZ, P6, !PT ;  /* 0x0000000515187c10 */ /* 0x000fe4000b7fe4ff */
[----:B0-----:R-:W-:-:S02]  /*02a0*/  IADD3 R2, P5, R29, c[0x0][0x160], RZ ;  /* 0x000058001d027a10 */ /* 0x001fc40007fbe0ff */
[----:B------:R-:W-:Y:S02]  /*02b0*/  IADD3.X R11, R17, c[0x0][0x164], RZ, P4, !PT ;  /* 0x00005900110b7a10 */ /* 0x000fe400027fe4ff */
[C---:B------:R-:W-:Y:S01]  /*02c0*/  SHF.L.U64.HI R24, R25.reuse, 0x1, R24 ;  /* 0x0000000119187819 */ /* 0x040fe20000010218 */
[----:B------:R-:W-:Y:S01]  /*02d0*/  IMAD.SHL.U32 R25, R25, 0x2, RZ ;  /* 0x0000000219197824 */ /* 0x000fe200078e00ff */
[----:B-1----:R-:W-:Y:S01]  /*02e0*/  IADD3 R4, P4, R23, c[0x0][0x160], RZ ;  /* 0x0000580017047a10 */ /* 0x002fe20007f9e0ff */
[----:B------:R-:W2:Y:S01]  /*02f0*/  @!P3 LDG.E.U16 R36, [R10.64] ;  /* 0x000000060a24b981 */ /* 0x000ea2000c1e1500 */
[----:B------:R-:W-:Y:S01]  /*0300*/  IADD3.X R3, R20, c[0x0][0x164], RZ, P5, !PT ;  /* 0x0000590014037a10 */ /* 0x000fe20002ffe4ff */
[----:B------:R-:W-:Y:S01]  /*0310*/  @!P2 IMAD.MOV.U32 R9, RZ, RZ, 0x2 ;  /* 0x00000002ff09a424 */ /* 0x000fe200078e00ff */
[----:B------:R-:W-:Y:S02]  /*0320*/  IADD3.X R5, R22, c[0x0][0x164], RZ, P4, !PT ;  /* 0x0000590016057a10 */ /* 0x000fe400027fe4ff */
[----:B------:R-:W-:Y:S01]  /*0330*/  IADD3 R6, P4, R25, c[0x0][0x160], RZ ;  /* 0x0000580019067a10 */ /* 0x000fe20007f9e0ff */
[----:B------:R-:W5:Y:S01]  /*0340*/  @!P0 LDG.E.U16 R33, [R2.64] ;  /* 0x0000000602218981 */ /* 0x000f62000c1e1500 */
[----:B------:R-:W-:-:S02]  /*0350*/  @!P2 IMAD.WIDE R8, R18, R9, c[0x0][0x170] ;  /* 0x00005c001208a625 */ /* 0x000fc400078e0209 */
[----:B------:R-:W-:Y:S01]  /*0360*/  IADD3.X R7, R24, c[0x0][0x164], RZ, P4, !PT ;  /* 0x0000590018077a10 */ /* 0x000fe200027fe4ff */
[----:B------:R-:W3:Y:S04]  /*0370*/  @!P1 LDG.E.U16 R37, [R4.64] ;  /* 0x0000000604259981 */ /* 0x000ee8000c1e1500 */
[----:B------:R-:W3:Y:S04]  /*0380*/  @!P2 LDG.E.U16 R8, [R8.64] ;  /* 0x000000060808a981 */ /* 0x000ee8000c1e1500 */
[----:B----4-:R-:W4:Y:S01]  /*0390*/  @!P2 LDG.E.U16 R35, [R6.64] ;  /* 0x000000060623a981 */ /* 0x010f22000c1e1500 */
[----:B--2---:R-:W-:Y:S01]  /*03a0*/  @!P3 HADD2 R32, R36.H0_H0, R15.H0_H0 ;  /* 0x2000000f2420b230 */ /* 0x004fe20000000800 */
[----:B------:R-:W-:Y:S01]  /*03b0*/  IMAD.MOV.U32 R15, RZ, RZ, RZ ;  /* 0x000000ffff0f7224 */ /* 0x000fe200078e00ff */
[----:B-----5:R-:W-:-:S03]  /*03c0*/  @!P0 HADD2 R26, R33.H0_H0, R34.H0_H0 ;  /* 0x20000022211a8230 */ /* 0x020fc60000000800 */
[----:B------:R-:W-:Y:S02]  /*03d0*/  @!P3 HADD2.F32 R33, -RZ, R32.H0_H0 ;  /* 0x20000020ff21b230 */ /* 0x000fe40000004100 */
[----:B---3--:R-:W-:Y:S02]  /*03e0*/  @!P1 HADD2 R27, R37.H0_H0, R14.H0_H0 ;  /* 0x2000000e251b9230 */ /* 0x008fe40000000800 */
[----:B------:R-:W-:Y:S01]  /*03f0*/  @!P0 HADD2.F32 R14, -RZ, R26.H0_H0 ;  /* 0x2000001aff0e8230 */ /* 0x000fe20000004100 */
[----:B------:R-:W-:Y:S01]  /*0400*/  @!P3 FADD.FTZ R15, RZ, R33 ;  /* 0x00000021ff0fb221 */ /* 0x000fe20000010000 */
[----:B----4-:R-:W-:-:S03]  /*0410*/  @!P2 HADD2 R28, R35.H0_H0, R8.H0_H0 ;  /* 0x20000008231ca230 */ /* 0x010fc60000000800 */
[----:B------:R-:W-:Y:S01]  /*0420*/  @!P0 FADD.FTZ R15, R15, R14 ;  /* 0x0000000e0f0f8221 */ /* 0x000fe20000010000 */
[----:B------:R-:W-:Y:S02]  /*0430*/  @!P1 HADD2.F32 R8, -RZ, R27.H0_H0 ;  /* 0x2000001bff089230 */ /* 0x000fe40000004100 */
[----:B------:R-:W-:-:S03]  /*0440*/  @!P2 HADD2.F32 R14, -RZ, R28.H0_H0 ;  /* 0x2000001cff0ea230 */ /* 0x000fc60000004100 */
        /* <DEDUP_REMOVED lines=40> */
[----:B------:R-:W-:Y:S01]  /*06d0*/  @!P3 HADD2.F32 R34, -RZ, R32.H0_H0 ;  /* 0x20000020ff22b230 */ /* 0x000fe20000004100 */
[----:B------:R-:W-:Y:S01]  /*06e0*/  IMAD.MOV.U32 R14, RZ, RZ, RZ ;  /* 0x000000ffff0e7224 */ /* 0x000fe200078e00ff */
[----:B------:R-:W-:-:S03]  /*06f0*/  @!P2 HADD2.F32 R36, -RZ, R28.H0_H0 ;  /* 0x2000001cff24a230 */ /* 0x000fc60000004100 */
[----:B0-----:R-:W-:Y:S01]  /*0700*/  @!P3 FADD.FTZ R33, R34, -R15 ;  /* 0x8000000f2221b221 */ /* 0x001fe20000010000 */
[----:B------:R-:W-:-:S03]  /*0710*/  @!P0 HADD2.F32 R34, -RZ, R26.H0_H0 ;  /* 0x2000001aff228230 */ /* 0x000fc60000004100 */
[----:B------:R-:W-:Y:S02]  /*0720*/  @!P3 FFMA.FTZ R14, R33, R33, RZ ;  /* 0x00000021210eb223 */ /* 0x000fe400000100ff */
[----:B------:R-:W-:Y:S01]  /*0730*/  @!P0 FADD.FTZ R33, R34, -R15 ;  /* 0x8000000f22218221 */ /* 0x000fe20000010000 */
[----:B------:R-:W-:-:S03]  /*0740*/  @!P1 HADD2.F32 R34, -RZ, R27.H0_H0 ;  /* 0x2000001bff229230 */ /* 0x000fc60000004100 */
[----:B------:R-:W-:Y:S02]  /*0750*/  @!P0 FFMA.FTZ R14, R33, R33, R14 ;  /* 0x00000021210e8223 */ /* 0x000fe4000001000e */
[--C-:B------:R-:W-:Y:S02]  /*0760*/  @!P1 FADD.FTZ R33, R34, -R15.reuse ;  /* 0x8000000f22219221 */ /* 0x100fe40000010000 */
        /* <DEDUP_REMOVED lines=13> */
[----:B------:R-:W-:Y:S01]  /*0840*/  @!P4 STS [R9+0x8], R37 ;  /* 0x000008250900c388 */ /* 0x000fe20000000800 */
[----:B------:R-:W-:-:S03]  /*0850*/  IMAD.MOV.U32 R35, RZ, RZ, RZ ;  /* 0x000000ffff237224 */ /* 0x000fc600078e00ff */
[----:B------:R-:W-:Y:S06]  /*0860*/  BAR.SYNC.DEFER_BLOCKING 0x0 ;  /* 0x0000000000007b1d */ /* 0x000fec0000010000 */
        /* <DEDUP_REMOVED lines=16> */
[----:B------:R-:W-:Y:S06]  /*0970*/  BAR.SYNC.DEFER_BLOCKING 0x0 ;  /* 0x0000000000007b1d */ /* 0x000fec0000010000 */
[----:B------:R-:W1:Y:S01]  /*0980*/  LDS.64 R8, [RZ] ;  /* 0x00000000ff087984 */ /* 0x000e620000000a00 */
[----:B------:R-:W-:Y:S01]  /*0990*/  BSSY B0, `(.L_x_405) ;  /* 0x0000017000007945 */ /* 0x000fe20003800000 */
[----:B------:R-:W-:Y:S05]  /*09a0*/  @P3 BRA `(.L_x_406) ;  /* 0x0000015000003947 */ /* 0x000fea0003800000 */
[C---:B0-----:R-:W-:Y:S01]  /*09b0*/  IMAD.SHL.U32 R14, R12.reuse, 0x2, RZ ;  /* 0x000000020c0e7824 */ /* 0x041fe200078e00ff */
[----:B------:R-:W-:-:S02]  /*09c0*/  SHF.L.U64.HI R15, R12, 0x1, R13 ;  /* 0x000000010c0f7819 */ /* 0x000fc4000001020d */
[----:B------:R-:W-:Y:S02]  /*09d0*/  IADD3 R16, P5, R16, c[0x0][0x168], RZ ;  /* 0x00005a0010107a10 */ /* 0x000fe40007fbe0ff */
[C---:B------:R-:W-:Y:S02]  /*09e0*/  IADD3 R12, P3, R14.reuse, c[0x0][0x178], RZ ;  /* 0x00005e000e0c7a10 */ /* 0x040fe40007f7e0ff */
[----:B------:R-:W-:Y:S02]  /*09f0*/  IADD3 R14, P4, R14, c[0x0][0x180], RZ ;  /* 0x000060000e0e7a10 */ /* 0x000fe40007f9e0ff */
        /* <DEDUP_REMOVED lines=16> */
.L_x_406:
[----:B0-----:R-:W-:Y:S05]  /*0b00*/  BSYNC B0 ;  /* 0x0000000000007941 */ /* 0x001fea0003800000 */
.L_x_405:
[----:B------:R-:W-:Y:S01]  /*0b10*/  BSSY B0, `(.L_x_407) ;  /* 0x0000017000007945 */ /* 0x000fe20003800000 */
[----:B------:R-:W-:Y:S05]  /*0b20*/  @P0 BRA `(.L_x_408) ;  /* 0x0000015000000947 */ /* 0x000fea0003800000 */
[C---:B------:R-:W-:Y:S02]  /*0b30*/  SHF.L.U32 R12, R30.reuse, 0x1, RZ ;  /* 0x000000011e0c7819 */ /* 0x040fe400000006ff */
[----:B------:R-:W-:Y:S02]  /*0b40*/  SHF.L.U64.HI R30, R30, 0x1, R31 ;  /* 0x000000011e1e7819 */ /* 0x000fe4000001021f */
[C---:B------:R-:W-:Y:S02]  /*0b50*/  IADD3 R10, P0, R12.reuse, c[0x0][0x178], RZ ;  /* 0x00005e000c0a7a10 */ /* 0x040fe40007f1e0ff */
[----:B------:R-:W-:Y:S02]  /*0b60*/  IADD3 R12, P3, R12, c[0x0][0x180], RZ ;  /* 0x000060000c0c7a10 */ /* 0x000fe40007f7e0ff */
[----:B------:R-:W-:Y:S02]  /*0b70*/  IADD3 R14, P4, R29, c[0x0][0x168], RZ ;  /* 0x00005a001d0e7a10 */ /* 0x000fe40007f9e0ff */
[----:B------:R-:W-:-:S02]  /*0b80*/  IADD3.X R11, R30, c[0x0][0x17c], RZ, P0, !PT ;  /* 0x00005f001e0b7a10 */ /* 0x000fc400007fe4ff */
        /* <DEDUP_REMOVED lines=15> */
.L_x_408:
[----:B------:R-:W-:Y:S05]  /*0c80*/  BSYNC B0 ;  /* 0x0000000000007941 */ /* 0x000fea0003800000 */
.L_x_407:
[----:B------:R-:W-:Y:S01]  /*0c90*/  BSSY B0, `(.L_x_409) ;  /* 0x0000017000007945 */ /* 0x000fe20003800000 */
[----:B------:R-:W-:Y:S05]  /*0ca0*/  @P1 BRA `(.L_x_410) ;  /* 0x0000015000001947 */ /* 0x000fea0003800000 */
[C---:B------:R-:W-:Y:S01]  /*0cb0*/  IMAD.SHL.U32 R10, R0.reuse, 0x2, RZ ;  /* 0x00000002000a7824 */ /* 0x040fe200078e00ff */
[----:B------:R-:W-:Y:S02]  /*0cc0*/  SHF.L.U64.HI R0, R0, 0x1, R19 ;  /* 0x0000000100007819 */ /* 0x000fe40000010213 */
[----:B------:R-:W-:Y:S02]  /*0cd0*/  IADD3 R12, P3, R23, c[0x0][0x168], RZ ;  /* 0x00005a00170c7a10 */ /* 0x000fe40007f7e0ff */
[C---:B0-----:R-:W-:Y:S02]  /*0ce0*/  IADD3 R2, P0, R10.reuse, c[0x0][0x178], RZ ;  /* 0x00005e000a027a10 */ /* 0x041fe40007f1e0ff */
        /* <DEDUP_REMOVED lines=17> */
.L_x_410:
[----:B------:R-:W-:Y:S05]  /*0e00*/  BSYNC B0 ;  /* 0x0000000000007941 */ /* 0x000fea0003800000 */
.L_x_409:
[----:B------:R-:W-:Y:S05]  /*0e10*/  @P2 EXIT ;  /* 0x000000000000294d */ /* 0x000fea0003800000 */
[C---:B0-----:R-:W-:Y:S01]  /*0e20*/  IMAD.SHL.U32 R4, R18.reuse, 0x2, RZ ;  /* 0x0000000212047824 */ /* 0x041fe200078e00ff */
[----:B------:R-:W-:Y:S02]  /*0e30*/  SHF.L.U64.HI R18, R18, 0x1, R21 ;  /* 0x0000000112127819 */ /* 0x000fe40000010215 */
[----:B------:R-:W-:Y:S02]  /*0e40*/  IADD3 R10, P2, R25, c[0x0][0x168], RZ ;  /* 0x00005a00190a7a10 */ /* 0x000fe40007f5e0ff */
[C---:B------:R-:W-:Y:S02]  /*0e50*/  IADD3 R2, P0, R4.reuse, c[0x0][0x178], RZ ;  /* 0x00005e0004027a10 */ /* 0x040fe40007f1e0ff */
[----:B------:R-:W-:Y:S02]  /*0e60*/  IADD3 R4, P1, R4, c[0x0][0x180], RZ ;  /* 0x0000600004047a10 */ /* 0x000fe40007f3e0ff */
[C---:B------:R-:W-:Y:S02]  /*0e70*/  IADD3.X R3, R18.reuse, c[0x0][0x17c], RZ, P0, !PT ;  /* 0x00005f0012037a10 */ /* 0x040fe400007fe4ff */
[----:B------:R-:W-:-:S02]  /*0e80*/  IADD3.X R5, R18, c[0x0][0x184], RZ, P1, !PT ;  /* 0x0000610012057a10 */ /* 0x000fc40000ffe4ff */
        /* <DEDUP_REMOVED lines=13> */
[----:B------:R-:W-:Y:S01]  /*0f60*/  STG.E.U16 [R6.64], R0 ;  /* 0x0000000006007986 */ /* 0x000fe2000c101506 */
[----:B------:R-:W-:Y:S05]  /*0f70*/  EXIT ;  /* 0x000000000000794d */ /* 0x000fea0003800000 */
.L_x_411:
        /* <DEDUP_REMOVED lines=16> */
.L_x_2517:


//--------------------- .text._ZN17fastertransformer29add_bias_layernorm_add_res_e2ILi4EEEvP6float2PKS1_S4_S4_S4_fi --------------------------
	.section	.text._ZN17fastertransformer29add_bias_layernorm_add_res_e2ILi4EEEvP6float2PKS1_S4_S4_S4_fi,"ax",@progbits
	.sectioninfo	@"SHI_REGISTERS=39"
	.align	128
        .global         _ZN17fastertransformer29add_bias_layernorm_add_res_e2ILi4EEEvP6float2PKS1_S4_S4_S4_fi
        .type           _ZN17fastertransformer29add_bias_layernorm_add_res_e2ILi4EEEvP6float2PKS1_S4_S4_S4_fi,@function
        .size           _ZN17fastertransformer29add_bias_layernorm_add_res_e2ILi4EEEvP6float2PKS1_S4_S4_S4_fi,(.L_x_2518 - _ZN17fastertransformer29add_bias_layernorm_add_res_e2ILi4EEEvP6float2PKS1_S4_S4_S4_fi)
        .other          _ZN17fastertransformer29add_bias_layernorm_add_res_e2ILi4EEEvP6float2PKS1_S4_S4_S4_fi,@"STO_CUDA_ENTRY STV_DEFAULT"
_ZN17fastertransformer29add_bias_layernorm_add_res_e2ILi4EEEvP6float2PKS1_S4_S4_S4_fi:
.text._ZN17fastertransformer29add_bias_layernorm_add_res_e2ILi4EEEvP6float2PKS1_S4_S4_S4_fi:
[----:B------:R-:W-:Y:S02]  /*0000*/  MOV R1, c[0x0][0x28] ;  /* 0x00000a0000017a02 */ /* 0x000fe40000000f00 */
[----:B------:R-:W0:Y:S01]  /*0010*/  S2R R32, SR_TID.X ;  /* 0x0000000000207919 */ /* 0x000e220000002100 */
[----:B------:R-:W1:Y:S01]  /*0020*/  S2UR UR5, SR_CTAID.X ;  /* 0x00000000000579c3 */ /* 0x000e620000002500 */
[----:B------:R-:W-:Y:S02]  /*0030*/  ULDC UR4, c[0x0][0x18c] ;  /* 0x0000630000047ab9 */ /* 0x000fe40000000800 */
[----:B------:R-:W-:Y:S02]  /*0040*/  USHF.R.S32.HI UR4, URZ, 0x1, UR4 ;  /* 0x000000013f047899 */ /* 0x000fe40008011404 */
[----:B------:R-:W-:-:S04]  /*0050*/  ULDC.64 UR6, c[0x0][0x118] ;  /* 0x0000460000067ab9 */ /* 0x000fc80000000a00 */
[C---:B0-----:R-:W-:Y:S01]  /*0060*/  ISETP.GE.AND P1, PT, R32.reuse, UR4, PT ;  /* 0x0000000420007c0c */ /* 0x041fe2000bf26270 */
[----:B-1----:R-:W-:Y:S01]  /*0070*/  UIMAD UR5, UR4, UR5, URZ ;  /* 0x00000005040572a4 */ /* 0x002fe2000f8e023f */
[----:B------:R-:W-:Y:S02]  /*0080*/  SHF.R.S32.HI R31, RZ, 0x1f, R32 ;  /* 0x0000001fff1f7819 */ /* 0x000fe40000011420 */
[C---:B------:R-:W-:Y:S01]  /*0090*/  IADD3 R0, R32.reuse, c[0x0][0x0], RZ ;  /* 0x0000000020007a10 */ /* 0x040fe20007ffe0ff */
[----:B------:R-:W-:Y:S02]  /*00a0*/  USHF.R.S32.HI UR8, URZ, 0x1f, UR5 ;  /* 0x0000001f3f087899 */ /* 0x000fe40008011405 */
[----:B------:R-:W-:Y:S02]  /*00b0*/  IADD3 R30, P2, R32, UR5, RZ ;  /* 0x00000005201e7c10 */ /* 0x000fe4000ff5e0ff */
[----:B------:R-:W-:Y:S02]  /*00c0*/  ISETP.GE.AND P0, PT, R0, UR4, PT ;  /* 0x0000000400007c0c */ /* 0x000fe4000bf06270 */
[----:B------:R-:W-:-:S02]  /*00d0*/  IADD3.X R29, R31, UR8, RZ, P2, !PT ;  /* 0x000000081f1d7c10 */ /* 0x000fc400097fe4ff */
[----:B------:R-:W-:Y:S02]  /*00e0*/  @!P1 MOV R21, 0x8 ;  /* 0x0000000800159802 */ /* 0x000fe40000000f00 */
[----:B------:R-:W-:Y:S02]  /*00f0*/  LEA R22, P2, R30, c[0x0][0x160], 0x3 ;  /* 0x000058001e167a11 */ /* 0x000fe400078418ff */
[----:B------:R-:W-:Y:S01]  /*0100*/  SHF.R.S32.HI R3, RZ, 0x1f, R0 ;  /* 0x0000001fff037819 */ /* 0x000fe20000011400 */
[----:B------:R-:W-:Y:S01]  /*0110*/  @!P1 IMAD.WIDE R20, R32, R21, c[0x0][0x170] ;  /* 0x00005c0020149625 */ /* 0x000fe200078e0215 */
[----:B------:R-:W-:Y:S02]  /*0120*/  LEA.HI.X R23, R30, c[0x0][0x164], R29, 0x3, P2 ;  /* 0x000059001e177a11 */ /* 0x000fe400010f1c1d */
[----:B------:R-:W-:Y:S02]  /*0130*/  IADD3 R2, P3, R0, UR5, RZ ;  /* 0x0000000500027c10 */ /* 0x000fe4000ff7e0ff */
[----:B------:R-:W-:Y:S01]  /*0140*/  @!P0 MOV R17, 0x8 ;  /* 0x0000000800118802 */ /* 0x000fe20000000f00 */
[----:B------:R-:W2:Y:S01]  /*0150*/  @!P1 LDG.E.64 R20, [R20.64] ;  /* 0x0000000614149981 */ /* 0x000ea2000c1e1b00 */
[----:B------:R-:W-:-:S02]  /*0160*/  IADD3.X R5, R3, UR8, RZ, P3, !PT ;  /* 0x0000000803057c10 */ /* 0x000fc40009ffe4ff */
[----:B------:R-:W-:Y:S01]  /*0170*/  LEA R18, P2, R2, c[0x0][0x160], 0x3 ;  /* 0x0000580002127a11 */ /* 0x000fe200078418ff */
[----:B------:R-:W2:Y:S01]  /*0180*/  @!P1 LDG.E.64 R22, [R22.64] ;  /* 0x0000000616169981 */ /* 0x000ea2000c1e1b00 */
[----:B------:R-:W-:Y:S02]  /*0190*/  @!P0 IMAD.WIDE R16, R0, R17, c[0x0][0x170] ;  /* 0x00005c0000108625 */ /* 0x000fe400078e0211 */
[----:B------:R-:W-:-:S04]  /*01a0*/  LEA.HI.X R19, R2, c[0x0][0x164], R5, 0x3, P2 ;  /* 0x0000590002137a11 */ /* 0x000fc800010f1c05 */
[----:B------:R-:W3:Y:S04]  /*01b0*/  @!P0 LDG.E.64 R16, [R16.64] ;  /* 0x0000000610108981 */ /* 0x000ee8000c1e1b00 */
[----:B------:R-:W3:Y:S01]  /*01c0*/  @!P0 LDG.E.64 R18, [R18.64] ;  /* 0x0000000612128981 */ /* 0x000ee2000c1e1b00 */
[----:B------:R-:W-:-:S04]  /*01d0*/  IADD3 R4, R0, c[0x0][0x0], RZ ;  /* 0x0000000000047a10 */ /* 0x000fc80007ffe0ff */
[C---:B------:R-:W-:Y:S02]  /*01e0*/  ISETP.GE.AND P3, PT, R4.reuse, UR4, PT ;  /* 0x0000000404007c0c */ /* 0x040fe4000bf66270 */
[C---:B------:R-:W-:Y:S02]  /*01f0*/  IADD3 R6, R4.reuse, c[0x0][0x0], RZ ;  /* 0x0000000004067a10 */ /* 0x040fe40007ffe0ff */
[----:B------:R-:W-:Y:S02]  /*0200*/  SHF.R.S32.HI R7, RZ, 0x1f, R4 ;  /* 0x0000001fff077819 */ /* 0x000fe40000011404 */
[----:B------:R-:W-:Y:S02]  /*0210*/  IADD3 R8, P4, R4, UR5, RZ ;  /* 0x0000000504087c10 */ /* 0x000fe4000ff9e0ff */
[----:B------:R-:W-:Y:S02]  /*0220*/  ISETP.GE.AND P2, PT, R6, UR4, PT ;  /* 0x0000000406007c0c */ /* 0x000fe4000bf46270 */
[----:B------:R-:W-:-:S03]  /*0230*/  IADD3.X R25, R7, UR8, RZ, P4, !PT ;  /* 0x0000000807197c10 */ /* 0x000fc6000a7fe4ff */
[----:B------:R-:W-:Y:S02]  /*0240*/  @!P3 MOV R33, 0x8 ;  /* 0x000000080021b802 */ /* 0x000fe40000000f00 */
[----:B------:R-:W-:Y:S02]  /*0250*/  SHF.R.S32.HI R27, RZ, 0x1f, R6 ;  /* 0x0000001fff1b7819 */ /* 0x000fe40000011406 */
[----:B------:R-:W-:-:S04]  /*0260*/  IADD3 R26, P5, R6, UR5, RZ ;  /* 0x00000005061a7c10 */ /* 0x000fc8000ffbe0ff */
[----:B------:R-:W-:Y:S02]  /*0270*/  SHF.L.U32 R28, R26, 0x3, RZ ;  /* 0x000000031a1c7819 */ /* 0x000fe400000006ff */
[----:B------:R-:W-:Y:S01]  /*0280*/  @!P2 MOV R35, 0x8 ;  /* 0x000000080023a802 */ /* 0x000fe20000000f00 */
[----:B--2---:R-:W-:Y:S01]  /*0290*/  @!P1 FADD.FTZ R24, R22, R20 ;  /* 0x0000001416189221 */ /* 0x004fe20000010000 */
[----:B------:R-:W-:Y:S01]  /*02a0*/  LEA R20, P4, R8, c[0x0][0x160], 0x3 ;  /* 0x0000580008147a11 */ /* 0x000fe200078818ff */
[----:B------:R-:W-:Y:S02]  /*02b0*/  @!P1 FADD.FTZ R15, R23, R21 ;  /* 0x00000015170f9221 */ /* 0x000fe40000010000 */
[----:B------:R-:W-:Y:S01]  /*02c0*/  @!P3 IMAD.WIDE R22, R4, R33, c[0x0][0x170] ;  /* 0x00005c000416b625 */ /* 0x000fe200078e0221 */
[----:B------:R-:W-:Y:S02]  /*02d0*/  LEA.HI.X R21, R8, c[0x0][0x164], R25, 0x3, P4 ;  /* 0x0000590008157a11 */ /* 0x000fe400020f1c19 */
[----:B------:R-:W-:-:S03]  /*02e0*/  IADD3.X R33, R27, UR8, RZ, P5, !PT ;  /* 0x000000081b217c10 */ /* 0x000fc6000affe4ff */
[----:B------:R-:W2:Y:S01]  /*02f0*/  @!P3 LDG.E.64 R22, [R22.64] ;  /* 0x000000061616b981 */ /* 0x000ea2000c1e1b00 */
[----:B------:R-:W-:-:S03]  /*0300*/  SHF.L.U64.HI R26, R26, 0x3, R33 ;  /* 0x000000031a1a7819 */ /* 0x000fc60000010221 */
[----:B------:R-:W2:Y:S01]  /*0310*/  @!P3 LDG.E.64 R20, [R20.64] ;  /* 0x000000061414b981 */ /* 0x000ea2000c1e1b00 */
[----:B------:R-:W-:Y:S01]  /*0320*/  IADD3 R34, P4, R28, c[0x0][0x160], RZ ;  /* 0x000058001c227a10 */ /* 0x000fe20007f9e0ff */
[----:B---3--:R-:W-:Y:S02]  /*0330*/  @!P0 FADD.FTZ R9, R18, R16 ;  /* 0x0000001012098221 */ /* 0x008fe40000010000 */
[----:B------:R-:W-:Y:S02]  /*0340*/  @!P0 FADD.FTZ R10, R19, R17 ;  /* 0x00000011130a8221 */ /* 0x000fe40000010000 */
[----:B------:R-:W-:Y:S01]  /*0350*/  @!P2 IMAD.WIDE R16, R6, R35, c[0x0][0x170] ;  /* 0x00005c000610a625 */ /* 0x000fe200078e0223 */
[----:B------:R-:W-:-:S05]  /*0360*/  IADD3.X R35, R26, c[0x0][0x164], RZ, P4, !PT ;  /* 0x000059001a237a10 */ /* 0x000fca00027fe4ff */
[----:B------:R-:W3:Y:S04]  /*0370*/  @!P2 LDG.E.64 R16, [R16.64] ;  /* 0x000000061010a981 */ /* 0x000ee8000c1e1b00 */
[----:B------:R-:W3:Y:S01]  /*0380*/  @!P2 LDG.E.64 R18, [R34.64] ;  /* 0x000000062212a981 */ /* 0x000ee2000c1e1b00 */
[----:B------:R-:W-:Y:S01]  /*0390*/  I2F.U32 R36, R32 ;  /* 0x0000002000247306 */ /* 0x000fe20000201000 */
[----:B--2---:R-:W-:Y:S01]  /*03a0*/  @!P3 FADD.FTZ R11, R20, R22 ;  /* 0x00000016140bb221 */ /* 0x004fe20000010000 */
[----:B------:R-:W-:Y:S01]  /*03b0*/  HFMA2.MMA R20, -RZ, RZ, 0, 0 ;  /* 0x00000000ff147435 */ /* 0x000fe200000001ff */
[----:B------:R-:W-:Y:S02]  /*03c0*/  @!P3 FADD.FTZ R12, R21, R23 ;  /* 0x00000017150cb221 */ /* 0x000fe40000010000 */
[----:B------:R-:W-:-:S04]  /*03d0*/  @!P1 FADD.FTZ R21, R24, R15 ;  /* 0x0000000f18159221 */ /* 0x000fc80000010000 */
[----:B------:R-:W-:Y:S02]  /*03e0*/  @!P1 FADD.FTZ R20, RZ, R21 ;  /* 0x00000015ff149221 */ /* 0x000fe40000010000 */
[----:B------:R-:W-:-:S04]  /*03f0*/  @!P0 FADD.FTZ R21, R9, R10 ;  /* 0x0000000a09158221 */ /* 0x000fc80000010000 */
[----:B------:R-:W-:Y:S02]  /*0400*/  @!P0 FADD.FTZ R20, R20, R21 ;  /* 0x0000001514148221 */ /* 0x000fe40000010000 */
[----:B---3--:R-:W-:Y:S02]  /*0410*/  @!P2 FADD.FTZ R14, R19, R17 ;  /* 0x00000011130ea221 */ /* 0x008fe40000010000 */
        /* <DEDUP_REMOVED lines=15> */
[----:B------:R-:W-:Y:S01]  /*0510*/  LOP3.LUT P4, R16, R32, 0x1f, RZ, 0xc0, !PT ;  /* 0x0000001f20107812 */ /* 0x000fe2000788c0ff */
[----:B-1----:R-:W-:Y:S01]  /*0520*/  FMUL.FTZ R23, R23, 0.03125 ;  /* 0x3d00000017177820 */ /* 0x002fe20000410000 */
[----:B------:R-:W-:-:S04]  /*0530*/  SHF.R.U32.HI R17, RZ, 0x3, R32 ;  /* 0x00000003ff117819 */ /* 0x000fc80000011620 */
[----:B------:R-:W-:Y:S02]  /*0540*/  FSETP.GT.FTZ.AND P5, PT, R23, R36, PT ;  /* 0x000000241700720b */ /* 0x000fe40003fb4000 */
[----:B------:R-:W-:Y:S01]  /*0550*/  LOP3.LUT R17, R17, 0x1ffffffc, RZ, 0xc0, !PT ;  /* 0x1ffffffc11117812 */ /* 0x000fe200078ec0ff */
[----:B0-----:R-:W-:-:S05]  /*0560*/  FADD.FTZ R36, R21, R22 ;  /* 0x0000001615247221 */ /* 0x001fca0000010000 */
[----:B------:R-:W-:Y:S01]  /*0570*/  @!P4 STS [R17+0x8], R36 ;  /* 0x000008241100c388 */ /* 0x000fe20000000800 */
[----:B------:R-:W-:-:S03]  /*0580*/  MOV R18, RZ ;  /* 0x000000ff00127202 */ /* 0x000fc60000000f00 */
[----:B------:R-:W-:Y:S06]  /*0590*/  BAR.SYNC.DEFER_BLOCKING 0x0 ;  /* 0x0000000000007b1d */ /* 0x000fec0000010000 */
        /* <DEDUP_REMOVED lines=17> */
[----:B------:R-:W0:Y:S02]  /*06b0*/  LDS R18, [RZ] ;  /* 0x00000000ff127984 */ /* 0x000e240000000800 */
[----:B0-----:R-:W-:-:S02]  /*06c0*/  @!P1 FADD.FTZ R19, R15, -R18 ;  /* 0x800000120f139221 */ /* 0x001fc40000010000 */
[----:B------:R-:W-:Y:S02]  /*06d0*/  @!P1 FADD.FTZ R20, R24, -R18 ;  /* 0x8000001218149221 */ /* 0x000fe40000010000 */
[----:B------:R-:W-:Y:S01]  /*06e0*/  @!P1 FMUL.FTZ R21, R19, R19 ;  /* 0x0000001313159220 */ /* 0x000fe20000410000 */
[----:B------:R-:W-:-:S03]  /*06f0*/  HFMA2.MMA R19, -RZ, RZ, 0, 0 ;  /* 0x00000000ff137435 */ /* 0x000fc600000001ff */
[----:B------:R-:W-:Y:S02]  /*0700*/  @!P1 FFMA.FTZ R21, R20, R20, R21 ;  /* 0x0000001414159223 */ /* 0x000fe40000010015 */
[--C-:B------:R-:W-:Y:S02]  /*0710*/  @!P0 FADD.FTZ R20, R10, -R18.reuse ;  /* 0x800000120a148221 */ /* 0x100fe40000010000 */
[----:B------:R-:W-:Y:S02]  /*0720*/  @!P1 FADD.FTZ R19, RZ, R21 ;  /* 0x00000015ff139221 */ /* 0x000fe40000010000 */
[----:B------:R-:W-:Y:S02]  /*0730*/  @!P0 FMUL.FTZ R21, R20, R20 ;  /* 0x0000001414158220 */ /* 0x000fe40000410000 */
[----:B------:R-:W-:-:S04]  /*0740*/  @!P0 FADD.FTZ R20, R9, -R18 ;  /* 0x8000001209148221 */ /* 0x000fc80000010000 */
[----:B------:R-:W-:Y:S02]  /*0750*/  @!P0 FFMA.FTZ R20, R20, R20, R21 ;  /* 0x0000001414148223 */ /* 0x000fe40000010015 */
[----:B------:R-:W-:Y:S02]  /*0760*/  @!P3 FADD.FTZ R21, R12, -R18 ;  /* 0x800000120c15b221 */ /* 0x000fe40000010000 */
[----:B------:R-:W-:Y:S02]  /*0770*/  @!P0 FADD.FTZ R19, R19, R20 ;  /* 0x0000001413138221 */ /* 0x000fe40000010000 */
        /* <DEDUP_REMOVED lines=42> */
[C---:B0-----:R-:W-:Y:S02]  /*0a20*/  SHF.L.U32 R20, R32.reuse, 0x3, RZ ;  /* 0x0000000320147819 */ /* 0x041fe400000006ff */
[----:B------:R-:W-:-:S02]  /*0a30*/  SHF.L.U64.HI R31, R32, 0x3, R31 ;  /* 0x00000003201f7819 */ /* 0x000fc4000001021f */
[C---:B------:R-:W-:Y:S02]  /*0a40*/  IADD3 R18, P1, R20.reuse, c[0x0][0x178], RZ ;  /* 0x00005e0014127a10 */ /* 0x040fe40007f3e0ff */
[----:B------:R-:W-:Y:S02]  /*0a50*/  IADD3 R20, P4, R20, c[0x0][0x180], RZ ;  /* 0x0000600014147a10 */ /* 0x000fe40007f9e0ff */
[C---:B------:R-:W-:Y:S02]  /*0a60*/  SHF.L.U32 R32, R30.reuse, 0x3, RZ ;  /* 0x000000031e207819 */ /* 0x040fe400000006ff */
[C---:B------:R-:W-:Y:S02]  /*0a70*/  IADD3.X R19, R31.reuse, c[0x0][0x17c], RZ, P1, !PT ;  /* 0x00005f001f137a10 */ /* 0x040fe40000ffe4ff */
[----:B------:R-:W-:Y:S02]  /*0a80*/  IADD3.X R21, R31, c[0x0][0x184], RZ, P4, !PT ;  /* 0x000061001f157a10 */ /* 0x000fe400027fe4ff */
[----:B------:R-:W-:-:S02]  /*0a90*/  SHF.L.U64.HI R29, R30, 0x3, R29 ;  /* 0x000000031e1d7819 */ /* 0x000fc4000001021d */
[C---:B------:R-:W-:Y:S01]  /*0aa0*/  IADD3 R30, P1, R32.reuse, c[0x0][0x168], RZ ;  /* 0x00005a00201e7a10 */ /* 0x040fe20007f3e0ff */
[----:B------:R-:W2:Y:S03]  /*0ab0*/  LDG.E.64 R18, [R18.64] ;  /* 0x0000000612127981 */ /* 0x000ea6000c1e1b00 */
[----:B------:R-:W-:Y:S01]  /*0ac0*/  IADD3.X R31, R29, c[0x0][0x16c], RZ, P1, !PT ;  /* 0x00005b001d1f7a10 */ /* 0x000fe20000ffe4ff */
[----:B------:R-:W2:Y:S04]  /*0ad0*/  LDG.E.64 R20, [R20.64] ;  /* 0x0000000614147981 */ /* 0x000ea8000c1e1b00 */
[----:B------:R-:W3:Y:S01]  /*0ae0*/  LDG.E.64 R22, [R30.64] ;  /* 0x000000061e167981 */ /* 0x000ee2000c1e1b00 */
[--C-:B-1----:R-:W-:Y:S01]  /*0af0*/  FADD.FTZ R36, R15, -R16.reuse ;  /* 0x800000100f247221 */ /* 0x102fe20000010000 */
[----:B------:R-:W-:Y:S01]  /*0b00*/  IADD3 R32, P1, R32, c[0x0][0x160], RZ ;  /* 0x0000580020207a10 */ /* 0x000fe20007f3e0ff */
[----:B------:R-:W-:-:S02]  /*0b10*/  FADD.FTZ R24, R24, -R16 ;  /* 0x8000001018187221 */ /* 0x000fc40000010000 */
[-C--:B------:R-:W-:Y:S01]  /*0b20*/  FMUL.FTZ R36, R36, R17.reuse ;  /* 0x0000001124247220 */ /* 0x080fe20000410000 */
[----:B------:R-:W-:Y:S01]  /*0b30*/  IADD3.X R33, R29, c[0x0][0x164], RZ, P1, !PT ;  /* 0x000059001d217a10 */ /* 0x000fe20000ffe4ff */
[----:B------:R-:W-:Y:S02]  /*0b40*/  FMUL.FTZ R15, R24, R17 ;  /* 0x00000011180f7220 */ /* 0x000fe40000410000 */
[----:B--2---:R-:W-:Y:S02]  /*0b50*/  FFMA.FTZ R36, R19, R36, R21 ;  /* 0x0000002413247223 */ /* 0x004fe40000010015 */
[----:B------:R-:W-:Y:S02]  /*0b60*/  FFMA.FTZ R15, R18, R15, R20 ;  /* 0x0000000f120f7223 */ /* 0x000fe40000010014 */
[----:B---3--:R-:W-:Y:S02]  /*0b70*/  FADD.FTZ R23, R23, R36 ;  /* 0x0000002417177221 */ /* 0x008fe40000010000 */
[----:B------:R-:W-:-:S05]  /*0b80*/  FADD.FTZ R22, R22, R15 ;  /* 0x0000000f16167221 */ /* 0x000fca0000010000 */
[----:B------:R0:W-:Y:S02]  /*0b90*/  STG.E.64 [R32.64], R22 ;  /* 0x0000001620007986 */ /* 0x0001e4000c101b06 */
.L_x_413:
[----:B0-----:R-:W-:Y:S05]  /*0ba0*/  BSYNC B0 ;  /* 0x0000000000007941 */ /* 0x001fea0003800000 */
.L_x_412:
[----:B------:R-:W-:Y:S01]  /*0bb0*/  BSSY B0, `(.L_x_414) ;  /* 0x000001a000007945 */ /* 0x000fe20003800000 */
[----:B------:R-:W-:Y:S05]  /*0bc0*/  @P0 BRA `(.L_x_415) ;  /* 0x0000018000000947 */ /* 0x000fea0003800000 */
[C---:B------:R-:W-:Y:S02]  /*0bd0*/  SHF.L.U32 R18, R0.reuse, 0x3, RZ ;  /* 0x0000000300127819 */ /* 0x040fe400000006ff */
[----:B------:R-:W-:Y:S02]  /*0be0*/  SHF.L.U64.HI R0, R0, 0x3, R3 ;  /* 0x0000000300007819 */ /* 0x000fe40000010203 */
[----:B------:R-:W-:Y:S02]  /*0bf0*/  IADD3 R22, P0, R18, c[0x0][0x178], RZ ;  /* 0x00005e0012167a10 */ /* 0x000fe40007f1e0ff */
[----:B------:R-:W-:Y:S02]  /*0c00*/  SHF.L.U32 R30, R2, 0x3, RZ ;  /* 0x00000003021e7819 */ /* 0x000fe400000006ff */
[----:B------:R-:W-:Y:S02]  /*0c10*/  IADD3 R18, P1, R18, c[0x0][0x180], RZ ;  /* 0x0000600012127a10 */ /* 0x000fe40007f3e0ff */
[----:B------:R-:W-:-:S02]  /*0c20*/  SHF.L.U64.HI R5, R2, 0x3, R5 ;  /* 0x0000000302057819 */ /* 0x000fc40000010205 */
[----:B------:R-:W-:Y:S02]  /*0c30*/  IADD3 R20, P4, R30, c[0x0][0x168], RZ ;  /* 0x00005a001e147a10 */ /* 0x000fe40007f9e0ff */
        /* <DEDUP_REMOVED lines=17> */
.L_x_415:
[----:B------:R-:W-:Y:S05]  /*0d50*/  BSYNC B0 ;  /* 0x0000000000007941 */ /* 0x000fea0003800000 */
.L_x_414:
[----:B------:R-:W-:Y:S01]  /*0d60*/  BSSY B0, `(.L_x_416) ;  /* 0x000001a000007945 */ /* 0x000fe20003800000 */
[----:B------:R-:W-:Y:S05]  /*0d70*/  @P3 BRA `(.L_x_417) ;  /* 0x0000018000003947 */ /* 0x000fea0003800000 */
[C---:B------:R-:W-:Y:S02]  /*0d80*/  SHF.L.U32 R18, R4.reuse, 0x3, RZ ;  /* 0x0000000304127819 */ /* 0x040fe400000006ff */
[----:B------:R-:W-:Y:S02]  /*0d90*/  SHF.L.U64.HI R7, R4, 0x3, R7 ;  /* 0x0000000304077819 */ /* 0x000fe40000010207 */
[----:B------:R-:W-:Y:S02]  /*0da0*/  SHF.L.U32 R10, R8, 0x3, RZ ;  /* 0x00000003080a7819 */ /* 0x000fe400000006ff */
[C---:B0-----:R-:W-:Y:S02]  /*0db0*/  IADD3 R2, P0, R18.reuse, c[0x0][0x178], RZ ;  /* 0x00005e0012027a10 */ /* 0x041fe40007f1e0ff */
        /* <DEDUP_REMOVED lines=20> */
.L_x_417:
[----:B------:R-:W-:Y:S05]  /*0f00*/  BSYNC B0 ;  /* 0x0000000000007941 */ /* 0x000fea0003800000 */
.L_x_416:
[----:B------:R-:W-:Y:S05]  /*0f10*/  @P2 EXIT ;  /* 0x000000000000294d */ /* 0x000fea0003800000 */
[C---:B------:R-:W-:Y:S02]  /*0f20*/  SHF.L.U32 R4, R6.reuse, 0x3, RZ ;  /* 0x0000000306047819 */ /* 0x040fe400000006ff */
[----:B------:R-:W-:Y:S02]  /*0f30*/  SHF.L.U64.HI R6, R6, 0x3, R27 ;  /* 0x0000000306067819 */ /* 0x000fe4000001021b */
[C---:B0-----:R-:W-:Y:S02]  /*0f40*/  IADD3 R2, P0, R4.reuse, c[0x0][0x178], RZ ;  /* 0x00005e0004027a10 */ /* 0x041fe40007f1e0ff */
[----:B------:R-:W-:Y:S02]  /*0f50*/  IADD3 R4, P1, R4, c[0x0][0x180], RZ ;  /* 0x0000600004047a10 */ /* 0x000fe40007f3e0ff */
[----:B------:R-:W-:Y:S02]  /*0f60*/  IADD3 R28, P2, R28, c[0x0][0x168], RZ ;  /* 0x00005a001c1c7a10 */ /* 0x000fe40007f5e0ff */
[----:B------:R-:W-:-:S02]  /*0f70*/  IADD3.X R3, R6, c[0x0][0x17c], RZ, P0, !PT ;  /* 0x00005f0006037a10 */ /* 0x000fc400007fe4ff */
        /* <DEDUP_REMOVED lines=15> */
.L_x_418:
        /* <DEDUP_REMOVED lines=9> */
.L_x_2518:


//--------------------- .text._ZN17fastertransformer29add_bias_layernorm_add_res_e2ILi4EEEvP7__half2PKS1_S4_S4_S4_fi --------------------------
	.section	.text._ZN17fastertransformer29add_bias_layernorm_add_res_e2ILi4EEEvP7__half2PKS1_S4_S4_S4_fi,"ax",@progbits
	.sectioninfo	@"SHI_REGISTERS=40"
	.align	128
        .global         _ZN17fastertransformer29add_bias_layernorm_add_res_e2ILi4EEEvP7__half2PKS1_S4_S4_S4_fi
        .type           _ZN17fastertransformer29add_bias_layernorm_add_res_e2ILi4EEEvP7__half2PKS1_S4_S4_S4_fi,@function
        .size           _ZN17fastertransformer29add_bias_layernorm_add_res_e2ILi4EEEvP7__half2PKS1_S4_S4_S4_fi,(.L_x_2519 - _ZN17fastertransformer29add_bias_layernorm_add_res_e2ILi4EEEvP7__half2PKS1_S4_S4_S4_fi)
        .other          _ZN17fastertransformer29add_bias_layernorm_add_res_e2ILi4EEEvP7__half2PKS1_S4_S4_S4_fi,@"STO_CUDA_ENTRY STV_DEFAULT"
_ZN17fastertransformer29add_bias_layernorm_add_res_e2ILi4EEEvP7__half2PKS1_S4_S4_S4_fi:
.text._ZN17fastertransformer29add_bias_layernorm_add_res_e2ILi4EEEvP7__half2PKS1_S4_S4_S4_fi:
[----:B------:R-:W-:Y:S02]  /*0000*/  MOV R1, c[0x0][0x28] ;  /* 0x00000a0000017a02 */ /* 0x000fe40000000f00 */
[----:B------:R-:W0:Y:S01]  /*0010*/  S2UR UR5, SR_CTAID.X ;  /* 0x00000000000579c3 */ /* 0x000e220000002500 */
[----:B------:R-:W1:Y:S01]  /*0020*/  S2R R12, SR_TID.X ;  /* 0x00000000000c7919 */ /* 0x000e620000002100 */
[----:B------:R-:W-:Y:S02]  /*0030*/  ULDC UR4, c[0x0][0x18c] ;  /* 0x0000630000047ab9 */ /* 0x000fe40000000800 */
[----:B------:R-:W-:Y:S02]  /*0040*/  USHF.R.S32.HI UR4, URZ, 0x1, UR4 ;  /* 0x000000013f047899 */ /* 0x000fe40008011404 */
[----:B------:R-:W-:Y:S02]  /*0050*/  ULDC.64 UR6, c[0x0][0x118] ;  /* 0x0000460000067ab9 */ /* 0x000fe40000000a00 */
[----:B0-----:R-:W-:Y:S02]  /*0060*/  UIMAD UR5, UR4, UR5, URZ ;  /* 0x00000005040572a4 */ /* 0x001fe4000f8e023f */
[----:B-1----:R-:W-:-:S02]  /*0070*/  ISETP.GE.AND P0, PT, R12, UR4, PT ;  /* 0x000000040c007c0c */ /* 0x002fc4000bf06270 */
[----:B------:R-:W-:Y:S01]  /*0080*/  SHF.R.S32.HI R13, RZ, 0x1f, R12 ;  /* 0x0000001fff0d7819 */ /* 0x000fe2000001140c */
[----:B------:R-:W-:Y:S01]  /*0090*/  USHF.R.S32.HI UR8, URZ, 0x1f, UR5 ;  /* 0x0000001f3f087899 */ /* 0x000fe20008011405 */
[----:B------:R-:W-:-:S05]  /*00a0*/  IADD3 R17, P1, R12, UR5, RZ ;  /* 0x000000050c117c10 */ /* 0x000fca000ff3e0ff */
[----:B------:R-:W-:Y:S02]  /*00b0*/  IADD3.X R0, R13, UR8, RZ, P1, !PT ;  /* 0x000000080d007c10 */ /* 0x000fe40008ffe4ff */
[C---:B------:R-:W-:Y:S02]  /*00c0*/  SHF.L.U32 R16, R17.reuse, 0x2, RZ ;  /* 0x0000000211107819 */ /* 0x040fe400000006ff */
[----:B------:R-:W-:Y:S02]  /*00d0*/  @!P0 MOV R3, 0x4 ;  /* 0x0000000400038802 */ /* 0x000fe40000000f00 */
[----:B------:R-:W-:Y:S02]  /*00e0*/  SHF.L.U64.HI R17, R17, 0x2, R0 ;  /* 0x0000000211117819 */ /* 0x000fe40000010200 */
[----:B------:R-:W-:Y:S01]  /*00f0*/  IADD3 R10, P1, R16, c[0x0][0x160], RZ ;  /* 0x00005800100a7a10 */ /* 0x000fe20007f3e0ff */
[----:B------:R-:W-:-:S03]  /*0100*/  @!P0 IMAD.WIDE R2, R12, R3, c[0x0][0x170] ;  /* 0x00005c000c028625 */ /* 0x000fc600078e0203 */
[----:B------:R-:W-:Y:S02]  /*0110*/  IADD3.X R11, R17, c[0x0][0x164], RZ, P1, !PT ;  /* 0x00005900110b7a10 */ /* 0x000fe40000ffe4ff */
[----:B------:R0:W2:Y:S04]  /*0120*/  @!P0 LDG.E R7, [R2.64] ;  /* 0x0000000602078981 */ /* 0x0000a8000c1e1900 */
[----:B------:R-:W2:Y:S01]  /*0130*/  @!P0 LDG.E R6, [R10.64] ;  /* 0x000000060a068981 */ /* 0x000ea2000c1e1900 */
[----:B------:R-:W-:-:S04]  /*0140*/  IADD3 R30, R12, c[0x0][0x0], RZ ;  /* 0x000000000c1e7a10 */ /* 0x000fc80007ffe0ff */
[C---:B------:R-:W-:Y:S02]  /*0150*/  IADD3 R0, R30.reuse, c[0x0][0x0], RZ ;  /* 0x000000001e007a10 */ /* 0x040fe40007ffe0ff */
[----:B------:R-:W-:Y:S02]  /*0160*/  ISETP.GE.AND P2, PT, R30, UR4, PT ;  /* 0x000000041e007c0c */ /* 0x000fe4000bf46270 */
[C---:B------:R-:W-:Y:S02]  /*0170*/  ISETP.GE.AND P3, PT, R0.reuse, UR4, PT ;  /* 0x0000000400007c0c */ /* 0x040fe4000bf66270 */
[C---:B------:R-:W-:Y:S02]  /*0180*/  IADD3 R18, R0.reuse, c[0x0][0x0], RZ ;  /* 0x0000000000127a10 */ /* 0x040fe40007ffe0ff */
[----:B------:R-:W-:Y:S02]  /*0190*/  SHF.R.S32.HI R19, RZ, 0x1f, R0 ;  /* 0x0000001fff137819 */ /* 0x000fe40000011400 */
[----:B------:R-:W-:-:S02]  /*01a0*/  IADD3 R23, P5, R0, UR5, RZ ;  /* 0x0000000500177c10 */ /* 0x000fc4000ffbe0ff */
[----:B------:R-:W-:Y:S02]  /*01b0*/  SHF.R.S32.HI R31, RZ, 0x1f, R30 ;  /* 0x0000001fff1f7819 */ /* 0x000fe4000001141e */
[----:B------:R-:W-:Y:S02]  /*01c0*/  IADD3 R29, P4, R30, UR5, RZ ;  /* 0x000000051e1d7c10 */ /* 0x000fe4000ff9e0ff */
[----:B------:R-:W-:Y:S02]  /*01d0*/  ISETP.GE.AND P1, PT, R18, UR4, PT ;  /* 0x0000000412007c0c */ /* 0x000fe4000bf26270 */
[----:B------:R-:W-:Y:S02]  /*01e0*/  IADD3.X R22, R19, UR8, RZ, P5, !PT ;  /* 0x0000000813167c10 */ /* 0x000fe4000affe4ff */
[----:B------:R-:W-:Y:S02]  /*01f0*/  IADD3.X R20, R31, UR8, RZ, P4, !PT ;  /* 0x000000081f147c10 */ /* 0x000fe4000a7fe4ff */
[----:B------:R-:W-:-:S02]  /*0200*/  SHF.R.S32.HI R21, RZ, 0x1f, R18 ;  /* 0x0000001fff157819 */ /* 0x000fc40000011412 */
[----:B------:R-:W-:Y:S02]  /*0210*/  IADD3 R25, P4, R18, UR5, RZ ;  /* 0x0000000512197c10 */ /* 0x000fe4000ff9e0ff */
[----:B------:R-:W-:Y:S02]  /*0220*/  SHF.L.U64.HI R22, R23, 0x2, R22 ;  /* 0x0000000217167819 */ /* 0x000fe40000010216 */
[----:B------:R-:W-:Y:S02]  /*0230*/  @!P2 MOV R15, 0x4 ;  /* 0x00000004000fa802 */ /* 0x000fe40000000f00 */
[----:B------:R-:W-:Y:S02]  /*0240*/  SHF.L.U64.HI R20, R29, 0x2, R20 ;  /* 0x000000021d147819 */ /* 0x000fe40000010214 */
[----:B------:R-:W-:Y:S01]  /*0250*/  SHF.L.U32 R23, R23, 0x2, RZ ;  /* 0x0000000217177819 */ /* 0x000fe200000006ff */
[----:B------:R-:W-:Y:S01]  /*0260*/  @!P2 IMAD.WIDE R14, R30, R15, c[0x0][0x170] ;  /* 0x00005c001e0ea625 */ /* 0x000fe200078e020f */
[----:B------:R-:W-:-:S02]  /*0270*/  SHF.L.U32 R29, R29, 0x2, RZ ;  /* 0x000000021d1d7819 */ /* 0x000fc400000006ff */
[----:B------:R-:W-:Y:S02]  /*0280*/  IADD3.X R24, R21, UR8, RZ, P4, !PT ;  /* 0x0000000815187c10 */ /* 0x000fe4000a7fe4ff */
[----:B------:R-:W-:Y:S01]  /*0290*/  @!P3 MOV R9, 0x4 ;  /* 0x000000040009b802 */ /* 0x000fe20000000f00 */
[----:B------:R1:W3:Y:S01]  /*02a0*/  @!P2 LDG.E R14, [R14.64] ;  /* 0x000000060e0ea981 */ /* 0x0002e2000c1e1900 */
[----:B0-----:R-:W-:Y:S02]  /*02b0*/  IADD3 R2, P5, R23, c[0x0][0x160], RZ ;  /* 0x0000580017027a10 */ /* 0x001fe40007fbe0ff */
[----:B------:R-:W-:Y:S01]  /*02c0*/  IADD3 R4, P4, R29, c[0x0][0x160], RZ ;  /* 0x000058001d047a10 */ /* 0x000fe20007f9e0ff */
[----:B------:R-:W-:Y:S01]  /*02d0*/  @!P3 IMAD.WIDE R8, R0, R9, c[0x0][0x170] ;  /* 0x00005c000008b625 */ /* 0x000fe200078e0209 */
[C---:B------:R-:W-:Y:S02]  /*02e0*/  SHF.L.U64.HI R24, R25.reuse, 0x2, R24 ;  /* 0x0000000219187819 */ /* 0x040fe40000010218 */
[----:B------:R-:W-:-:S02]  /*02f0*/  SHF.L.U32 R25, R25, 0x2, RZ ;  /* 0x0000000219197819 */ /* 0x000fc400000006ff */
[----:B------:R-:W-:Y:S01]  /*0300*/  IADD3.X R3, R22, c[0x0][0x164], RZ, P5, !PT ;  /* 0x0000590016037a10 */ /* 0x000fe20002ffe4ff */
[----:B-1----:R0:W4:Y:S01]  /*0310*/  @!P3 LDG.E R15, [R8.64] ;  /* 0x00000006080fb981 */ /* 0x002122000c1e1900 */
[----:B------:R-:W-:-:S03]  /*0320*/  IADD3.X R5, R20, c[0x0][0x164], RZ, P4, !PT ;  /* 0x0000590014057a10 */ /* 0x000fc600027fe4ff */
[----:B------:R-:W4:Y:S04]  /*0330*/  @!P3 LDG.E R34, [R2.64] ;  /* 0x000000060222b981 */ /* 0x000f28000c1e1900 */
[----:B------:R-:W3:Y:S01]  /*0340*/  @!P2 LDG.E R33, [R4.64] ;  /* 0x000000060421a981 */ /* 0x000ee2000c1e1900 */
[----:B--2---:R-:W-:Y:S01]  /*0350*/  @!P0 HFMA2.MMA R32, R6, 1, 1, R7 ;  /* 0x3c003c0006208835 */ /* 0x004fe20000000007 */
[----:B------:R-:W-:Y:S02]  /*0360*/  @!P1 MOV R7, 0x4 ;  /* 0x0000000400079802 */ /* 0x000fe40000000f00 */
[----:B------:R-:W-:-:S03]  /*0370*/  IADD3 R6, P4, R25, c[0x0][0x160], RZ ;  /* 0x0000580019067a10 */ /* 0x000fc60007f9e0ff */
[----:B0-----:R-:W-:Y:S01]  /*0380*/  @!P1 IMAD.WIDE R8, R18, R7, c[0x0][0x170] ;  /* 0x00005c0012089625 */ /* 0x001fe200078e0207 */
[----:B------:R-:W-:-:S05]  /*0390*/  IADD3.X R7, R24, c[0x0][0x164], RZ, P4, !PT ;  /* 0x0000590018077a10 */ /* 0x000fca00027fe4ff */
[----:B------:R0:W2:Y:S04]  /*03a0*/  @!P1 LDG.E R8, [R8.64] ;  /* 0x0000000608089981 */ /* 0x0000a8000c1e1900 */
[----:B------:R-:W2:Y:S01]  /*03b0*/  @!P1 LDG.E R35, [R6.64] ;  /* 0x0000000606239981 */ /* 0x000ea2000c1e1900 */
[----:B----4-:R-:W-:Y:S01]  /*03c0*/  @!P3 HFMA2.MMA R27, R34, 1, 1, R15 ;  /* 0x3c003c00221bb835 */ /* 0x010fe2000000000f */
[----:B------:R-:W-:Y:S02]  /*03d0*/  @!P0 HADD2.F32 R15, -RZ, R32.H1_H1 ;  /* 0x30000020ff0f8230 */ /* 0x000fe40000004100 */
[----:B---3--:R-:W-:Y:S02]  /*03e0*/  @!P2 HADD2 R26, R33, R14 ;  /* 0x0000000e211aa230 */ /* 0x008fe40000000000 */
[----:B------:R-:W-:-:S03]  /*03f0*/  @!P0 HADD2.F32 R14, -RZ, R32.H0_H0 ;  /* 0x20000020ff0e8230 */ /* 0x000fc60000004100 */
[--C-:B------:R-:W-:Y:S02]  /*0400*/  @!P2 HADD2.F32 R33, -RZ, R26.reuse.H0_H0 ;  /* 0x2000001aff21a230 */ /* 0x100fe40000004100 */
[----:B------:R-:W-:Y:S01]  /*0410*/  @!P2 HADD2.F32 R34, -RZ, R26.H1_H1 ;  /* 0x3000001aff22a230 */ /* 0x000fe20000004100 */
[----:B------:R-:W-:Y:S01]  /*0420*/  @!P0 FADD.FTZ R15, R14, R15 ;  /* 0x0000000f0e0f8221 */ /* 0x000fe20000010000 */
[----:B0-----:R-:W-:Y:S01]  /*0430*/  @!P3 HADD2.F32 R9, -RZ, R27.H1_H1 ;  /* 0x3000001bff09b230 */ /* 0x001fe20000004100 */
[----:B------:R-:W-:Y:S02]  /*0440*/  MOV R14, RZ ;  /* 0x000000ff000e7202 */ /* 0x000fe40000000f00 */
[----:B------:R-:W-:Y:S02]  /*0450*/  @!P0 FADD.FTZ R14, RZ, R15 ;  /* 0x0000000fff0e8221 */ /* 0x000fe40000010000 */
[----:B------:R-:W-:-:S04]  /*0460*/  @!P2 FADD.FTZ R33, R33, R34 ;  /* 0x000000222121a221 */ /* 0x000fc80000010000 */
[----:B------:R-:W-:Y:S01]  /*0470*/  @!P2 FADD.FTZ R14, R14, R33 ;  /* 0x000000210e0ea221 */ /* 0x000fe20000010000 */
[----:B------:R-:W0:Y:S08]  /*0480*/  I2F.U32 R36, c[0x0][0x0] ;  /* 0x0000000000247b06 */ /* 0x000e300000201000 */
[----:B------:R-:W1:Y:S01]  /*0490*/  I2F.U32 R37, R12 ;  /* 0x0000000c00257306 */ /* 0x000e620000201000 */
[----:B0-----:R-:W-:-:S05]  /*04a0*/  FMUL.FTZ R36, R36, 0.03125 ;  /* 0x3d00000024247820 */ /* 0x001fca0000410000 */
[----:B-1----:R-:W-:Y:S01]  /*04b0*/  FSETP.GT.FTZ.AND P5, PT, R36, R37, PT ;  /* 0x000000252400720b */ /* 0x002fe20003fb4000 */
[----:B--2---:R-:W-:Y:S01]  /*04c0*/  @!P1 HFMA2.MMA R28, R35, 1, 1, R8 ;  /* 0x3c003c00231c9835 */ /* 0x004fe20000000008 */
[----:B------:R-:W-:-:S05]  /*04d0*/  @!P3 HADD2.F32 R8, -RZ, R27.H0_H0 ;  /* 0x2000001bff08b230 */ /* 0x000fca0000004100 */
[----:B------:R-:W-:-:S04]  /*04e0*/  @!P3 FADD.FTZ R9, R8, R9 ;  /* 0x000000090809b221 */ /* 0x000fc80000010000 */
[--C-:B------:R-:W-:Y:S02]  /*04f0*/  @!P1 HADD2.F32 R8, -RZ, R28.reuse.H0_H0 ;  /* 0x2000001cff089230 */ /* 0x100fe40000004100 */
[----:B------:R-:W-:Y:S01]  /*0500*/  @!P1 HADD2.F32 R15, -RZ, R28.H1_H1 ;  /* 0x3000001cff0f9230 */ /* 0x000fe20000004100 */
        /* <DEDUP_REMOVED lines=12> */
[----:B------:R-:W-:Y:S02]  /*05d0*/  LOP3.LUT P4, R8, R12, 0x1f, RZ, 0xc0, !PT ;  /* 0x0000001f0c087812 */ /* 0x000fe4000788c0ff */
[----:B------:R-:W-:-:S04]  /*05e0*/  SHF.R.U32.HI R9, RZ, 0x3, R12 ;  /* 0x00000003ff097819 */ /* 0x000fc8000001160c */
[----:B------:R-:W-:Y:S01]  /*05f0*/  LOP3.LUT R9, R9, 0x1ffffffc, RZ, 0xc0, !PT ;  /* 0x1ffffffc09097812 */ /* 0x000fe200078ec0ff */
[----:B0-----:R-:W-:-:S06]  /*0600*/  FADD.FTZ R35, R34, R35 ;  /* 0x0000002322237221 */ /* 0x001fcc0000010000 */
[----:B------:R-:W-:Y:S01]  /*0610*/  @!P4 STS [R9+0x8], R35 ;  /* 0x000008230900c388 */ /* 0x000fe20000000800 */
[----:B------:R-:W-:-:S03]  /*0620*/  HFMA2.MMA R14, -RZ, RZ, 0, 0 ;  /* 0x00000000ff0e7435 */ /* 0x000fc600000001ff */
[----:B------:R-:W-:Y:S07]  /*0630*/  BAR.SYNC.DEFER_BLOCKING 0x0 ;  /* 0x0000000000007b1d */ /* 0x000fee0000010000 */
        /* <DEDUP_REMOVED lines=18> */
[----:B------:R-:W-:-:S02]  /*0760*/  @!P0 HADD2.F32 R33, -RZ, R32.H1_H1 ;  /* 0x30000020ff218230 */ /* 0x000fc40000004100 */
[----:B------:R-:W-:Y:S02]  /*0770*/  @!P0 HADD2.F32 R15, -RZ, R32.H0_H0 ;  /* 0x20000020ff0f8230 */ /* 0x000fe40000004100 */
[----:B0-----:R-:W-:Y:S01]  /*0780*/  @!P2 HADD2.F32 R35, -RZ, R26.H1_H1 ;  /* 0x3000001aff23a230 */ /* 0x001fe20000004100 */
[--C-:B-1----:R-:W-:Y:S02]  /*0790*/  @!P0 FADD.FTZ R33, R33, -R14.reuse ;  /* 0x8000000e21218221 */ /* 0x102fe40000010000 */
[----:B------:R-:W-:Y:S02]  /*07a0*/  @!P0 FADD.FTZ R15, R15, -R14 ;  /* 0x8000000e0f0f8221 */ /* 0x000fe40000010000 */
[----:B------:R-:W-:-:S04]  /*07b0*/  @!P0 FMUL.FTZ R34, R33, R33 ;  /* 0x0000002121228220 */ /* 0x000fc80000410000 */
[----:B------:R-:W-:Y:S01]  /*07c0*/  @!P0 FFMA.FTZ R34, R15, R15, R34 ;  /* 0x0000000f0f228223 */ /* 0x000fe20000010022 */
[----:B------:R-:W-:Y:S01]  /*07d0*/  MOV R15, RZ ;  /* 0x000000ff000f7202 */ /* 0x000fe20000000f00 */
[----:B------:R-:W-:Y:S02]  /*07e0*/  @!P2 HADD2.F32 R33, -RZ, R26.H0_H0 ;  /* 0x2000001aff21a230 */ /* 0x000fe40000004100 */
[----:B------:R-:W-:Y:S02]  /*07f0*/  @!P0 FADD.FTZ R15, RZ, R34 ;  /* 0x00000022ff0f8221 */ /* 0x000fe40000010000 */
[--C-:B------:R-:W-:Y:S02]  /*0800*/  @!P2 FADD.FTZ R34, R35, -R14.reuse ;  /* 0x8000000e2322a221 */ /* 0x100fe40000010000 */
[----:B------:R-:W-:Y:S02]  /*0810*/  @!P2 FADD.FTZ R33, R33, -R14 ;  /* 0x8000000e2121a221 */ /* 0x000fe40000010000 */
[----:B------:R-:W-:Y:S01]  /*0820*/  @!P2 FMUL.FTZ R34, R34, R34 ;  /* 0x000000222222a220 */ /* 0x000fe20000410000 */
[----:B------:R-:W-:-:S03]  /*0830*/  @!P3 HADD2.F32 R35, -RZ, R27.H1_H1 ;  /* 0x3000001bff23b230 */ /* 0x000fc60000004100 */
[----:B------:R-:W-:Y:S01]  /*0840*/  @!P2 FFMA.FTZ R34, R33, R33, R34 ;  /* 0x000000212122a223 */ /* 0x000fe20000010022 */
[----:B------:R-:W-:-:S03]  /*0850*/  @!P3 HADD2.F32 R33, -RZ, R27.H0_H0 ;  /* 0x2000001bff21b230 */ /* 0x000fc60000004100 */
[----:B------:R-:W-:Y:S02]  /*0860*/  @!P2 FADD.FTZ R15, R15, R34 ;  /* 0x000000220f0fa221 */ /* 0x000fe40000010000 */
[--C-:B------:R-:W-:Y:S02]  /*0870*/  @!P3 FADD.FTZ R34, R35, -R14.reuse ;  /* 0x8000000e2322b221 */ /* 0x100fe40000010000 */
[----:B------:R-:W-:Y:S02]  /*0880*/  @!P3 FADD.FTZ R33, R33, -R14 ;  /* 0x8000000e2121b221 */ /* 0x000fe40000010000 */
[----:B------:R-:W-:-:S04]  /*0890*/  @!P3 FMUL.FTZ R34, R34, R34 ;  /* 0x000000222222b220 */ /* 0x000fc80000410000 */
[----:B------:R-:W-:Y:S01]  /*08a0*/  @!P3 FFMA.FTZ R34, R33, R33, R34 ;  /* 0x000000212122b223 */ /* 0x000fe20000010022 */
[--C-:B------:R-:W-:Y:S02]  /*08b0*/  @!P1 HADD2.F32 R33, -RZ, R28.reuse.H1_H1 ;  /* 0x3000001cff219230 */ /* 0x100fe40000004100 */
[----:B------:R-:W-:-:S03]  /*08c0*/  @!P1 HADD2.F32 R35, -RZ, R28.H0_H0 ;  /* 0x2000001cff239230 */ /* 0x000fc60000004100 */
        /* <DEDUP_REMOVED lines=64> */
[----:B------:R-:W-:Y:S02]  /*0cd0*/  FADD.FTZ R12, R12, R33 ;  /* 0x000000210c0c7221 */ /* 0x000fe40000010000 */
[----:B------:R-:W-:-:S05]  /*0ce0*/  FADD.FTZ R13, R16, R13 ;  /* 0x0000000d100d7221 */ /* 0x000fca0000010000 */
[----:B------:R-:W-:-:S05]  /*0cf0*/  F2FP.PACK_AB R13, R13, R12 ;  /* 0x0000000c0d0d723e */ /* 0x000fca00000000ff */
[----:B------:R0:W-:Y:S02]  /*0d00*/  STG.E [R10.64], R13 ;  /* 0x0000000d0a007986 */ /* 0x0001e4000c101906 */
.L_x_420:
[----:B0-----:R-:W-:Y:S05]  /*0d10*/  BSYNC B0 ;  /* 0x0000000000007941 */ /* 0x001fea0003800000 */
.L_x_419:
        /* <DEDUP_REMOVED lines=31> */
.L_x_422:
[----:B------:R-:W-:Y:S05]  /*0f10*/  BSYNC B0 ;  /* 0x0000000000007941 */ /* 0x000fea0003800000 */
.L_x_421:
[----:B------:R-:W-:Y:S01]  /*0f20*/  BSSY B0, `(.L_x_423) ;  /* 0x000001f000007945 */ /* 0x000fe20003800000 */
[----:B------:R-:W-:Y:S05]  /*0f30*/  @P3 BRA `(.L_x_424) ;  /* 0x000001d000003947 */ /* 0x000fea0003800000 */
[C---:B------:R-:W-:Y:S02]  /*0f40*/  SHF.L.U32 R10, R0.reuse, 0x2, RZ ;  /* 0x00000002000a7819 */ /* 0x040fe400000006ff */
[----:B------:R-:W-:Y:S02]  /*0f50*/  SHF.L.U64.HI R0, R0, 0x2, R19 ;  /* 0x0000000200007819 */ /* 0x000fe40000010213 */
[C---:B0-----:R-:W-:Y:S02]  /*0f60*/  IADD3 R4, P0, R10.reuse, c[0x0][0x178], RZ ;  /* 0x00005e000a047a10 */ /* 0x041fe40007f1e0ff */
[----:B------:R-:W-:Y:S02]  /*0f70*/  IADD3 R10, P2, R10, c[0x0][0x180], RZ ;  /* 0x000060000a0a7a10 */ /* 0x000fe40007f5e0ff */
[C---:B------:R-:W-:Y:S02]  /*0f80*/  IADD3.X R5, R0.reuse, c[0x0][0x17c], RZ, P0, !PT ;  /* 0x00005f0000057a10 */ /* 0x040fe400007fe4ff */
[----:B------:R-:W-:-:S02]  /*0f90*/  IADD3.X R11, R0, c[0x0][0x184], RZ, P2, !PT ;  /* 0x00006100000b7a10 */ /* 0x000fc400017fe4ff */
[----:B------:R-:W-:Y:S01]  /*0fa0*/  IADD3 R12, P3, R23, c[0x0][0x168], RZ ;  /* 0x00005a00170c7a10 */ /* 0x000fe20007f7e0ff */
[----:B------:R-:W2:Y:S03]  /*0fb0*/  LDG.E R4, [R4.64] ;  /* 0x0000000604047981 */ /* 0x000ea6000c1e1900 */
[----:B------:R-:W-:Y:S01]  /*0fc0*/  IADD3.X R13, R22, c[0x0][0x16c], RZ, P3, !PT ;  /* 0x00005b00160d7a10 */ /* 0x000fe20001ffe4ff */
        /* <DEDUP_REMOVED lines=20> */
.L_x_424:
[----:B------:R-:W-:Y:S05]  /*1110*/  BSYNC B0 ;  /* 0x0000000000007941 */ /* 0x000fea0003800000 */
.L_x_423:
[----:B------:R-:W-:Y:S05]  /*1120*/  @P1 EXIT ;  /* 0x000000000000194d */ /* 0x000fea0003800000 */
[C---:B0-----:R-:W-:Y:S02]  /*1130*/  SHF.L.U32 R4, R18.reuse, 0x2, RZ ;  /* 0x0000000212047819 */ /* 0x041fe400000006ff */
[----:B------:R-:W-:Y:S02]  /*1140*/  SHF.L.U64.HI R18, R18, 0x2, R21 ;  /* 0x0000000212127819 */ /* 0x000fe40000010215 */
[C---:B------:R-:W-:Y:S02]  /*1150*/  IADD3 R2, P0, R4.reuse, c[0x0][0x178], RZ ;  /* 0x00005e0004027a10 */ /* 0x040fe40007f1e0ff */
        /* <DEDUP_REMOVED lines=25> */
[----:B------:R-:W-:Y:S01]  /*12f0*/  STG.E [R6.64], R3 ;  /* 0x0000000306007986 */ /* 0x000fe2000c101906 */
[----:B------:R-:W-:Y:S05]  /*1300*/  EXIT ;  /* 0x000000000000794d */ /* 0x000fea0003800000 */
.L_x_425:
        /* <DEDUP_REMOVED lines=15> */
.L_x_2519:


//--------------------- .text._ZN17fastertransformer26add_bias_layernorm_add_resIfLi2EEEvPT_PKS1_S4_S4_S4_fi --------------------------
	.section	.text._ZN17fastertransformer26add_bias_layernorm_add_resIfLi2EEEvPT_PKS1_S4_S4_S4_fi,"ax",@progbits
	.sectioninfo	@"SHI_REGISTERS=27"
	.align	128
        .global         _ZN17fastertransformer26add_bias_layernorm_add_resIfLi2EEEvPT_PKS1_S4_S4_S4_fi
        .type           _ZN17fastertransformer26add_bias_layernorm_add_resIfLi2EEEvPT_PKS1_S4_S4_S4_fi,@function
        .size           _ZN17fastertransformer26add_bias_layernorm_add_resIfLi2EEEvPT_PKS1_S4_S4_S4_fi,(.L_x_2520 - _ZN17fastertransformer26add_bias_layernorm_add_resIfLi2EEEvPT_PKS1_S4_S4_S4_fi)
        .other          _ZN17fastertransformer26add_bias_layernorm_add_resIfLi2EEEvPT_PKS1_S4_S4_S4_fi,@"STO_CUDA_ENTRY STV_DEFAULT"
_ZN17fastertransformer26add_bias_layernorm_add_resIfLi2EEEvPT_PKS1_S4_S4_S4_fi:
.text._ZN17fastertransformer26add_bias_layernorm_add_resIfLi2EEEvPT_PKS1_S4_S4_S4_fi:
[----:B------:R-:W-:Y:S02]  /*0000*/  MOV R1, c[0x0][0x28] ;  /* 0x00000a0000017a02 */ /* 0x000fe40000000f00 */
[----:B------:R-:W0:Y:S01]  /*0010*/  S2UR UR4, SR_CTAID.X ;  /* 0x00000000000479c3 */ /* 0x000e220000002500 */
[----:B------:R-:W1:Y:S01]  /*0020*/  S2R R15, SR_TID.X ;  /* 0x00000000000f7919 */ /* 0x000e620000002100 */
[----:B------:R-:W-:Y:S02]  /*0030*/  ULDC UR5, c[0x0][0x18c] ;  /* 0x0000630000057ab9 */ /* 0x000fe40000000800 */
[----:B0-----:R-:W-:Y:S01]  /*0040*/  UIMAD UR4, UR4, UR5, URZ ;  /* 0x00000005040472a4 */ /* 0x001fe2000f8e023f */
[C---:B-1----:R-:W-:Y:S02]  /*0050*/  ISETP.GE.AND P1, PT, R15.reuse, c[0x0][0x18c], PT ;  /* 0x000063000f007a0c */ /* 0x042fe40003f26270 */
[C---:B------:R-:W-:Y:S01]  /*0060*/  IADD3 R10, R15.reuse, c[0x0][0x0], RZ ;  /* 0x000000000f0a7a10 */ /* 0x040fe20007ffe0ff */
[----:B------:R-:W-:Y:S01]  /*0070*/  USHF.R.S32.HI UR5, URZ, 0x1f, UR4 ;  /* 0x0000001f3f057899 */ /* 0x000fe20008011404 */
[----:B------:R-:W-:Y:S02]  /*0080*/  SHF.R.S32.HI R16, RZ, 0x1f, R15 ;  /* 0x0000001fff107819 */ /* 0x000fe4000001140f */
[----:B------:R-:W-:-:S02]  /*0090*/  IADD3 R14, P2, R15, UR4, RZ ;  /* 0x000000040f0e7c10 */ /* 0x000fc4000ff5e0ff */
[C---:B------:R-:W-:Y:S02]  /*00a0*/  ISETP.GE.AND P0, PT, R10.reuse, c[0x0][0x18c], PT ;  /* 0x000063000a007a0c */ /* 0x040fe40003f06270 */
[----:B------:R-:W-:Y:S02]  /*00b0*/  SHF.R.S32.HI R11, RZ, 0x1f, R10 ;  /* 0x0000001fff0b7819 */ /* 0x000fe4000001140a */
[----:B------:R-:W-:Y:S01]  /*00c0*/  IADD3 R8, P3, R10, UR4, RZ ;  /* 0x000000040a087c10 */ /* 0x000fe2000ff7e0ff */
[----:B------:R-:W-:Y:S01]  /*00d0*/  @!P1 IMAD.MOV.U32 R18, RZ, RZ, 0x4 ;  /* 0x00000004ff129424 */ /* 0x000fe200078e00ff */
[----:B------:R-:W-:Y:S02]  /*00e0*/  IADD3.X R5, R16, UR5, RZ, P2, !PT ;  /* 0x0000000510057c10 */ /* 0x000fe400097fe4ff */
[----:B------:R-:W-:Y:S01]  /*00f0*/  IADD3.X R3, R11, UR5, RZ, P3, !PT ;  /* 0x000000050b037c10 */ /* 0x000fe20009ffe4ff */
[----:B------:R-:W-:Y:S01]  /*0100*/  @!P1 IMAD.WIDE R18, R15, R18, c[0x0][0x170] ;  /* 0x00005c000f129625 */ /* 0x000fe200078e0212 */
[C---:B------:R-:W-:Y:S01]  /*0110*/  SHF.L.U64.HI R12, R14.reuse, 0x2, R5 ;  /* 0x000000020e0c7819 */ /* 0x040fe20000010205 */
[----:B------:R-:W-:Y:S01]  /*0120*/  ULDC.64 UR4, c[0x0][0x118] ;  /* 0x0000460000047ab9 */ /* 0x000fe20000000a00 */
[----:B------:R-:W-:Y:S01]  /*0130*/  SHF.L.U32 R14, R14, 0x2, RZ ;  /* 0x000000020e0e7819 */ /* 0x000fe200000006ff */
[----:B------:R-:W-:Y:S01]  /*0140*/  @!P0 IMAD.MOV.U32 R7, RZ, RZ, 0x4 ;  /* 0x00000004ff078424 */ /* 0x000fe200078e00ff */
[C---:B------:R-:W-:Y:S01]  /*0150*/  SHF.L.U64.HI R0, R8.reuse, 0x2, R3 ;  /* 0x0000000208007819 */ /* 0x040fe20000010203 */
[----:B------:R-:W2:Y:S01]  /*0160*/  @!P1 LDG.E R18, [R18.64] ;  /* 0x0000000412129981 */ /* 0x000ea2000c1e1900 */
[----:B------:R-:W-:Y:S01]  /*0170*/  SHF.L.U32 R8, R8, 0x2, RZ ;  /* 0x0000000208087819 */ /* 0x000fe200000006ff */
[----:B------:R-:W-:Y:S01]  /*0180*/  @!P0 IMAD.WIDE R6, R10, R7, c[0x0][0x170] ;  /* 0x00005c000a068625 */ /* 0x000fe200078e0207 */
[----:B------:R-:W-:-:S02]  /*0190*/  IADD3 R2, P2, R14, c[0x0][0x160], RZ ;  /* 0x000058000e027a10 */ /* 0x000fc40007f5e0ff */
[----:B------:R-:W-:Y:S02]  /*01a0*/  IADD3 R4, P3, R8, c[0x0][0x160], RZ ;  /* 0x0000580008047a10 */ /* 0x000fe40007f7e0ff */
[----:B------:R-:W-:Y:S01]  /*01b0*/  IADD3.X R3, R12, c[0x0][0x164], RZ, P2, !PT ;  /* 0x000059000c037a10 */ /* 0x000fe200017fe4ff */
[----:B------:R-:W3:Y:S01]  /*01c0*/  @!P0 LDG.E R6, [R6.64] ;  /* 0x0000000406068981 */ /* 0x000ee2000c1e1900 */
[----:B------:R-:W-:-:S03]  /*01d0*/  IADD3.X R5, R0, c[0x0][0x164], RZ, P3, !PT ;  /* 0x0000590000057a10 */ /* 0x000fc60001ffe4ff */
[----:B------:R-:W2:Y:S04]  /*01e0*/  @!P1 LDG.E R17, [R2.64] ;  /* 0x0000000402119981 */ /* 0x000ea8000c1e1900 */
[----:B------:R-:W3:Y:S01]  /*01f0*/  @!P0 LDG.E R21, [R4.64] ;  /* 0x0000000404158981 */ /* 0x000ee2000c1e1900 */
[----:B------:R-:W-:Y:S01]  /*0200*/  HFMA2.MMA R20, -RZ, RZ, 0, 0 ;  /* 0x00000000ff147435 */ /* 0x000fe200000001ff */
[----:B------:R-:W-:Y:S01]  /*0210*/  I2F.U32 R24, R15 ;  /* 0x0000000f00187306 */ /* 0x000fe20000201000 */
[----:B--2---:R-:W-:Y:S02]  /*0220*/  @!P1 FADD.FTZ R13, R18, R17 ;  /* 0x00000011120d9221 */ /* 0x004fe40000010000 */
[----:B---3--:R-:W-:Y:S02]  /*0230*/  @!P0 FADD.FTZ R9, R6, R21 ;  /* 0x0000001506098221 */ /* 0x008fe40000010000 */
[----:B------:R-:W-:-:S04]  /*0240*/  @!P1 FADD.FTZ R20, RZ, R13 ;  /* 0x0000000dff149221 */ /* 0x000fc80000010000 */
        /* <DEDUP_REMOVED lines=12> */
[----:B------:R-:W-:-:S04]  /*0310*/  LOP3.LUT P2, R6, R15, 0x1f, RZ, 0xc0, !PT ;  /* 0x0000001f0f067812 */ /* 0x000fc8000784c0ff */
[----:B------:R-:W-:Y:S02]  /*0320*/  FSETP.GT.FTZ.AND P3, PT, R7, R24, PT ;  /* 0x000000180700720b */ /* 0x000fe40003f74000 */
[----:B------:R-:W-:-:S04]  /*0330*/  SHF.R.U32.HI R7, RZ, 0x3, R15 ;  /* 0x00000003ff077819 */ /* 0x000fc8000001160f */
        /* <DEDUP_REMOVED lines=23> */
[----:B------:R-:W-:-:S02]  /*04b0*/  ISETP.GE.AND P5, PT, R10, c[0x0][0x18c], PT ;  /* 0x000063000a007a0c */ /* 0x000fc40003fa6270 */
[----:B------:R-:W-:Y:S01]  /*04c0*/  ISETP.GE.AND P4, PT, R15, c[0x0][0x18c], PT ;  /* 0x000063000f007a0c */ /* 0x000fe20003f86270 */
[----:B0-----:R-:W-:-:S04]  /*04d0*/  FADD.FTZ R19, R13, -R18 ;  /* 0x800000120d137221 */ /* 0x001fc80000010000 */
[----:B------:R-:W-:Y:S02]  /*04e0*/  FFMA.FTZ R19, R19, R19, RZ ;  /* 0x0000001313137223 */ /* 0x000fe400000100ff */
[----:B------:R-:W-:-:S03]  /*04f0*/  FADD.FTZ R18, R9, -R18 ;  /* 0x8000001209127221 */ /* 0x000fc60000010000 */
[----:B------:R-:W-:-:S05]  /*0500*/  FSEL R19, R19, RZ, !P4 ;  /* 0x000000ff13137208 */ /* 0x000fca0006000000 */
        /* <DEDUP_REMOVED lines=38> */
[----:B------:R-:W-:Y:S02]  /*0770*/  IADD3 R14, P3, R14, c[0x0][0x168], RZ ;  /* 0x00005a000e0e7a10 */ /* 0x000fe40007f7e0ff */
[C---:B------:R-:W-:Y:S02]  /*0780*/  IADD3.X R19, R15.reuse, c[0x0][0x17c], RZ, P1, !PT ;  /* 0x00005f000f137a10 */ /* 0x040fe40000ffe4ff */
[----:B------:R-:W-:Y:S02]  /*0790*/  IADD3.X R17, R15, c[0x0][0x184], RZ, P2, !PT ;  /* 0x000061000f117a10 */ /* 0x000fe400017fe4ff */
[----:B------:R-:W-:-:S02]  /*07a0*/  IADD3.X R15, R12, c[0x0][0x16c], RZ, P3, !PT ;  /* 0x00005b000c0f7a10 */ /* 0x000fc40001ffe4ff */
[----:B------:R-:W2:Y:S04]  /*07b0*/  LDG.E R19, [R18.64] ;  /* 0x0000000412137981 */ /* 0x000ea8000c1e1900 */
[----:B------:R-:W2:Y:S04]  /*07c0*/  LDG.E R16, [R16.64] ;  /* 0x0000000410107981 */ /* 0x000ea8000c1e1900 */
[----:B------:R-:W3:Y:S01]  /*07d0*/  LDG.E R15, [R14.64] ;  /* 0x000000040e0f7981 */ /* 0x000ee2000c1e1900 */
[----:B-1----:R-:W-:-:S04]  /*07e0*/  FADD.FTZ R12, R13, -R6 ;  /* 0x800000060d0c7221 */ /* 0x002fc80000010000 */
[----:B------:R-:W-:-:S04]  /*07f0*/  FMUL.FTZ R12, R12, R7 ;  /* 0x000000070c0c7220 */ /* 0x000fc80000410000 */
[----:B--2---:R-:W-:-:S04]  /*0800*/  FFMA.FTZ R12, R12, R19, R16 ;  /* 0x000000130c0c7223 */ /* 0x004fc80000010010 */
[----:B---3--:R-:W-:-:S05]  /*0810*/  FADD.FTZ R13, R12, R15 ;  /* 0x0000000f0c0d7221 */ /* 0x008fca0000010000 */
[----:B------:R0:W-:Y:S02]  /*0820*/  STG.E [R2.64], R13 ;  /* 0x0000000d02007986 */ /* 0x0001e4000c101904 */
.L_x_427:
[----:B0-----:R-:W-:Y:S05]  /*0830*/  BSYNC B0 ;  /* 0x0000000000007941 */ /* 0x001fea0003800000 */
.L_x_426:
[----:B------:R-:W-:Y:S05]  /*0840*/  @P0 EXIT ;  /* 0x000000000000094d */ /* 0x000fea0003800000 */
[C---:B------:R-:W-:Y:S02]  /*0850*/  SHF.L.U32 R3, R10.reuse, 0x2, RZ ;  /* 0x000000020a037819 */ /* 0x040fe400000006ff */
        /* <DEDUP_REMOVED lines=10> */
[----:B-1----:R-:W-:-:S04]  /*0900*/  FADD.FTZ R6, R9, -R6 ;  /* 0x8000000609067221 */ /* 0x002fc80000010000 */
[----:B------:R-:W-:-:S04]  /*0910*/  FMUL.FTZ R6, R6, R7 ;  /* 0x0000000706067220 */ /* 0x000fc80000410000 */
[----:B--2---:R-:W-:-:S04]  /*0920*/  FFMA.FTZ R6, R6, R3, R10 ;  /* 0x0000000306067223 */ /* 0x004fc8000001000a */
[----:B---3--:R-:W-:-:S05]  /*0930*/  FADD.FTZ R7, R6, R13 ;  /* 0x0000000d06077221 */ /* 0x008fca0000010000 */
[----:B------:R-:W-:Y:S01]  /*0940*/  STG.E [R4.64], R7 ;  /* 0x0000000704007986 */ /* 0x000fe2000c101904 */
[----:B------:R-:W-:Y:S05]  /*0950*/  EXIT ;  /* 0x000000000000794d */ /* 0x000fea0003800000 */
.L_x_428:
        /* <DEDUP_REMOVED lines=10> */
.L_x_2520:


//--------------------- .text._ZN17fastertransformer26add_bias_layernorm_add_resI6__halfLi2EEEvPT_PKS2_S5_S5_S5_fi --------------------------
	.section	.text._ZN17fastertransformer26add_bias_layernorm_add_resI6__halfLi2EEEvPT_PKS2_S5_S5_S5_fi,"ax",@progbits
	.sectioninfo	@"SHI_REGISTERS=30"
	.align	128
        .global         _ZN17fastertransformer26add_bias_layernorm_add_resI6__halfLi2EEEvPT_PKS2_S5_S5_S5_fi
        .type           _ZN17fastertransformer26add_bias_layernorm_add_resI6__halfLi2EEEvPT_PKS2_S5_S5_S5_fi,@function
        .size           _ZN17fastertransformer26add_bias_layernorm_add_resI6__halfLi2EEEvPT_PKS2_S5_S5_S5_fi,(.L_x_2521 - _ZN17fastertransformer26add_bias_layernorm_add_resI6__halfLi2EEEvPT_PKS2_S5_S5_S5_fi)
        .other          _ZN17fastertransformer26add_bias_layernorm_add_resI6__halfLi2EEEvPT_PKS2_S5_S5_S5_fi,@"STO_CUDA_ENTRY STV_DEFAULT"
_ZN17fastertransformer26add_bias_layernorm_add_resI6__halfLi2EEEvPT_PKS2_S5_S5_S5_fi:
.text._ZN17fastertransformer26add_bias_layernorm_add_resI6__halfLi2EEEvPT_PKS2_S5_S5_S5_fi:
[----:B------:R-:W-:Y:S02]  /*0000*/  MOV R1, c[0x0][0x28] ;  /* 0x00000a0000017a02 */ /* 0x000fe40000000f00 */
[----:B------:R-:W0:Y:S01]  /*0010*/  S2UR UR4, SR_CTAID.X ;  /* 0x00000000000479c3 */ /* 0x000e220000002500 */
[----:B------:R-:W1:Y:S01]  /*0020*/  S2R R15, SR_TID.X ;  /* 0x00000000000f7919 */ /* 0x000e620000002100 */
[----:B------:R-:W-:Y:S02]  /*0030*/  ULDC UR5, c[0x0][0x18c] ;  /* 0x0000630000057ab9 */ /* 0x000fe40000000800 */
[----:B0-----:R-:W-:Y:S01]  /*0040*/  UIMAD UR4, UR4, UR5, URZ ;  /* 0x00000005040472a4 */ /* 0x001fe2000f8e023f */
[C---:B-1----:R-:W-:Y:S02]  /*0050*/  IADD3 R10, R15.reuse, c[0x0][0x0], RZ ;  /* 0x000000000f0a7a10 */ /* 0x042fe40007ffe0ff */
[C---:B------:R-:W-:Y:S01]  /*0060*/  ISETP.GE.AND P1, PT, R15.reuse, c[0x0][0x18c], PT ;  /* 0x000063000f007a0c */ /* 0x040fe20003f26270 */
[----:B------:R-:W-:Y:S01]  /*0070*/  USHF.R.S32.HI UR5, URZ, 0x1f, UR4 ;  /* 0x0000001f3f057899 */ /* 0x000fe20008011404 */
[----:B------:R-:W-:Y:S02]  /*0080*/  SHF.R.S32.HI R16, RZ, 0x1f, R15 ;  /* 0x0000001fff107819 */ /* 0x000fe4000001140f */
[----:B------:R-:W-:-:S02]  /*0090*/  IADD3 R14, P2, R15, UR4, RZ ;  /* 0x000000040f0e7c10 */ /* 0x000fc4000ff5e0ff */
[C---:B------:R-:W-:Y:S02]  /*00a0*/  ISETP.GE.AND P0, PT, R10.reuse, c[0x0][0x18c], PT ;  /* 0x000063000a007a0c */ /* 0x040fe40003f06270 */
[----:B------:R-:W-:Y:S02]  /*00b0*/  SHF.R.S32.HI R11, RZ, 0x1f, R10 ;  /* 0x0000001fff0b7819 */ /* 0x000fe4000001140a */
[----:B------:R-:W-:Y:S02]  /*00c0*/  IADD3 R9, P3, R10, UR4, RZ ;  /* 0x000000040a097c10 */ /* 0x000fe4000ff7e0ff */
[----:B------:R-:W-:Y:S01]  /*00d0*/  IADD3.X R3, R16, UR5, RZ, P2, !PT ;  /* 0x0000000510037c10 */ /* 0x000fe200097fe4ff */
[----:B------:R-:W-:Y:S01]  /*00e0*/  @!P1 IMAD.MOV.U32 R18, RZ, RZ, 0x2 ;  /* 0x00000002ff129424 */ /* 0x000fe200078e00ff */
[----:B------:R-:W-:Y:S01]  /*00f0*/  IADD3.X R8, R11, UR5, RZ, P3, !PT ;  /* 0x000000050b087c10 */ /* 0x000fe20009ffe4ff */
[----:B------:R-:W-:Y:S01]  /*0100*/  ULDC.64 UR4, c[0x0][0x118] ;  /* 0x0000460000047ab9 */ /* 0x000fe20000000a00 */
[C---:B------:R-:W-:Y:S01]  /*0110*/  SHF.L.U64.HI R12, R14.reuse, 0x1, R3 ;  /* 0x000000010e0c7819 */ /* 0x040fe20000010203 */
[----:B------:R-:W-:Y:S01]  /*0120*/  @!P1 IMAD.WIDE R18, R15, R18, c[0x0][0x170] ;  /* 0x00005c000f129625 */ /* 0x000fe200078e0212 */
[----:B------:R-:W-:-:S02]  /*0130*/  SHF.L.U32 R14, R14, 0x1, RZ ;  /* 0x000000010e0e7819 */ /* 0x000fc400000006ff */
[C---:B------:R-:W-:Y:S01]  /*0140*/  SHF.L.U64.HI R8, R9.reuse, 0x1, R8 ;  /* 0x0000000109087819 */ /* 0x040fe20000010208 */
[----:B------:R-:W-:Y:S01]  /*0150*/  IMAD.SHL.U32 R9, R9, 0x2, RZ ;  /* 0x0000000209097824 */ /* 0x000fe200078e00ff */
[----:B------:R-:W-:Y:S01]  /*0160*/  IADD3 R2, P2, R14, c[0x0][0x160], RZ ;  /* 0x000058000e027a10 */ /* 0x000fe20007f5e0ff */
[----:B------:R-:W2:Y:S01]  /*0170*/  @!P1 LDG.E.U16 R18, [R18.64] ;  /* 0x0000000412129981 */ /* 0x000ea2000c1e1500 */
[----:B------:R-:W-:Y:S02]  /*0180*/  @!P0 MOV R7, 0x2 ;  /* 0x0000000200078802 */ /* 0x000fe40000000f00 */
[----:B------:R-:W-:Y:S02]  /*0190*/  IADD3 R4, P3, R9, c[0x0][0x160], RZ ;  /* 0x0000580009047a10 */ /* 0x000fe40007f7e0ff */
[----:B------:R-:W-:Y:S01]  /*01a0*/  IADD3.X R3, R12, c[0x0][0x164], RZ, P2, !PT ;  /* 0x000059000c037a10 */ /* 0x000fe200017fe4ff */
[----:B------:R-:W-:Y:S01]  /*01b0*/  @!P0 IMAD.WIDE R6, R10, R7, c[0x0][0x170] ;  /* 0x00005c000a068625 */ /* 0x000fe200078e0207 */
[----:B------:R-:W-:-:S03]  /*01c0*/  IADD3.X R5, R8, c[0x0][0x164], RZ, P3, !PT ;  /* 0x0000590008057a10 */ /* 0x000fc60001ffe4ff */
[----:B------:R-:W2:Y:S04]  /*01d0*/  @!P1 LDG.E.U16 R17, [R2.64] ;  /* 0x0000000402119981 */ /* 0x000ea8000c1e1500 */
[----:B------:R-:W3:Y:S04]  /*01e0*/  @!P0 LDG.E.U16 R7, [R6.64] ;  /* 0x0000000406078981 */ /* 0x000ee8000c1e1500 */
[----:B------:R-:W3:Y:S01]  /*01f0*/  @!P0 LDG.E.U16 R20, [R4.64] ;  /* 0x0000000404148981 */ /* 0x000ee2000c1e1500 */
[----:B------:R-:W-:Y:S01]  /*0200*/  I2F.U32 R23, R15 ;  /* 0x0000000f00177306 */ /* 0x000fe20000201000 */
[----:B--2---:R-:W-:Y:S01]  /*0210*/  @!P1 HADD2 R13, R17.H0_H0, R18.H0_H0 ;  /* 0x20000012110d9230 */ /* 0x004fe20000000800 */
[----:B------:R-:W-:Y:S01]  /*0220*/  IMAD.MOV.U32 R17, RZ, RZ, RZ ;  /* 0x000000ffff117224 */ /* 0x000fe200078e00ff */
[----:B---3--:R-:W-:-:S03]  /*0230*/  @!P0 HADD2 R0, R20.H0_H0, R7.H0_H0 ;  /* 0x2000000714008230 */ /* 0x008fc60000000800 */
[----:B------:R-:W-:Y:S02]  /*0240*/  @!P1 HADD2.F32 R20, -RZ, R13.H0_H0 ;  /* 0x2000000dff149230 */ /* 0x000fe40000004100 */
[----:B------:R-:W-:-:S03]  /*0250*/  @!P0 HADD2.F32 R22, -RZ, R0.H0_H0 ;  /* 0x20000000ff168230 */ /* 0x000fc60000004100 */
        /* <DEDUP_REMOVED lines=39> */
[----:B------:R-:W-:-:S02]  /*04d0*/  @!P1 HADD2.F32 R25, -RZ, R13.H0_H0 ;  /* 0x2000000dff199230 */ /* 0x000fc40000004100 */
[----:B------:R-:W-:Y:S01]  /*04e0*/  @!P0 HADD2.F32 R27, -RZ, R0.H0_H0 ;  /* 0x20000000ff1b8230 */ /* 0x000fe20000004100 */
[----:B------:R-:W-:Y:S02]  /*04f0*/  MOV R19, RZ ;  /* 0x000000ff00137202 */ /* 0x000fe40000000f00 */
[--C-:B0-----:R-:W-:Y:S02]  /*0500*/  @!P1 FADD.FTZ R20, R25, -R18.reuse ;  /* 0x8000001219149221 */ /* 0x101fe40000010000 */
[----:B------:R-:W-:Y:S02]  /*0510*/  @!P0 FADD.FTZ R18, R27, -R18 ;  /* 0x800000121b128221 */ /* 0x000fe40000010000 */
[----:B------:R-:W-:-:S04]  /*0520*/  @!P1 FFMA.FTZ R19, R20, R20, RZ ;  /* 0x0000001414139223 */ /* 0x000fc800000100ff */
        /* <DEDUP_REMOVED lines=22> */
[----:B------:R-:W1:Y:S01]  /*0690*/  @!P4 MUFU.RCP R6, R23 ;  /* 0x000000170006c308 */ /* 0x000e620000001000 */
[----:B0-----:R-:W-:-:S05]  /*06a0*/  FADD.FTZ R20, R17, R20 ;  /* 0x0000001411147221 */ /* 0x001fca0000010000 */
[----:B------:R-:W0:Y:S02]  /*06b0*/  SHFL.BFLY PT, R7, R20, 0x1, 0x1f ;  /* 0x0c201f0014077f89 */ /* 0x000e2400000e0000 */
        /* <DEDUP_REMOVED lines=29> */
.L_x_430:
[----:B0-----:R-:W-:Y:S05]  /*0890*/  BSYNC B0 ;  /* 0x0000000000007941 */ /* 0x001fea0003800000 */
.L_x_429:
[----:B------:R-:W-:Y:S05]  /*08a0*/  @P0 EXIT ;  /* 0x000000000000094d */ /* 0x000fea0003800000 */
[C---:B------:R-:W-:Y:S02]  /*08b0*/  SHF.L.U32 R3, R10.reuse, 0x1, RZ ;  /* 0x000000010a037819 */ /* 0x040fe400000006ff */
[----:B------:R-:W-:Y:S02]  /*08c0*/  SHF.L.U64.HI R11, R10, 0x1, R11 ;  /* 0x000000010a0b7819 */ /* 0x000fe4000001020b */
[C---:B------:R-:W-:Y:S02]  /*08d0*/  IADD3 R2, P0, R3.reuse, c[0x0][0x178], RZ ;  /* 0x00005e0003027a10 */ /* 0x040fe40007f1e0ff */
[----:B------:R-:W-:Y:S02]  /*08e0*/  IADD3 R10, P1, R3, c[0x0][0x180], RZ ;  /* 0x00006000030a7a10 */ /* 0x000fe40007f3e0ff */
[----:B------:R-:W-:Y:S02]  /*08f0*/  IADD3.X R3, R11, c[0x0][0x17c], RZ, P0, !PT ;  /* 0x00005f000b037a10 */ /* 0x000fe400007fe4ff */
[----:B------:R-:W-:-:S02]  /*0900*/  IADD3 R12, P2, R9, c[0x0][0x168], RZ ;  /* 0x00005a00090c7a10 */ /* 0x000fc40007f5e0ff */
        /* <DEDUP_REMOVED lines=16> */
.L_x_431:
        /* <DEDUP_REMOVED lines=15> */
.L_x_2521:


//--------------------- .text._ZN17fastertransformer29add_bias_layernorm_add_res_e2ILi2EEEvP6float2PKS1_S4_S4_S4_fi --------------------------
	.section	.text._ZN17fastertransformer29add_bias_layernorm_add_res_e2ILi2EEEvP6float2PKS1_S4_S4_S4_fi,"ax",@progbits
	.sectioninfo	@"SHI_REGISTERS=30"
	.align	128
        .global         _ZN17fastertransformer29add_bias_layernorm_add_res_e2ILi2EEEvP6float2PKS1_S4_S4_S4_fi
        .type           _ZN17fastertransformer29add_bias_layernorm_add_res_e2ILi2EEEvP6float2PKS1_S4_S4_S4_fi,@function
        .size           _ZN17fastertransformer29add_bias_layernorm_add_res_e2ILi2EEEvP6float2PKS1_S4_S4_S4_fi,(.L_x_2522 - _ZN17fastertransformer29add_bias_layernorm_add_res_e2ILi2EEEvP6float2PKS1_S4_S4_S4_fi)
        .other          _ZN17fastertransformer29add_bias_layernorm_add_res_e2ILi2EEEvP6float2PKS1_S4_S4_S4_fi,@"STO_CUDA_ENTRY STV_DEFAULT"
_ZN17fastertransformer29add_bias_layernorm_add_res_e2ILi2EEEvP6float2PKS1_S4_S4_S4_fi:
.text._ZN17fastertransformer29add_bias_layernorm_add_res_e2ILi2EEEvP6float2PKS1_S4_S4_S4_fi:
[----:B------:R-:W-:Y:S02]  /*0000*/  MOV R1, c[0x0][0x28] ;  /* 0x00000a0000017a02 */ /* 0x000fe40000000f00 */
[----:B------:R-:W0:Y:S01]  /*0010*/  S2R R0, SR_TID.X ;  /* 0x0000000000007919 */ /* 0x000e220000002100 */
[----:B------:R-:W1:Y:S01]  /*0020*/  S2UR UR5, SR_CTAID.X ;  /* 0x00000000000579c3 */ /* 0x000e620000002500 */
[----:B------:R-:W-:Y:S02]  /*0030*/  ULDC UR4, c[0x0][0x18c] ;  /* 0x0000630000047ab9 */ /* 0x000fe40000000800 */
[----:B------:R-:W-:Y:S01]  /*0040*/  USHF.R.S32.HI UR4, URZ, 0x1, UR4 ;  /* 0x000000013f047899 */ /* 0x000fe20008011404 */
[----:B0-----:R-:W-:-:S03]  /*0050*/  IADD3 R2, R0, c[0x0][0x0], RZ ;  /* 0x0000000000027a10 */ /* 0x001fc60007ffe0ff */
[----:B-1----:R-:W-:Y:S02]  /*0060*/  UIMAD UR5, UR4, UR5, URZ ;  /* 0x00000005040572a4 */ /* 0x002fe4000f8e023f */
[----:B------:R-:W-:Y:S02]  /*0070*/  ISETP.GE.AND P1, PT, R0, UR4, PT ;  /* 0x0000000400007c0c */ /* 0x000fe4000bf26270 */
[----:B------:R-:W-:Y:S01]  /*0080*/  ISETP.GE.AND P0, PT, R2, UR4, PT ;  /* 0x0000000402007c0c */ /* 0x000fe2000bf06270 */
[----:B------:R-:W-:Y:S01]  /*0090*/  USHF.R.S32.HI UR4, URZ, 0x1f, UR5 ;  /* 0x0000001f3f047899 */ /* 0x000fe20008011405 */
[----:B------:R-:W-:Y:S02]  /*00a0*/  SHF.R.S32.HI R3, RZ, 0x1f, R0 ;  /* 0x0000001fff037819 */ /* 0x000fe40000011400 */
[----:B------:R-:W-:Y:S02]  /*00b0*/  IADD3 R6, P2, R0, UR5, RZ ;  /* 0x0000000500067c10 */ /* 0x000fe4000ff5e0ff */
[----:B------:R-:W-:-:S02]  /*00c0*/  SHF.R.S32.HI R5, RZ, 0x1f, R2 ;  /* 0x0000001fff057819 */ /* 0x000fc40000011402 */
[----:B------:R-:W-:Y:S02]  /*00d0*/  IADD3.X R7, R3, UR4, RZ, P2, !PT ;  /* 0x0000000403077c10 */ /* 0x000fe400097fe4ff */
[----:B------:R-:W-:Y:S02]  /*00e0*/  IADD3 R8, P3, R2, UR5, RZ ;  /* 0x0000000502087c10 */ /* 0x000fe4000ff7e0ff */
[C---:B------:R-:W-:Y:S02]  /*00f0*/  SHF.L.U64.HI R4, R6.reuse, 0x3, R7 ;  /* 0x0000000306047819 */ /* 0x040fe40000010207 */
[----:B------:R-:W-:Y:S02]  /*0100*/  SHF.L.U32 R6, R6, 0x3, RZ ;  /* 0x0000000306067819 */ /* 0x000fe400000006ff */
[----:B------:R-:W-:Y:S02]  /*0110*/  @!P1 MOV R15, 0x8 ;  /* 0x00000008000f9802 */ /* 0x000fe40000000f00 */
[----:B------:R-:W-:Y:S01]  /*0120*/  IADD3.X R11, R5, UR4, RZ, P3, !PT ;  /* 0x00000004050b7c10 */ /* 0x000fe20009ffe4ff */
[----:B------:R-:W-:Y:S01]  /*0130*/  ULDC.64 UR4, c[0x0][0x118] ;  /* 0x0000460000047ab9 */ /* 0x000fe20000000a00 */
[----:B------:R-:W-:Y:S01]  /*0140*/  SHF.L.U32 R7, R8, 0x3, RZ ;  /* 0x0000000308077819 */ /* 0x000fe200000006ff */
[----:B------:R-:W-:Y:S01]  /*0150*/  @!P1 IMAD.WIDE R14, R0, R15, c[0x0][0x170] ;  /* 0x00005c00000e9625 */ /* 0x000fe200078e020f */
[----:B------:R-:W-:-:S02]  /*0160*/  IADD3 R12, P2, R6, c[0x0][0x160], RZ ;  /* 0x00005800060c7a10 */ /* 0x000fc40007f5e0ff */
[----:B------:R-:W-:Y:S02]  /*0170*/  @!P0 MOV R17, 0x8 ;  /* 0x0000000800118802 */ /* 0x000fe40000000f00 */
[----:B------:R-:W-:Y:S01]  /*0180*/  SHF.L.U64.HI R8, R8, 0x3, R11 ;  /* 0x0000000308087819 */ /* 0x000fe2000001020b */
[----:B------:R-:W2:Y:S01]  /*0190*/  @!P1 LDG.E.64 R14, [R14.64] ;  /* 0x000000040e0e9981 */ /* 0x000ea2000c1e1b00 */
[----:B------:R-:W-:Y:S01]  /*01a0*/  IADD3 R10, P3, R7, c[0x0][0x160], RZ ;  /* 0x00005800070a7a10 */ /* 0x000fe20007f7e0ff */
[----:B------:R-:W-:Y:S01]  /*01b0*/  @!P0 IMAD.WIDE R16, R2, R17, c[0x0][0x170] ;  /* 0x00005c0002108625 */ /* 0x000fe200078e0211 */
[----:B------:R-:W-:Y:S02]  /*01c0*/  IADD3.X R13, R4, c[0x0][0x164], RZ, P2, !PT ;  /* 0x00005900040d7a10 */ /* 0x000fe400017fe4ff */
[----:B------:R-:W-:-:S03]  /*01d0*/  IADD3.X R11, R8, c[0x0][0x164], RZ, P3, !PT ;  /* 0x00005900080b7a10 */ /* 0x000fc60001ffe4ff */
[----:B------:R-:W2:Y:S04]  /*01e0*/  @!P1 LDG.E.64 R18, [R12.64] ;  /* 0x000000040c129981 */ /* 0x000ea8000c1e1b00 */
[----:B------:R-:W3:Y:S04]  /*01f0*/  @!P0 LDG.E.64 R16, [R16.64] ;  /* 0x0000000410108981 */ /* 0x000ee8000c1e1b00 */
[----:B------:R-:W3:Y:S01]  /*0200*/  @!P0 LDG.E.64 R20, [R10.64] ;  /* 0x000000040a148981 */ /* 0x000ee2000c1e1b00 */
[----:B------:R-:W-:Y:S01]  /*0210*/  I2F.U32 R26, R0 ;  /* 0x00000000001a7306 */ /* 0x000fe20000201000 */
[----:B--2---:R-:W-:-:S02]  /*0220*/  @!P1 FADD.FTZ R9, R18, R14 ;  /* 0x0000000e12099221 */ /* 0x004fc40000010000 */
[----:B------:R-:W-:Y:S01]  /*0230*/  @!P1 FADD.FTZ R22, R19, R15 ;  /* 0x0000000f13169221 */ /* 0x000fe20000010000 */
[----:B------:R-:W-:-:S03]  /*0240*/  HFMA2.MMA R18, -RZ, RZ, 0, 0 ;  /* 0x00000000ff127435 */ /* 0x000fc600000001ff */
[----:B------:R-:W-:Y:S02]  /*0250*/  @!P1 FADD.FTZ R19, R9, R22 ;  /* 0x0000001609139221 */ /* 0x000fe40000010000 */
[----:B---3--:R-:W-:Y:S02]  /*0260*/  @!P0 FADD.FTZ R23, R20, R16 ;  /* 0x0000001014178221 */ /* 0x008fe40000010000 */
[----:B------:R-:W-:Y:S02]  /*0270*/  @!P0 FADD.FTZ R24, R21, R17 ;  /* 0x0000001115188221 */ /* 0x000fe40000010000 */
[----:B------:R-:W-:Y:S02]  /*0280*/  @!P1 FADD.FTZ R18, RZ, R19 ;  /* 0x00000013ff129221 */ /* 0x000fe40000010000 */
        /* <DEDUP_REMOVED lines=40> */
[--C-:B------:R-:W-:Y:S02]  /*0510*/  @!P1 FADD.FTZ R19, R9, -R17.reuse ;  /* 0x8000001109139221 */ /* 0x100fe40000010000 */
[--C-:B------:R-:W-:Y:S02]  /*0520*/  @!P0 FADD.FTZ R21, R24, -R17.reuse ;  /* 0x8000001118158221 */ /* 0x100fe40000010000 */
[----:B------:R-:W-:Y:S01]  /*0530*/  @!P1 FMUL.FTZ R26, R18, R18 ;  /* 0x00000012121a9220 */ /* 0x000fe20000410000 */
[----:B------:R-:W-:Y:S01]  /*0540*/  HFMA2.MMA R18, -RZ, RZ, 0, 0 ;  /* 0x00000000ff127435 */ /* 0x000fe200000001ff */
[----:B------:R-:W-:Y:S02]  /*0550*/  @!P0 FADD.FTZ R17, R23, -R17 ;  /* 0x8000001117118221 */ /* 0x000fe40000010000 */
[----:B------:R-:W-:Y:S02]  /*0560*/  @!P0 FMUL.FTZ R20, R21, R21 ;  /* 0x0000001515148220 */ /* 0x000fe40000410000 */
[----:B------:R-:W-:-:S02]  /*0570*/  @!P1 FFMA.FTZ R26, R19, R19, R26 ;  /* 0x00000013131a9223 */ /* 0x000fc4000001001a */
[----:B------:R-:W-:Y:S02]  /*0580*/  @!P0 FFMA.FTZ R17, R17, R17, R20 ;  /* 0x0000001111118223 */ /* 0x000fe40000010014 */
        /* <DEDUP_REMOVED lines=42> */
[----:B------:R-:W2:Y:S04]  /*0830*/  LDG.E.64 R18, [R18.64] ;  /* 0x0000000412127981 */ /* 0x000ea8000c1e1b00 */
[----:B------:R-:W2:Y:S04]  /*0840*/  LDG.E.64 R16, [R16.64] ;  /* 0x0000000410107981 */ /* 0x000ea8000c1e1b00 */
[----:B------:R-:W3:Y:S01]  /*0850*/  LDG.E.64 R20, [R20.64] ;  /* 0x0000000414147981 */ /* 0x000ee2000c1e1b00 */
[--C-:B-1----:R-:W-:Y:S02]  /*0860*/  FADD.FTZ R22, R22, -R14.reuse ;  /* 0x8000000e16167221 */ /* 0x102fe40000010000 */
[----:B------:R-:W-:-:S02]  /*0870*/  FADD.FTZ R0, R9, -R14 ;  /* 0x8000000e09007221 */ /* 0x000fc40000010000 */
[-C--:B------:R-:W-:Y:S02]  /*0880*/  FMUL.FTZ R22, R22, R15.reuse ;  /* 0x0000000f16167220 */ /* 0x080fe40000410000 */
[----:B------:R-:W-:Y:S02]  /*0890*/  FMUL.FTZ R3, R0, R15 ;  /* 0x0000000f00037220 */ /* 0x000fe40000410000 */
[----:B--2---:R-:W-:Y:S02]  /*08a0*/  FFMA.FTZ R22, R19, R22, R17 ;  /* 0x0000001613167223 */ /* 0x004fe40000010011 */
[----:B------:R-:W-:Y:S02]  /*08b0*/  FFMA.FTZ R3, R18, R3, R16 ;  /* 0x0000000312037223 */ /* 0x000fe40000010010 */
[----:B---3--:R-:W-:Y:S02]  /*08c0*/  FADD.FTZ R27, R21, R22 ;  /* 0x00000016151b7221 */ /* 0x008fe40000010000 */
[----:B------:R-:W-:-:S05]  /*08d0*/  FADD.FTZ R26, R20, R3 ;  /* 0x00000003141a7221 */ /* 0x000fca0000010000 */
[----:B------:R0:W-:Y:S02]  /*08e0*/  STG.E.64 [R12.64], R26 ;  /* 0x0000001a0c007986 */ /* 0x0001e4000c101b04 */
.L_x_433:
[----:B0-----:R-:W-:Y:S05]  /*08f0*/  BSYNC B0 ;  /* 0x0000000000007941 */ /* 0x001fea0003800000 */
.L_x_432:
[----:B------:R-:W-:Y:S05]  /*0900*/  @P0 EXIT ;  /* 0x000000000000094d */ /* 0x000fea0003800000 */
[C---:B------:R-:W-:Y:S02]  /*0910*/  SHF.L.U32 R4, R2.reuse, 0x3, RZ ;  /* 0x0000000302047819 */ /* 0x040fe400000006ff */
[----:B------:R-:W-:Y:S02]  /*0920*/  SHF.L.U64.HI R5, R2, 0x3, R5 ;  /* 0x0000000302057819 */ /* 0x000fe40000010205 */
[C---:B------:R-:W-:Y:S02]  /*0930*/  IADD3 R2, P0, R4.reuse, c[0x0][0x178], RZ ;  /* 0x00005e0004027a10 */ /* 0x040fe40007f1e0ff */
[----:B------:R-:W-:Y:S02]  /*0940*/  IADD3 R4, P1, R4, c[0x0][0x180], RZ ;  /* 0x0000600004047a10 */ /* 0x000fe40007f3e0ff */
[----:B------:R-:W-:Y:S02]  /*0950*/  IADD3.X R3, R5, c[0x0][0x17c], RZ, P0, !PT ;  /* 0x00005f0005037a10 */ /* 0x000fe400007fe4ff */
[----:B------:R-:W-:-:S02]  /*0960*/  IADD3 R6, P2, R7, c[0x0][0x168], RZ ;  /* 0x00005a0007067a10 */ /* 0x000fc40007f5e0ff */
[----:B------:R-:W-:Y:S02]  /*0970*/  IADD3.X R5, R5, c[0x0][0x184], RZ, P1, !PT ;  /* 0x0000610005057a10 */ /* 0x000fe40000ffe4ff */
[----:B------:R-:W-:Y:S01]  /*0980*/  IADD3.X R7, R8, c[0x0][0x16c], RZ, P2, !PT ;  /* 0x00005b0008077a10 */ /* 0x000fe200017fe4ff */
        /* <DEDUP_REMOVED lines=13> */
.L_x_434:
        /* <DEDUP_REMOVED lines=10> */
.L_x_2522:


//--------------------- .text._ZN17fastertransformer29add_bias_layernorm_add_res_e2ILi2EEEvP7__half2PKS1_S4_S4_S4_fi --------------------------
	.section	.text._ZN17fastertransformer29add_bias_layernorm_add_res_e2ILi2EEEvP7__half2PKS1_S4_S4_S4_fi,"ax",@progbits
	.sectioninfo	@"SHI_REGISTERS=32"
	.align	128
        .global         _ZN17fastertransformer29add_bias_layernorm_add_res_e2ILi2EEEvP7__half2PKS1_S4_S4_S4_fi
        .type           _ZN17fastertransformer29add_bias_layernorm_add_res_e2ILi2EEEvP7__half2PKS1_S4_S4_S4_fi,@function
        .size           _ZN17fastertransformer29add_bias_layernorm_add_res_e2ILi2EEEvP7__half2PKS1_S4_S4_S4_fi,(.L_x_2523 - _ZN17fastertransformer29add_bias_layernorm_add_res_e2ILi2EEEvP7__half2PKS1_S4_S4_S4_fi)
        .other          _ZN17fastertransformer29add_bias_layernorm_add_res_e2ILi2EEEvP7__half2PKS1_S4_S4_S4_fi,@"STO_CUDA_ENTRY STV_DEFAULT"
_ZN17fastertransformer29add_bias_layernorm_add_res_e2ILi2EEEvP7__half2PKS1_S4_S4_S4_fi:
.text._ZN17fastertransformer29add_bias_layernorm_add_res_e2ILi2EEEvP7__half2PKS1_S4_S4_S4_fi:
[----:B------:R-:W-:Y:S02]  /*0000*/  MOV R1, c[0x0][0x28] ;  /* 0x00000a0000017a02 */ /* 0x000fe40000000f00 */
[----:B------:R-:W0:Y:S01]  /*0010*/  S2UR UR5, SR_CTAID.X ;  /* 0x00000000000579c3 */ /* 0x000e220000002500 */
[----:B------:R-:W1:Y:S01]  /*0020*/  S2R R15, SR_TID.X ;  /* 0x00000000000f7919 */ /* 0x000e620000002100 */
[----:B------:R-:W-:Y:S02]  /*0030*/  ULDC UR4, c[0x0][0x18c] ;  /* 0x0000630000047ab9 */ /* 0x000fe40000000800 */
[----:B------:R-:W-:-:S04]  /*0040*/  USHF.R.S32.HI UR4, URZ, 0x1, UR4 ;  /* 0x000000013f047899 */ /* 0x000fc80008011404 */
[----:B0-----:R-:W-:Y:S02]  /*0050*/  UIMAD UR5, UR4, UR5, URZ ;  /* 0x00000005040572a4 */ /* 0x001fe4000f8e023f */
[C---:B-1----:R-:W-:Y:S02]  /*0060*/  ISETP.GE.AND P1, PT, R15.reuse, UR4, PT ;  /* 0x000000040f007c0c */ /* 0x042fe4000bf26270 */
[----:B------:R-:W-:Y:S01]  /*0070*/  SHF.R.S32.HI R16, RZ, 0x1f, R15 ;  /* 0x0000001fff107819 */ /* 0x000fe2000001140f */
[----:B------:R-:W-:Y:S01]  /*0080*/  USHF.R.S32.HI UR6, URZ, 0x1f, UR5 ;  /* 0x0000001f3f067899 */ /* 0x000fe20008011405 */
[C---:B------:R-:W-:Y:S02]  /*0090*/  IADD3 R10, R15.reuse, c[0x0][0x0], RZ ;  /* 0x000000000f0a7a10 */ /* 0x040fe40007ffe0ff */
[----:B------:R-:W-:Y:S02]  /*00a0*/  IADD3 R14, P2, R15, UR5, RZ ;  /* 0x000000050f0e7c10 */ /* 0x000fe4000ff5e0ff */
[----:B------:R-:W-:-:S02]  /*00b0*/  ISETP.GE.AND P0, PT, R10, UR4, PT ;  /* 0x000000040a007c0c */ /* 0x000fc4000bf06270 */
[----:B------:R-:W-:Y:S02]  /*00c0*/  IADD3.X R3, R16, UR6, RZ, P2, !PT ;  /* 0x0000000610037c10 */ /* 0x000fe400097fe4ff */
[----:B------:R-:W-:Y:S02]  /*00d0*/  SHF.R.S32.HI R11, RZ, 0x1f, R10 ;  /* 0x0000001fff0b7819 */ /* 0x000fe4000001140a */
[----:B------:R-:W-:Y:S02]  /*00e0*/  SHF.L.U64.HI R12, R14, 0x2, R3 ;  /* 0x000000020e0c7819 */ /* 0x000fe40000010203 */
[----:B------:R-:W-:Y:S01]  /*00f0*/  IADD3 R9, P3, R10, UR5, RZ ;  /* 0x000000050a097c10 */ /* 0x000fe2000ff7e0ff */
[----:B------:R-:W-:Y:S01]  /*0100*/  ULDC.64 UR4, c[0x0][0x118] ;  /* 0x0000460000047ab9 */ /* 0x000fe20000000a00 */
[----:B------:R-:W-:Y:S02]  /*0110*/  SHF.L.U32 R14, R14, 0x2, RZ ;  /* 0x000000020e0e7819 */ /* 0x000fe400000006ff */
[----:B------:R-:W-:-:S02]  /*0120*/  @!P1 MOV R18, 0x4 ;  /* 0x0000000400129802 */ /* 0x000fc40000000f00 */
[----:B------:R-:W-:Y:S02]  /*0130*/  IADD3.X R8, R11, UR6, RZ, P3, !PT ;  /* 0x000000060b087c10 */ /* 0x000fe40009ffe4ff */
[----:B------:R-:W-:Y:S01]  /*0140*/  IADD3 R2, P2, R14, c[0x0][0x160], RZ ;  /* 0x000058000e027a10 */ /* 0x000fe20007f5e0ff */
[----:B------:R-:W-:Y:S01]  /*0150*/  @!P1 IMAD.WIDE R18, R15, R18, c[0x0][0x170] ;  /* 0x00005c000f129625 */ /* 0x000fe200078e0212 */
[C---:B------:R-:W-:Y:S02]  /*0160*/  SHF.L.U64.HI R8, R9.reuse, 0x2, R8 ;  /* 0x0000000209087819 */ /* 0x040fe40000010208 */
[----:B------:R-:W-:Y:S02]  /*0170*/  IADD3.X R3, R12, c[0x0][0x164], RZ, P2, !PT ;  /* 0x000059000c037a10 */ /* 0x000fe400017fe4ff */
[----:B------:R-:W-:Y:S01]  /*0180*/  SHF.L.U32 R9, R9, 0x2, RZ ;  /* 0x0000000209097819 */ /* 0x000fe200000006ff */
[----:B------:R-:W2:Y:S01]  /*0190*/  @!P1 LDG.E R18, [R18.64] ;  /* 0x0000000412129981 */ /* 0x000ea2000c1e1900 */
[----:B------:R-:W-:-:S02]  /*01a0*/  @!P0 MOV R7, 0x4 ;  /* 0x0000000400078802 */ /* 0x000fc40000000f00 */
[----:B------:R-:W-:Y:S01]  /*01b0*/  IADD3 R4, P3, R9, c[0x0][0x160], RZ ;  /* 0x0000580009047a10 */ /* 0x000fe20007f7e0ff */
[----:B------:R-:W2:Y:S02]  /*01c0*/  @!P1 LDG.E R17, [R2.64] ;  /* 0x0000000402119981 */ /* 0x000ea4000c1e1900 */
[----:B------:R-:W-:Y:S01]  /*01d0*/  @!P0 IMAD.WIDE R6, R10, R7, c[0x0][0x170] ;  /* 0x00005c000a068625 */ /* 0x000fe200078e0207 */
[----:B------:R-:W-:-:S05]  /*01e0*/  IADD3.X R5, R8, c[0x0][0x164], RZ, P3, !PT ;  /* 0x0000590008057a10 */ /* 0x000fca0001ffe4ff */
[----:B------:R-:W3:Y:S04]  /*01f0*/  @!P0 LDG.E R7, [R6.64] ;  /* 0x0000000406078981 */ /* 0x000ee8000c1e1900 */
[----:B------:R-:W3:Y:S01]  /*0200*/  @!P0 LDG.E R20, [R4.64] ;  /* 0x0000000404148981 */ /* 0x000ee2000c1e1900 */
[----:B--2---:R-:W-:Y:S01]  /*0210*/  @!P1 HFMA2.MMA R13, R17, 1, 1, R18 ;  /* 0x3c003c00110d9835 */ /* 0x004fe20000000012 */
[----:B------:R-:W-:-:S09]  /*0220*/  MOV R17, RZ ;  /* 0x000000ff00117202 */ /* 0x000fd20000000f00 */
[----:B------:R-:W-:Y:S02]  /*0230*/  @!P1 HADD2.F32 R21, -RZ, R13.H1_H1 ;  /* 0x3000000dff159230 */ /* 0x000fe40000004100 */
[----:B---3--:R-:W-:Y:S02]  /*0240*/  @!P0 HADD2 R0, R20, R7 ;  /* 0x0000000714008230 */ /* 0x008fe40000000000 */
[----:B------:R-:W-:-:S03]  /*0250*/  @!P1 HADD2.F32 R20, -RZ, R13.H0_H0 ;  /* 0x2000000dff149230 */ /* 0x000fc60000004100 */
[--C-:B------:R-:W-:Y:S02]  /*0260*/  @!P0 HADD2.F32 R22, -RZ, R0.reuse.H0_H0 ;  /* 0x20000000ff168230 */ /* 0x100fe40000004100 */
[----:B------:R-:W-:Y:S01]  /*0270*/  @!P0 HADD2.F32 R23, -RZ, R0.H1_H1 ;  /* 0x30000000ff178230 */ /* 0x000fe20000004100 */
[----:B------:R-:W-:-:S04]  /*0280*/  @!P1 FADD.FTZ R20, R20, R21 ;  /* 0x0000001514149221 */ /* 0x000fc80000010000 */
[----:B------:R-:W-:Y:S02]  /*0290*/  @!P0 FADD.FTZ R22, R22, R23 ;  /* 0x0000001716168221 */ /* 0x000fe40000010000 */
        /* <DEDUP_REMOVED lines=9> */
[----:B------:R-:W1:Y:S08]  /*0330*/  I2F.U32 R22, c[0x0][0x0] ;  /* 0x0000000000167b06 */ /* 0x000e700000201000 */
[----:B------:R-:W2:Y:S01]  /*0340*/  I2F.U32 R23, R15 ;  /* 0x0000000f00177306 */ /* 0x000ea20000201000 */
[----:B0-----:R-:W-:-:S05]  /*0350*/  FADD.FTZ R20, R19, R6 ;  /* 0x0000000613147221 */ /* 0x001fca0000010000 */
[----:B------:R-:W0:Y:S01]  /*0360*/  SHFL.BFLY PT, R21, R20, 0x1, 0x1f ;  /* 0x0c201f0014157f89 */ /* 0x000e2200000e0000 */
[----:B------:R-:W-:Y:S01]  /*0370*/  LOP3.LUT P2, R6, R15, 0x1f, RZ, 0xc0, !PT ;  /* 0x0000001f0f067812 */ /* 0x000fe2000784c0ff */
[----:B-1----:R-:W-:Y:S01]  /*0380*/  FMUL.FTZ R22, R22, 0.03125 ;  /* 0x3d00000016167820 */ /* 0x002fe20000410000 */
[----:B------:R-:W-:-:S04]  /*0390*/  SHF.R.U32.HI R7, RZ, 0x3, R15 ;  /* 0x00000003ff077819 */ /* 0x000fc8000001160f */
[----:B--2---:R-:W-:Y:S02]  /*03a0*/  FSETP.GT.FTZ.AND P3, PT, R22, R23, PT ;  /* 0x000000171600720b */ /* 0x004fe40003f74000 */
        /* <DEDUP_REMOVED lines=25> */
[--C-:B------:R-:W-:Y:S02]  /*0540*/  @!P0 HADD2.F32 R29, -RZ, R0.reuse.H1_H1 ;  /* 0x30000000ff1d8230 */ /* 0x100fe40000004100 */
[----:B------:R-:W-:Y:S01]  /*0550*/  @!P0 HADD2.F32 R27, -RZ, R0.H0_H0 ;  /* 0x20000000ff1b8230 */ /* 0x000fe20000004100 */
[----:B0-----:R-:W-:Y:S01]  /*0560*/  MOV R17, RZ ;  /* 0x000000ff00117202 */ /* 0x001fe20000000f00 */
[--C-:B-1----:R-:W-:Y:S02]  /*0570*/  @!P1 FADD.FTZ R20, R25, -R18.reuse ;  /* 0x8000001219149221 */ /* 0x102fe40000010000 */
[--C-:B------:R-:W-:Y:S02]  /*0580*/  @!P1 FADD.FTZ R19, R19, -R18.reuse ;  /* 0x8000001213139221 */ /* 0x100fe40000010000 */
[----:B------:R-:W-:-:S02]  /*0590*/  @!P0 FADD.FTZ R21, R29, -R18 ;  /* 0x800000121d158221 */ /* 0x000fc40000010000 */
[----:B------:R-:W-:Y:S02]  /*05a0*/  @!P1 FMUL.FTZ R20, R20, R20 ;  /* 0x0000001414149220 */ /* 0x000fe40000410000 */
[----:B------:R-:W-:Y:S02]  /*05b0*/  @!P0 FADD.FTZ R18, R27, -R18 ;  /* 0x800000121b128221 */ /* 0x000fe40000010000 */
[----:B------:R-:W-:Y:S02]  /*05c0*/  @!P0 FMUL.FTZ R21, R21, R21 ;  /* 0x0000001515158220 */ /* 0x000fe40000410000 */
[----:B------:R-:W-:Y:S02]  /*05d0*/  @!P1 FFMA.FTZ R20, R19, R19, R20 ;  /* 0x0000001313149223 */ /* 0x000fe40000010014 */
        /* <DEDUP_REMOVED lines=40> */
[----:B------:R-:W-:Y:S02]  /*0860*/  IADD3.X R17, R15, c[0x0][0x184], RZ, P2, !PT ;  /* 0x000061000f117a10 */ /* 0x000fe400017fe4ff */
        /* <DEDUP_REMOVED lines=15> */
[----:B------:R-:W-:Y:S01]  /*0960*/  FFMA.FTZ R21, R12, R20, R21 ;  /* 0x000000140c157223 */ /* 0x000fe20000010015 */
[--C-:B----4-:R-:W-:Y:S01]  /*0970*/  HADD2.F32 R12, -RZ, R14.reuse.H0_H0 ;  /* 0x2000000eff0c7230 */ /* 0x110fe20000004100 */
[----:B------:R-:W-:Y:S01]  /*0980*/  FFMA.FTZ R13, R13, R22, R18 ;  /* 0x000000160d0d7223 */ /* 0x000fe20000010012 */
[----:B------:R-:W-:-:S03]  /*0990*/  HADD2.F32 R14, -RZ, R14.H1_H1 ;  /* 0x3000000eff0e7230 */ /* 0x000fc60000004100 */
[----:B------:R-:W-:Y:S02]  /*09a0*/  FADD.FTZ R12, R12, R21 ;  /* 0x000000150c0c7221 */ /* 0x000fe40000010000 */
[----:B------:R-:W-:-:S05]  /*09b0*/  FADD.FTZ R13, R14, R13 ;  /* 0x0000000d0e0d7221 */ /* 0x000fca0000010000 */
[----:B------:R-:W-:-:S05]  /*09c0*/  F2FP.PACK_AB R13, R13, R12 ;  /* 0x0000000c0d0d723e */ /* 0x000fca00000000ff */
[----:B------:R0:W-:Y:S02]  /*09d0*/  STG.E [R2.64], R13 ;  /* 0x0000000d02007986 */ /* 0x0001e4000c101904 */
.L_x_436:
[----:B0-----:R-:W-:Y:S05]  /*09e0*/  BSYNC B0 ;  /* 0x0000000000007941 */ /* 0x001fea0003800000 */
.L_x_435:
[----:B------:R-:W-:Y:S05]  /*09f0*/  @P0 EXIT ;  /* 0x000000000000094d */ /* 0x000fea0003800000 */
[C---:B------:R-:W-:Y:S02]  /*0a00*/  SHF.L.U32 R3, R10.reuse, 0x2, RZ ;  /* 0x000000020a037819 */ /* 0x040fe400000006ff */
        /* <DEDUP_REMOVED lines=29> */
.L_x_437:
        /* <DEDUP_REMOVED lines=10> */
.L_x_2523:


//--------------------- .text._ZN17fastertransformer26add_bias_layernorm_add_resIfLi1EEEvPT_PKS1_S4_S4_S4_fi --------------------------
	.section	.text._ZN17fastertransformer26add_bias_layernorm_add_resIfLi1EEEvPT_PKS1_S4_S4_S4_fi,"ax",@progbits
	.sectioninfo	@"SHI_REGISTERS=19"
	.align	128
        .global         _ZN17fastertransformer26add_bias_layernorm_add_resIfLi1EEEvPT_PKS1_S4_S4_S4_fi
        .type           _ZN17fastertransformer26add_bias_layernorm_add_resIfLi1EEEvPT_PKS1_S4_S4_S4_fi,@function
        .size           _ZN17fastertransformer26add_bias_layernorm_add_resIfLi1EEEvPT_PKS1_S4_S4_S4_fi,(.L_x_2524 - _ZN17fastertransformer26add_bias_layernorm_add_resIfLi1EEEvPT_PKS1_S4_S4_S4_fi)
        .other          _ZN17fastertransformer26add_bias_layernorm_add_resIfLi1EEEvPT_PKS1_S4_S4_S4_fi,@"STO_CUDA_ENTRY STV_DEFAULT"
_ZN17fastertransformer26add_bias_layernorm_add_resIfLi1EEEvPT_PKS1_S4_S4_S4_fi:
.text._ZN17fastertransformer26add_bias_layernorm_add_resIfLi1EEEvPT_PKS1_S4_S4_S4_fi:
[----:B------:R-:W-:Y:S02]  /*0000*/  MOV R1, c[0x0][0x28] ;  /* 0x00000a0000017a02 */ /* 0x000fe40000000f00 */
[----:B------:R-:W0:Y:S01]  /*0010*/  S2R R6, SR_TID.X ;  /* 0x0000000000067919 */ /* 0x000e220000002100 */
[----:B------:R-:W-:-:S03]  /*0020*/  ULDC.64 UR4, c[0x0][0x118] ;  /* 0x0000460000047ab9 */ /* 0x000fc60000000a00 */
[----:B------:R-:W1:Y:S01]  /*0030*/  S2R R2, SR_CTAID.X ;  /* 0x0000000000027919 */ /* 0x000e620000002500 */
[----:B0-----:R-:W-:Y:S02]  /*0040*/  ISETP.GE.AND P0, PT, R6, c[0x0][0x18c], PT ;  /* 0x0000630006007a0c */ /* 0x001fe40003f06270 */
[----:B------:R-:W-:Y:S01]  /*0050*/  SHF.R.S32.HI R7, RZ, 0x1f, R6 ;  /* 0x0000001fff077819 */ /* 0x000fe20000011406 */
[----:B-1----:R-:W-:-:S05]  /*0060*/  IMAD R2, R2, c[0x0][0x18c], RZ ;  /* 0x0000630002027a24 */ /* 0x002fca00078e02ff */
[----:B------:R-:W-:-:S04]  /*0070*/  IADD3 R4, P1, R2, R6, RZ ;  /* 0x0000000602047210 */ /* 0x000fc80007f3e0ff */
[----:B------:R-:W-:Y:S02]  /*0080*/  LEA.HI.X.SX32 R3, R2, R7, 0x1, P1 ;  /* 0x0000000702037211 */ /* 0x000fe400008f0eff */
[C---:B------:R-:W-:Y:S02]  /*0090*/  SHF.L.U32 R5, R4.reuse, 0x2, RZ ;  /* 0x0000000204057819 */ /* 0x040fe400000006ff */
[----:B------:R-:W-:Y:S02]  /*00a0*/  @!P0 MOV R9, 0x4 ;  /* 0x0000000400098802 */ /* 0x000fe40000000f00 */
[----:B------:R-:W-:Y:S02]  /*00b0*/  SHF.L.U64.HI R4, R4, 0x2, R3 ;  /* 0x0000000204047819 */ /* 0x000fe40000010203 */
[----:B------:R-:W-:Y:S01]  /*00c0*/  IADD3 R2, P1, R5, c[0x0][0x160], RZ ;  /* 0x0000580005027a10 */ /* 0x000fe20007f3e0ff */
[----:B------:R-:W-:-:S03]  /*00d0*/  @!P0 IMAD.WIDE R8, R6, R9, c[0x0][0x170] ;  /* 0x00005c0006088625 */ /* 0x000fc600078e0209 */
[----:B------:R-:W-:-:S03]  /*00e0*/  IADD3.X R3, R4, c[0x0][0x164], RZ, P1, !PT ;  /* 0x0000590004037a10 */ /* 0x000fc60000ffe4ff */
[----:B------:R-:W2:Y:S04]  /*00f0*/  @!P0 LDG.E R8, [R8.64] ;  /* 0x0000000408088981 */ /* 0x000ea8000c1e1900 */
[----:B------:R-:W2:Y:S01]  /*0100*/  @!P0 LDG.E R11, [R2.64] ;  /* 0x00000004020b8981 */ /* 0x000ea2000c1e1900 */
[----:B------:R-:W-:Y:S01]  /*0110*/  HFMA2.MMA R10, -RZ, RZ, 0, 0 ;  /* 0x00000000ff0a7435 */ /* 0x000fe200000001ff */
[----:B------:R-:W0:Y:S01]  /*0120*/  I2F.U32 R15, c[0x0][0x0] ;  /* 0x00000000000f7b06 */ /* 0x000e220000201000 */
[C---:B------:R-:W-:Y:S02]  /*0130*/  ISETP.NE.AND P4, PT, R6.reuse, RZ, PT ;  /* 0x000000ff0600720c */ /* 0x040fe40003f85270 */
[----:B------:R-:W-:-:S05]  /*0140*/  ISETP.GE.AND P3, PT, R6, c[0x0][0x18c], PT ;  /* 0x0000630006007a0c */ /* 0x000fca0003f66270 */
[----:B------:R-:W1:Y:S01]  /*0150*/  I2F.U32 R16, R6 ;  /* 0x0000000600107306 */ /* 0x000e620000201000 */
[----:B0-----:R-:W-:-:S05]  /*0160*/  FMUL.FTZ R15, R15, 0.03125 ;  /* 0x3d0000000f0f7820 */ /* 0x001fca0000410000 */
[----:B-1----:R-:W-:Y:S01]  /*0170*/  FSETP.GT.FTZ.AND P2, PT, R15, R16, PT ;  /* 0x000000100f00720b */ /* 0x002fe20003f54000 */
[----:B--2---:R-:W-:-:S04]  /*0180*/  @!P0 FADD.FTZ R0, R8, R11 ;  /* 0x0000000b08008221 */ /* 0x004fc80000010000 */
[----:B------:R-:W-:-:S05]  /*0190*/  @!P0 FADD.FTZ R10, RZ, R0 ;  /* 0x00000000ff0a8221 */ /* 0x000fca0000010000 */
[----:B------:R-:W0:Y:S02]  /*01a0*/  SHFL.BFLY PT, R11, R10, 0x10, 0x1f ;  /* 0x0e001f000a0b7f89 */ /* 0x000e2400000e0000 */
[----:B0-----:R-:W-:Y:S01]  /*01b0*/  FADD.FTZ R11, R11, R10 ;  /* 0x0000000a0b0b7221 */ /* 0x001fe20000010000 */
[----:B------:R-:W-:-:S04]  /*01c0*/  SHF.R.U32.HI R10, RZ, 0x3, R6 ;  /* 0x00000003ff0a7819 */ /* 0x000fc80000011606 */
[----:B------:R-:W0:Y:S02]  /*01d0*/  SHFL.BFLY PT, R12, R11, 0x8, 0x1f ;  /* 0x0d001f000b0c7f89 */ /* 0x000e2400000e0000 */
[----:B0-----:R-:W-:-:S05]  /*01e0*/  FADD.FTZ R12, R11, R12 ;  /* 0x0000000c0b0c7221 */ /* 0x001fca0000010000 */
[----:B------:R-:W0:Y:S02]  /*01f0*/  SHFL.BFLY PT, R13, R12, 0x4, 0x1f ;  /* 0x0c801f000c0d7f89 */ /* 0x000e2400000e0000 */
[----:B0-----:R-:W-:-:S05]  /*0200*/  FADD.FTZ R13, R12, R13 ;  /* 0x0000000d0c0d7221 */ /* 0x001fca0000010000 */
[----:B------:R-:W0:Y:S02]  /*0210*/  SHFL.BFLY PT, R8, R13, 0x2, 0x1f ;  /* 0x0c401f000d087f89 */ /* 0x000e2400000e0000 */
[----:B0-----:R-:W-:Y:S01]  /*0220*/  FADD.FTZ R14, R13, R8 ;  /* 0x000000080d0e7221 */ /* 0x001fe20000010000 */
[----:B------:R-:W-:-:S04]  /*0230*/  LOP3.LUT P1, R8, R6, 0x1f, RZ, 0xc0, !PT ;  /* 0x0000001f06087812 */ /* 0x000fc8000782c0ff */
[----:B------:R-:W0:Y:S02]  /*0240*/  SHFL.BFLY PT, R9, R14, 0x1, 0x1f ;  /* 0x0c201f000e097f89 */ /* 0x000e2400000e0000 */
[----:B0-----:R-:W-:Y:S01]  /*0250*/  FADD.FTZ R16, R14, R9 ;  /* 0x000000090e107221 */ /* 0x001fe20000010000 */
[----:B------:R-:W-:Y:S02]  /*0260*/  LOP3.LUT R9, R10, 0x1ffffffc, RZ, 0xc0, !PT ;  /* 0x1ffffffc0a097812 */ /* 0x000fe400078ec0ff */
[----:B------:R-:W-:-:S04]  /*0270*/  MOV R10, RZ ;  /* 0x000000ff000a7202 */ /* 0x000fc80000000f00 */
[----:B------:R0:W-:Y:S04]  /*0280*/  @!P1 STS [R9+0x8], R16 ;  /* 0x0000081009009388 */ /* 0x0001e80000000800 */
[----:B------:R-:W-:Y:S06]  /*0290*/  BAR.SYNC.DEFER_BLOCKING 0x0 ;  /* 0x0000000000007b1d */ /* 0x000fec0000010000 */
[----:B0-----:R-:W0:Y:S01]  /*02a0*/  @!P4 I2F R16, c[0x0][0x18c] ;  /* 0x000063000010cb06 */ /* 0x001e220000201400 */
[----:B------:R-:W1:Y:S04]  /*02b0*/  @P2 LDS R10, [R8.X4+0x8] ;  /* 0x00000800080a2984 */ /* 0x000e680000004800 */
[----:B-1----:R-:W1:Y:S02]  /*02c0*/  SHFL.BFLY PT, R11, R10, 0x10, 0x1f ;  /* 0x0e001f000a0b7f89 */ /* 0x002e6400000e0000 */
[----:B-1----:R-:W-:-:S02]  /*02d0*/  FADD.FTZ R11, R11, R10 ;  /* 0x0000000a0b0b7221 */ /* 0x002fc40000010000 */
[----:B0-----:R0:W1:Y:S03]  /*02e0*/  @!P4 MUFU.RCP R10, R16 ;  /* 0x00000010000ac308 */ /* 0x0010660000001000 */
[----:B------:R-:W2:Y:S01]  /*02f0*/  SHFL.BFLY PT, R12, R11, 0x8, 0x1f ;  /* 0x0d001f000b0c7f89 */ /* 0x000ea200000e0000 */
[----:B0-----:R-:W-:Y:S01]  /*0300*/  HFMA2.MMA R16, -RZ, RZ, 0, 0 ;  /* 0x00000000ff107435 */ /* 0x001fe200000001ff */
[----:B--2---:R-:W-:-:S05]  /*0310*/  FADD.FTZ R12, R11, R12 ;  /* 0x0000000c0b0c7221 */ /* 0x004fca0000010000 */
[----:B------:R-:W0:Y:S02]  /*0320*/  SHFL.BFLY PT, R13, R12, 0x4, 0x1f ;  /* 0x0c801f000c0d7f89 */ /* 0x000e2400000e0000 */
[----:B0-----:R-:W-:-:S05]  /*0330*/  FADD.FTZ R13, R12, R13 ;  /* 0x0000000d0c0d7221 */ /* 0x001fca0000010000 */
[----:B------:R-:W0:Y:S02]  /*0340*/  SHFL.BFLY PT, R14, R13, 0x2, 0x1f ;  /* 0x0c401f000d0e7f89 */ /* 0x000e2400000e0000 */
[----:B0-----:R-:W-:-:S05]  /*0350*/  FADD.FTZ R14, R13, R14 ;  /* 0x0000000e0d0e7221 */ /* 0x001fca0000010000 */
[----:B------:R-:W0:Y:S02]  /*0360*/  SHFL.BFLY PT, R15, R14, 0x1, 0x1f ;  /* 0x0c201f000e0f7f89 */ /* 0x000e2400000e0000 */
[----:B0-----:R-:W-:-:S04]  /*0370*/  FADD.FTZ R15, R14, R15 ;  /* 0x0000000f0e0f7221 */ /* 0x001fc80000010000 */
[----:B-1----:R-:W-:-:S05]  /*0380*/  @!P4 FMUL.FTZ R10, R15, R10 ;  /* 0x0000000a0f0ac220 */ /* 0x002fca0000410000 */
[----:B------:R-:W-:Y:S04]  /*0390*/  @!P4 STS [RZ], R10 ;  /* 0x0000000aff00c388 */ /* 0x000fe80000000800 */
[----:B------:R-:W-:Y:S06]  /*03a0*/  BAR.SYNC.DEFER_BLOCKING 0x0 ;  /* 0x0000000000007b1d */ /* 0x000fec0000010000 */
[----:B------:R-:W0:Y:S02]  /*03b0*/  LDS R11, [RZ] ;  /* 0x00000000ff0b7984 */ /* 0x000e240000000800 */
[----:B0-----:R-:W-:-:S04]  /*03c0*/  FADD.FTZ R11, R0, -R11 ;  /* 0x8000000b000b7221 */ /* 0x001fc80000010000 */
[----:B------:R-:W-:-:S05]  /*03d0*/  FFMA.FTZ R11, R11, R11, RZ ;  /* 0x0000000b0b0b7223 */ /* 0x000fca00000100ff */
[----:B------:R-:W-:-:S05]  /*03e0*/  FSEL R11, R11, RZ, !P3 ;  /* 0x000000ff0b0b7208 */ /* 0x000fca0005800000 */
        /* <DEDUP_REMOVED lines=10> */
[----:B------:R0:W-:Y:S04]  /*0490*/  @!P1 STS [R9+0x8], R14 ;  /* 0x0000080e09009388 */ /* 0x0001e80000000800 */
[----:B------:R-:W-:Y:S06]  /*04a0*/  BAR.SYNC.DEFER_BLOCKING 0x0 ;  /* 0x0000000000007b1d */ /* 0x000fec0000010000 */
[----:B0-----:R-:W0:Y:S08]  /*04b0*/  @!P4 I2F R14, c[0x0][0x18c] ;  /* 0x00006300000ecb06 */ /* 0x001e300000201400 */
[----:B0-----:R-:W0:Y:S01]  /*04c0*/  @!P4 MUFU.RCP R15, R14 ;  /* 0x0000000e000fc308 */ /* 0x001e220000001000 */
[----:B------:R-:W1:Y:S04]  /*04d0*/  @P2 LDS R16, [R8.X4+0x8] ;  /* 0x0000080008102984 */ /* 0x000e680000004800 */
        /* <DEDUP_REMOVED lines=13> */
[----:B------:R-:W-:Y:S06]  /*05b0*/  BAR.SYNC.DEFER_BLOCKING 0x0 ;  /* 0x0000000000007b1d */ /* 0x000fec0000010000 */
[----:B------:R-:W-:Y:S05]  /*05c0*/  @P0 EXIT ;  /* 0x000000000000094d */ /* 0x000fea0003800000 */
        /* <DEDUP_REMOVED lines=10> */
[----:B------:R-:W3:Y:S04]  /*0670*/  LDG.E R11, [R10.64] ;  /* 0x000000040a0b7981 */ /* 0x000ee8000c1e1900 */
[----:B------:R-:W0:Y:S02]  /*0680*/  LDS.64 R4, [RZ] ;  /* 0x00000000ff047984 */ /* 0x000e240000000a00 */
[----:B0-----:R-:W-:-:S04]  /*0690*/  FADD.FTZ R4, R0, -R4 ;  /* 0x8000000400047221 */ /* 0x001fc80000010000 */
[----:B------:R-:W-:-:S04]  /*06a0*/  FMUL.FTZ R4, R4, R5 ;  /* 0x0000000504047220 */ /* 0x000fc80000410000 */
[----:B--2---:R-:W-:-:S04]  /*06b0*/  FFMA.FTZ R4, R4, R7, R8 ;  /* 0x0000000704047223 */ /* 0x004fc80000010008 */
[----:B---3--:R-:W-:-:S05]  /*06c0*/  FADD.FTZ R5, R4, R11 ;  /* 0x0000000b04057221 */ /* 0x008fca0000010000 */
[----:B------:R-:W-:Y:S01]  /*06d0*/  STG.E [R2.64], R5 ;  /* 0x0000000502007986 */ /* 0x000fe2000c101904 */
[----:B------:R-:W-:Y:S05]  /*06e0*/  EXIT ;  /* 0x000000000000794d */ /* 0x000fea0003800000 */
.L_x_438:
        /* <DEDUP_REMOVED lines=9> */
.L_x_2524:


//--------------------- .text._ZN17fastertransformer26add_bias_layernorm_add_resI6__halfLi1EEEvPT_PKS2_S5_S5_S5_fi --------------------------
	.section	.text._ZN17fastertransformer26add_bias_layernorm_add_resI6__halfLi1EEEvPT_PKS2_S5_S5_S5_fi,"ax",@progbits
	.sectioninfo	@"SHI_REGISTERS=19"
	.align	128
        .global         _ZN17fastertransformer26add_bias_layernorm_add_resI6__halfLi1EEEvPT_PKS2_S5_S5_S5_fi
        .type           _ZN17fastertransformer26add_bias_layernorm_add_resI6__halfLi1EEEvPT_PKS2_S5_S5_S5_fi,@function
        .size           _ZN17fastertransformer26add_bias_layernorm_add_resI6__halfLi1EEEvPT_PKS2_S5_S5_S5_fi,(.L_x_2525 - _ZN17fastertransformer26add_bias_layernorm_add_resI6__halfLi1EEEvPT_PKS2_S5_S5_S5_fi)
        .other          _ZN17fastertransformer26add_bias_layernorm_add_resI6__halfLi1EEEvPT_PKS2_S5_S5_S5_fi,@"STO_CUDA_ENTRY STV_DEFAULT"
_ZN17fastertransformer26add_bias_layernorm_add_resI6__halfLi1EEEvPT_PKS2_S5_S5_S5_fi:
.text._ZN17fastertransformer26add_bias_layernorm_add_resI6__halfLi1EEEvPT_PKS2_S5_S5_S5_fi:
        /* <DEDUP_REMOVED lines=15> */
[----:B------:R-:W2:Y:S04]  /*00f0*/  @!P0 LDG.E.U16 R9, [R8.64] ;  /* 0x0000000408098981 */ /* 0x000ea8000c1e1500 */
[----:B------:R-:W2:Y:S01]  /*0100*/  @!P0 LDG.E.U16 R10, [R2.64] ;  /* 0x00000004020a8981 */ /* 0x000ea2000c1e1500 */
[----:B------:R-:W0:Y:S01]  /*0110*/  I2F.U32 R15, c[0x0][0x0] ;  /* 0x00000000000f7b06 */ /* 0x000e220000201000 */
[----:B------:R-:W-:-:S07]  /*0120*/  ISETP.NE.AND P3, PT, R6, RZ, PT ;  /* 0x000000ff0600720c */ /* 0x000fce0003f65270 */
[----:B------:R-:W1:Y:S01]  /*0130*/  I2F.U32 R16, R6 ;  /* 0x0000000600107306 */ /* 0x000e620000201000 */
[----:B0-----:R-:W-:-:S05]  /*0140*/  FMUL.FTZ R15, R15, 0.03125 ;  /* 0x3d0000000f0f7820 */ /* 0x001fca0000410000 */
[----:B-1----:R-:W-:Y:S01]  /*0150*/  FSETP.GT.FTZ.AND P2, PT, R15, R16, PT ;  /* 0x000000100f00720b */ /* 0x002fe20003f54000 */
[----:B--2---:R-:W-:Y:S01]  /*0160*/  @!P0 HADD2 R0, R10.H0_H0, R9.H0_H0 ;  /* 0x200000090a008230 */ /* 0x004fe20000000800 */
[----:B------:R-:W-:-:S04]  /*0170*/  HFMA2.MMA R10, -RZ, RZ, 0, 0 ;  /* 0x00000000ff0a7435 */ /* 0x000fc800000001ff */
[----:B------:R-:W-:-:S05]  /*0180*/  @!P0 HADD2.F32 R11, -RZ, R0.H0_H0 ;  /* 0x20000000ff0b8230 */ /* 0x000fca0000004100 */
        /* <DEDUP_REMOVED lines=21> */
[----:B0-----:R-:W0:Y:S03]  /*02e0*/  @!P3 MUFU.RCP R10, R16 ;  /* 0x00000010000ab308 */ /* 0x001e260000001000 */
[----:B------:R-:W1:Y:S02]  /*02f0*/  SHFL.BFLY PT, R12, R11, 0x8, 0x1f ;  /* 0x0d001f000b0c7f89 */ /* 0x000e6400000e0000 */
[----:B-1----:R-:W-:Y:S01]  /*0300*/  FADD.FTZ R12, R11, R12 ;  /* 0x0000000c0b0c7221 */ /* 0x002fe20000010000 */
[----:B------:R-:W-:-:S04]  /*0310*/  HFMA2.MMA R11, -RZ, RZ, 0, 0 ;  /* 0x00000000ff0b7435 */ /* 0x000fc800000001ff */
        /* <DEDUP_REMOVED lines=9> */
[----:B------:R-:W-:Y:S06]  /*03b0*/  BAR.SYNC.DEFER_BLOCKING 0x0 ;  /* 0x0000000000007b1d */ /* 0x000fec0000010000 */
[----:B------:R-:W0:Y:S02]  /*03c0*/  @!P0 LDS R12, [RZ] ;  /* 0x00000000ff0c8984 */ /* 0x000e240000000800 */
[----:B0-----:R-:W-:-:S04]  /*03d0*/  @!P0 FADD.FTZ R12, R13, -R12 ;  /* 0x8000000c0d0c8221 */ /* 0x001fc80000010000 */
[----:B------:R-:W-:-:S05]  /*03e0*/  @!P0 FFMA.FTZ R11, R12, R12, RZ ;  /* 0x0000000c0c0b8223 */ /* 0x000fca00000100ff */
        /* <DEDUP_REMOVED lines=9> */
[----:B0-----:R-:W-:Y:S01]  /*0480*/  FADD.FTZ R16, R15, R14 ;  /* 0x0000000e0f107221 */ /* 0x001fe20000010000 */
[----:B------:R-:W-:Y:S01]  /*0490*/  MOV R14, RZ ;  /* 0x000000ff000e7202 */ /* 0x000fe20000000f00 */
[----:B------:R-:W0:Y:S03]  /*04a0*/  @!P3 I2F R15, c[0x0][0x18c] ;  /* 0x00006300000fbb06 */ /* 0x000e260000201400 */
[----:B------:R-:W-:Y:S04]  /*04b0*/  @!P1 STS [R9+0x8], R16 ;  /* 0x0000081009009388 */ /* 0x000fe80000000800 */
[----:B------:R-:W-:Y:S06]  /*04c0*/  BAR.SYNC.DEFER_BLOCKING 0x0 ;  /* 0x0000000000007b1d */ /* 0x000fec0000010000 */
        /* <DEDUP_REMOVED lines=21> */
[----:B------:R-:W-:Y:S02]  /*0620*/  IADD3.X R7, R9, c[0x0][0x17c], RZ, P0, !PT ;  /* 0x00005f0009077a10 */ /* 0x000fe400007fe4ff */
[----:B------:R-:W-:Y:S02]  /*0630*/  IADD3 R10, P2, R5, c[0x0][0x168], RZ ;  /* 0x00005a00050a7a10 */ /* 0x000fe40007f5e0ff */
[----:B------:R-:W-:Y:S01]  /*0640*/  IADD3.X R9, R9, c[0x0][0x184], RZ, P1, !PT ;  /* 0x0000610009097a10 */ /* 0x000fe20000ffe4ff */
        /* <DEDUP_REMOVED lines=16> */
.L_x_439:
        /* <DEDUP_REMOVED lines=11> */
.L_x_2525:


//--------------------- .text._ZN17fastertransformer29add_bias_layernorm_add_res_e2ILi1EEEvP6float2PKS1_S4_S4_S4_fi --------------------------
	.section	.text._ZN17fastertransformer29add_bias_layernorm_add_res_e2ILi1EEEvP6float2PKS1_S4_S4_S4_fi,"ax",@progbits
	.sectioninfo	@"SHI_REGISTERS=20"
	.align	128
        .global         _ZN17fastertransformer29add_bias_layernorm_add_res_e2ILi1EEEvP6float2PKS1_S4_S4_S4_fi
        .type           _ZN17fastertransformer29add_bias_layernorm_add_res_e2ILi1EEEvP6float2PKS1_S4_S4_S4_fi,@function
        .size           _ZN17fastertransformer29add_bias_layernorm_add_res_e2ILi1EEEvP6float2PKS1_S4_S4_S4_fi,(.L_x_2526 - _ZN17fastertransformer29add_bias_layernorm_add_res_e2ILi1EEEvP6float2PKS1_S4_S4_S4_fi)
        .other          _ZN17fastertransformer29add_bias_layernorm_add_res_e2ILi1EEEvP6float2PKS1_S4_S4_S4_fi,@"STO_CUDA_ENTRY STV_DEFAULT"
_ZN17fastertransformer29add_bias_layernorm_add_res_e2ILi1EEEvP6float2PKS1_S4_S4_S4_fi:
.text._ZN17fastertransformer29add_bias_layernorm_add_res_e2ILi1EEEvP6float2PKS1_S4_S4_S4_fi:
[----:B------:R-:W-:Y:S02]  /*0000*/  MOV R1, c[0x0][0x28] ;  /* 0x00000a0000017a02 */ /* 0x000fe40000000f00 */
[----:B------:R-:W0:Y:S01]  /*0010*/  S2R R7, SR_TID.X ;  /* 0x0000000000077919 */ /* 0x000e220000002100 */
[----:B------:R-:W-:Y:S02]  /*0020*/  ULDC UR4, c[0x0][0x18c] ;  /* 0x0000630000047ab9 */ /* 0x000fe40000000800 */
[----:B------:R-:W-:Y:S01]  /*0030*/  USHF.R.S32.HI UR4, URZ, 0x1, UR4 ;  /* 0x000000013f047899 */ /* 0x000fe20008011404 */
[----:B------:R-:W1:Y:S05]  /*0040*/  S2R R2, SR_CTAID.X ;  /* 0x0000000000027919 */ /* 0x000e6a0000002500 */
[----:B0-----:R-:W-:Y:S02]  /*0050*/  ISETP.GE.AND P0, PT, R7, UR4, PT ;  /* 0x0000000407007c0c */ /* 0x001fe4000bf06270 */
[----:B------:R-:W-:Y:S01]  /*0060*/  SHF.R.S32.HI R8, RZ, 0x1f, R7 ;  /* 0x0000001fff087819 */ /* 0x000fe20000011407 */
[----:B-1----:R-:W-:Y:S01]  /*0070*/  IMAD R2, R2, UR4, RZ ;  /* 0x0000000402027c24 */ /* 0x002fe2000f8e02ff */
[----:B------:R-:W-:-:S04]  /*0080*/  ULDC.64 UR4, c[0x0][0x118] ;  /* 0x0000460000047ab9 */ /* 0x000fc80000000a00 */
        /* <DEDUP_REMOVED lines=8> */
[----:B------:R-:W2:Y:S04]  /*0110*/  @!P0 LDG.E.64 R10, [R10.64] ;  /* 0x000000040a0a8981 */ /* 0x000ea8000c1e1b00 */
[----:B------:R-:W2:Y:S01]  /*0120*/  @!P0 LDG.E.64 R12, [R2.64] ;  /* 0x00000004020c8981 */ /* 0x000ea2000c1e1b00 */
[----:B------:R-:W-:Y:S01]  /*0130*/  HFMA2.MMA R9, -RZ, RZ, 0, 0 ;  /* 0x00000000ff097435 */ /* 0x000fe200000001ff */
[----:B------:R-:W0:Y:S01]  /*0140*/  I2F.U32 R16, c[0x0][0x0] ;  /* 0x0000000000107b06 */ /* 0x000e220000201000 */
[----:B------:R-:W-:-:S07]  /*0150*/  ISETP.NE.AND P3, PT, R7, RZ, PT ;  /* 0x000000ff0700720c */ /* 0x000fce0003f65270 */
[----:B------:R-:W1:Y:S01]  /*0160*/  I2F.U32 R17, R7 ;  /* 0x0000000700117306 */ /* 0x000e620000201000 */
[----:B0-----:R-:W-:-:S05]  /*0170*/  FMUL.FTZ R16, R16, 0.03125 ;  /* 0x3d00000010107820 */ /* 0x001fca0000410000 */
[----:B-1----:R-:W-:Y:S01]  /*0180*/  FSETP.GT.FTZ.AND P2, PT, R16, R17, PT ;  /* 0x000000111000720b */ /* 0x002fe20003f54000 */
[----:B--2---:R-:W-:Y:S02]  /*0190*/  @!P0 FADD.FTZ R0, R12, R10 ;  /* 0x0000000a0c008221 */ /* 0x004fe40000010000 */
[----:B------:R-:W-:-:S04]  /*01a0*/  @!P0 FADD.FTZ R5, R13, R11 ;  /* 0x0000000b0d058221 */ /* 0x000fc80000010000 */
[----:B------:R-:W-:-:S04]  /*01b0*/  @!P0 FADD.FTZ R12, R0, R5 ;  /* 0x00000005000c8221 */ /* 0x000fc80000010000 */
[----:B------:R-:W-:-:S05]  /*01c0*/  @!P0 FADD.FTZ R9, RZ, R12 ;  /* 0x0000000cff098221 */ /* 0x000fca0000010000 */
[----:B------:R-:W0:Y:S02]  /*01d0*/  SHFL.BFLY PT, R12, R9, 0x10, 0x1f ;  /* 0x0e001f00090c7f89 */ /* 0x000e2400000e0000 */
[----:B0-----:R-:W-:Y:S01]  /*01e0*/  FADD.FTZ R12, R12, R9 ;  /* 0x000000090c0c7221 */ /* 0x001fe20000010000 */
[----:B------:R-:W-:-:S04]  /*01f0*/  LOP3.LUT P1, R9, R7, 0x1f, RZ, 0xc0, !PT ;  /* 0x0000001f07097812 */ /* 0x000fc8000782c0ff */
[----:B------:R-:W0:Y:S02]  /*0200*/  SHFL.BFLY PT, R13, R12, 0x8, 0x1f ;  /* 0x0d001f000c0d7f89 */ /* 0x000e2400000e0000 */
[----:B0-----:R-:W-:-:S05]  /*0210*/  FADD.FTZ R13, R12, R13 ;  /* 0x0000000d0c0d7221 */ /* 0x001fca0000010000 */
[----:B------:R-:W0:Y:S02]  /*0220*/  SHFL.BFLY PT, R10, R13, 0x4, 0x1f ;  /* 0x0c801f000d0a7f89 */ /* 0x000e2400000e0000 */
[----:B0-----:R-:W-:-:S05]  /*0230*/  FADD.FTZ R11, R13, R10 ;  /* 0x0000000a0d0b7221 */ /* 0x001fca0000010000 */
[----:B------:R-:W0:Y:S02]  /*0240*/  SHFL.BFLY PT, R10, R11, 0x2, 0x1f ;  /* 0x0c401f000b0a7f89 */ /* 0x000e2400000e0000 */
[----:B0-----:R-:W-:Y:S01]  /*0250*/  FADD.FTZ R14, R11, R10 ;  /* 0x0000000a0b0e7221 */ /* 0x001fe20000010000 */
[----:B------:R-:W-:Y:S02]  /*0260*/  SHF.R.U32.HI R10, RZ, 0x3, R7 ;  /* 0x00000003ff0a7819 */ /* 0x000fe40000011607 */
[----:B------:R-:W-:Y:S02]  /*0270*/  MOV R11, RZ ;  /* 0x000000ff000b7202 */ /* 0x000fe40000000f00 */
[----:B------:R-:W0:Y:S01]  /*0280*/  SHFL.BFLY PT, R15, R14, 0x1, 0x1f ;  /* 0x0c201f000e0f7f89 */ /* 0x000e2200000e0000 */
[----:B------:R-:W-:Y:S01]  /*0290*/  LOP3.LUT R10, R10, 0x1ffffffc, RZ, 0xc0, !PT ;  /* 0x1ffffffc0a0a7812 */ /* 0x000fe200078ec0ff */
[----:B0-----:R-:W-:-:S05]  /*02a0*/  FADD.FTZ R17, R14, R15 ;  /* 0x0000000f0e117221 */ /* 0x001fca0000010000 */
        /* <DEDUP_REMOVED lines=15> */
[----:B0-----:R-:W-:-:S05]  /*03a0*/  @!P3 FMUL.FTZ R11, R16, R11 ;  /* 0x0000000b100bb220 */ /* 0x001fca0000410000 */
[----:B------:R-:W-:Y:S04]  /*03b0*/  @!P3 STS [RZ], R11 ;  /* 0x0000000bff00b388 */ /* 0x000fe80000000800 */
[----:B------:R-:W-:Y:S06]  /*03c0*/  BAR.SYNC.DEFER_BLOCKING 0x0 ;  /* 0x0000000000007b1d */ /* 0x000fec0000010000 */
[----:B------:R-:W0:Y:S02]  /*03d0*/  @!P0 LDS R12, [RZ] ;  /* 0x00000000ff0c8984 */ /* 0x000e240000000800 */
[----:B0-----:R-:W-:-:S02]  /*03e0*/  @!P0 FADD.FTZ R14, R5, -R12 ;  /* 0x8000000c050e8221 */ /* 0x001fc40000010000 */
[----:B------:R-:W-:Y:S01]  /*03f0*/  @!P0 FADD.FTZ R13, R0, -R12 ;  /* 0x8000000c000d8221 */ /* 0x000fe20000010000 */
[----:B------:R-:W-:Y:S01]  /*0400*/  HFMA2.MMA R12, -RZ, RZ, 0, 0 ;  /* 0x00000000ff0c7435 */ /* 0x000fe200000001ff */
[----:B------:R-:W-:-:S04]  /*0410*/  @!P0 FMUL.FTZ R14, R14, R14 ;  /* 0x0000000e0e0e8220 */ /* 0x000fc80000410000 */
[----:B------:R-:W-:-:S04]  /*0420*/  @!P0 FFMA.FTZ R14, R13, R13, R14 ;  /* 0x0000000d0d0e8223 */ /* 0x000fc8000001000e */
[----:B------:R-:W-:-:S05]  /*0430*/  @!P0 FADD.FTZ R12, RZ, R14 ;  /* 0x0000000eff0c8221 */ /* 0x000fca0000010000 */
        /* <DEDUP_REMOVED lines=31> */
[C---:B0-----:R-:W-:Y:S01]  /*0630*/  SHF.L.U32 R10, R7.reuse, 0x3, RZ ;  /* 0x00000003070a7819 */ /* 0x041fe200000006ff */
[----:B------:R-:W0:Y:S01]  /*0640*/  LDS.64 R12, [RZ] ;  /* 0x00000000ff0c7984 */ /* 0x000e220000000a00 */
        /* <DEDUP_REMOVED lines=10> */
[--C-:B0-----:R-:W-:Y:S02]  /*06f0*/  FADD.FTZ R4, R5, -R12.reuse ;  /* 0x8000000c05047221 */ /* 0x101fe40000010000 */
[----:B------:R-:W-:-:S02]  /*0700*/  FADD.FTZ R0, R0, -R12 ;  /* 0x8000000c00007221 */ /* 0x000fc40000010000 */
[-C--:B------:R-:W-:Y:S02]  /*0710*/  FMUL.FTZ R4, R4, R13.reuse ;  /* 0x0000000d04047220 */ /* 0x080fe40000410000 */
[----:B------:R-:W-:Y:S02]  /*0720*/  FMUL.FTZ R13, R0, R13 ;  /* 0x0000000d000d7220 */ /* 0x000fe40000410000 */
[----:B--2---:R-:W-:Y:S02]  /*0730*/  FFMA.FTZ R4, R9, R4, R11 ;  /* 0x0000000409047223 */ /* 0x004fe4000001000b */
[----:B------:R-:W-:Y:S02]  /*0740*/  FFMA.FTZ R13, R8, R13, R10 ;  /* 0x0000000d080d7223 */ /* 0x000fe4000001000a */
[----:B---3--:R-:W-:Y:S02]  /*0750*/  FADD.FTZ R5, R7, R4 ;  /* 0x0000000407057221 */ /* 0x008fe40000010000 */
[----:B------:R-:W-:-:S05]  /*0760*/  FADD.FTZ R4, R6, R13 ;  /* 0x0000000d06047221 */ /* 0x000fca0000010000 */
[----:B------:R-:W-:Y:S01]  /*0770*/  STG.E.64 [R2.64], R4 ;  /* 0x0000000402007986 */ /* 0x000fe2000c101b04 */
[----:B------:R-:W-:Y:S05]  /*0780*/  EXIT ;  /* 0x000000000000794d */ /* 0x000fea0003800000 */
.L_x_440:
        /* <DEDUP_REMOVED lines=15> */
.L_x_2526:


//--------------------- .text._ZN17fastertransformer29add_bias_layernorm_add_res_e2ILi1EEEvP7__half2PKS1_S4_S4_S4_fi --------------------------
	.section	.text._ZN17fastertransformer29add_bias_layernorm_add_res_e2ILi1EEEvP7__half2PKS1_S4_S4_S4_fi,"ax",@progbits
	.sectioninfo	@"SHI_REGISTERS=21"
	.align	128
        .global         _ZN17fastertransformer29add_bias_layernorm_add_res_e2ILi1EEEvP7__half2PKS1_S4_S4_S4_fi
        .type           _ZN17fastertransformer29add_bias_layernorm_add_res_e2ILi1EEEvP7__half2PKS1_S4_S4_S4_fi,@function
        .size           _ZN17fastertransformer29add_bias_layernorm_add_res_e2ILi1EEEvP7__half2PKS1_S4_S4_S4_fi,(.L_x_2527 - _ZN17fastertransformer29add_bias_layernorm_add_res_e2ILi1EEEvP7__half2PKS1_S4_S4_S4_fi)
        .other          _ZN17fastertransformer29add_bias_layernorm_add_res_e2ILi1EEEvP7__half2PKS1_S4_S4_S4_fi,@"STO_CUDA_ENTRY STV_DEFAULT"
_ZN17fastertransformer29add_bias_layernorm_add_res_e2ILi1EEEvP7__half2PKS1_S4_S4_S4_fi:
.text._ZN17fastertransformer29add_bias_layernorm_add_res_e2ILi1EEEvP7__half2PKS1_S4_S4_S4_fi:
        /* <DEDUP_REMOVED lines=19> */
[----:B------:R-:W0:Y:S01]  /*0130*/  I2F.U32 R15, c[0x0][0x0] ;  /* 0x00000000000f7b06 */ /* 0x000e220000201000 */
[----:B------:R-:W-:-:S07]  /*0140*/  ISETP.NE.AND P3, PT, R6, RZ, PT ;  /* 0x000000ff0600720c */ /* 0x000fce0003f65270 */
[----:B------:R-:W1:Y:S01]  /*0150*/  I2F.U32 R16, R6 ;  /* 0x0000000600107306 */ /* 0x000e620000201000 */
[----:B0-----:R-:W-:-:S05]  /*0160*/  FMUL.FTZ R15, R15, 0.03125 ;  /* 0x3d0000000f0f7820 */ /* 0x001fca0000410000 */
[----:B-1----:R-:W-:Y:S01]  /*0170*/  FSETP.GT.FTZ.AND P2, PT, R15, R16, PT ;  /* 0x000000100f00720b */ /* 0x002fe20003f54000 */
[----:B--2---:R-:W-:Y:S01]  /*0180*/  @!P0 HFMA2.MMA R0, R10, 1, 1, R9 ;  /* 0x3c003c000a008835 */ /* 0x004fe20000000009 */
[----:B------:R-:W-:-:S09]  /*0190*/  MOV R10, RZ ;  /* 0x000000ff000a7202 */ /* 0x000fd20000000f00 */
[--C-:B------:R-:W-:Y:S02]  /*01a0*/  @!P0 HADD2.F32 R11, -RZ, R0.reuse.H0_H0 ;  /* 0x20000000ff0b8230 */ /* 0x100fe40000004100 */
[--C-:B------:R-:W-:Y:S02]  /*01b0*/  @!P0 HADD2.F32 R12, -RZ, R0.reuse.H1_H1 ;  /* 0x30000000ff0c8230 */ /* 0x100fe40000004100 */
[----:B------:R-:W-:-:S03]  /*01c0*/  @!P0 HADD2.F32 R18, -RZ, R0.H1_H1 ;  /* 0x30000000ff128230 */ /* 0x000fc60000004100 */
[----:B------:R-:W-:-:S04]  /*01d0*/  @!P0 FADD.FTZ R11, R11, R12 ;  /* 0x0000000c0b0b8221 */ /* 0x000fc80000010000 */
        /* <DEDUP_REMOVED lines=13> */
[----:B------:R-:W-:Y:S01]  /*02b0*/  LOP3.LUT R9, R10, 0x1ffffffc, RZ, 0xc0, !PT ;  /* 0x1ffffffc0a097812 */ /* 0x000fe200078ec0ff */
[----:B------:R-:W-:-:S05]  /*02c0*/  HFMA2.MMA R10, -RZ, RZ, 0, 0 ;  /* 0x00000000ff0a7435 */ /* 0x000fca00000001ff */
        /* <DEDUP_REMOVED lines=10> */
[----:B-1----:R-:W-:Y:S01]  /*0370*/  FADD.FTZ R13, R12, R13 ;  /* 0x0000000d0c0d7221 */ /* 0x002fe20000010000 */
[----:B------:R-:W-:-:S04]  /*0380*/  @!P0 HADD2.F32 R12, -RZ, R0.H0_H0 ;  /* 0x20000000ff0c8230 */ /* 0x000fc80000004100 */
        /* <DEDUP_REMOVED lines=10> */
[----:B------:R-:W-:Y:S01]  /*0430*/  MOV R11, RZ ;  /* 0x000000ff000b7202 */ /* 0x000fe20000000f00 */
        /* <DEDUP_REMOVED lines=13> */
[----:B------:R-:W-:Y:S01]  /*0510*/  HFMA2.MMA R14, -RZ, RZ, 0, 0 ;  /* 0x00000000ff0e7435 */ /* 0x000fe200000001ff */
        /* <DEDUP_REMOVED lines=51> */
.L_x_441:
        /* <DEDUP_REMOVED lines=11> */
.L_x_2527:


//--------------------- .text._ZN17fastertransformer18merge_layernorm_v2I6__halfEEvPT_PKS2_S5_S5_fiiii --------------------------
	.section	.text._ZN17fastertransformer18merge_layernorm_v2I6__halfEEvPT_PKS2_S5_S5_fiiii,"ax",@progbits
	.sectioninfo	@"SHI_REGISTERS=29"
	.align	128
        .global         _ZN17fastertransformer18merge_layernorm_v2I6__halfEEvPT_PKS2_S5_S5_fiiii
        .type           _ZN17fastertransformer18merge_layernorm_v2I6__halfEEvPT_PKS2_S5_S5_fiiii,@function
        .size           _ZN17fastertransformer18merge_layernorm_v2I6__halfEEvPT_PKS2_S5_S5_fiiii,(.L_x_2528 - _ZN17fastertransformer18merge_layernorm_v2I6__halfEEvPT_PKS2_S5_S5_fiiii)
        .other          _ZN17fastertransformer18merge_layernorm_v2I6__halfEEvPT_PKS2_S5_S5_fiiii,@"STO_CUDA_ENTRY STV_DEFAULT"
_ZN17fastertransformer18merge_layernorm_v2I6__halfEEvPT_PKS2_S5_S5_fiiii:
.text._ZN17fastertransformer18merge_layernorm_v2I6__halfEEvPT_PKS2_S5_S5_fiiii:
[----:B------:R-:W-:Y:S02]  /*0000*/  IMAD.MOV.U32 R1, RZ, RZ, c[0x0][0x28] ;  /* 0x00000a00ff017624 */ /* 0x000fe400078e00ff */
[----:B------:R-:W0:Y:S01]  /*0010*/  S2R R22, SR_TID.X ;  /* 0x0000000000167919 */ /* 0x000e220000002100 */
[----:B------:R-:W1:Y:S01]  /*0020*/  S2UR UR4, SR_CTAID.Z ;  /* 0x00000000000479c3 */ /* 0x000e620000002700 */
[----:B------:R-:W-:Y:S01]  /*0030*/  ULDC.64 UR6, c[0x0][0x188] ;  /* 0x0000620000067ab9 */ /* 0x000fe20000000a00 */
[----:B------:R-:W-:Y:S01]  /*0040*/  IMAD.MOV.U32 R7, RZ, RZ, c[0x0][0x190] ;  /* 0x00006400ff077624 */ /* 0x000fe200078e00ff */
[----:B------:R-:W2:Y:S01]  /*0050*/  S2R R5, SR_CTAID.Y ;  /* 0x0000000000057919 */ /* 0x000ea20000002600 */
[----:B------:R-:W-:Y:S01]  /*0060*/  ULDC UR5, c[0x0][0x190] ;  /* 0x0000640000057ab9 */ /* 0x000fe20000000800 */
[----:B------:R-:W-:Y:S01]  /*0070*/  BSSY B0, `(.L_x_442) ;  /* 0x0000041000007945 */ /* 0x000fe20003800000 */
[----:B------:R-:W-:Y:S01]  /*0080*/  IMAD R4, R7, c[0x0][0x18c], RZ ;  /* 0x0000630007047a24 */ /* 0x000fe200078e02ff */
[----:B------:R-:W3:Y:S01]  /*0090*/  S2R R6, SR_CTAID.X ;  /* 0x0000000000067919 */ /* 0x000ee20000002500 */
[----:B------:R-:W-:Y:S01]  /*00a0*/  ULDC.64 UR8, c[0x0][0x118] ;  /* 0x0000460000087ab9 */ /* 0x000fe20000000a00 */
[----:B------:R-:W-:Y:S01]  /*00b0*/  IMAD.MOV.U32 R10, RZ, RZ, RZ ;  /* 0x000000ffff0a7224 */ /* 0x000fe200078e00ff */
[----:B------:R-:W-:-:S02]  /*00c0*/  SHF.R.S32.HI R7, RZ, 0x2, R7 ;  /* 0x00000002ff077819 */ /* 0x000fc40000011407 */
[----:B------:R-:W-:-:S04]  /*00d0*/  LEA.HI R8, R4, R4, RZ, 0x1 ;  /* 0x0000000404087211 */ /* 0x000fc800078f08ff */
[----:B------:R-:W-:Y:S02]  /*00e0*/  SHF.R.S32.HI R8, RZ, 0x1, R8 ;  /* 0x00000001ff087819 */ /* 0x000fe40000011408 */
[C---:B0-----:R-:W-:Y:S01]  /*00f0*/  ISETP.GE.AND P4, PT, R22.reuse, c[0x0][0x190], PT ;  /* 0x0000640016007a0c */ /* 0x041fe20003f86270 */
[----:B-1----:R-:W-:Y:S01]  /*0100*/  UIMAD UR4, UR4, UR6, URZ ;  /* 0x00000006040472a4 */ /* 0x002fe2000f8e023f */
[----:B------:R-:W-:-:S03]  /*0110*/  IADD3 R20, R22, c[0x0][0x0], RZ ;  /* 0x0000000016147a10 */ /* 0x000fc60007ffe0ff */
[----:B------:R-:W-:Y:S01]  /*0120*/  UIMAD UR4, UR4, UR7, URZ ;  /* 0x00000007040472a4 */ /* 0x000fe2000f8e023f */
[C---:B------:R-:W-:Y:S02]  /*0130*/  IADD3 R18, R20.reuse, c[0x0][0x0], RZ ;  /* 0x0000000014127a10 */ /* 0x040fe40007ffe0ff */
[----:B------:R-:W-:Y:S01]  /*0140*/  ISETP.GE.AND P3, PT, R20, c[0x0][0x190], PT ;  /* 0x0000640014007a0c */ /* 0x000fe20003f66270 */
[----:B------:R-:W-:Y:S01]  /*0150*/  UIMAD UR4, UR4, UR5, URZ ;  /* 0x00000005040472a4 */ /* 0x000fe2000f8e023f */
[C---:B------:R-:W-:Y:S02]  /*0160*/  IADD3 R0, R18.reuse, c[0x0][0x0], RZ ;  /* 0x0000000012007a10 */ /* 0x040fe40007ffe0ff */
[----:B------:R-:W-:Y:S02]  /*0170*/  ISETP.GE.AND P2, PT, R18, c[0x0][0x190], PT ;  /* 0x0000640012007a0c */ /* 0x000fe40003f46270 */
[----:B------:R-:W-:Y:S01]  /*0180*/  ISETP.GE.AND P1, PT, R0, c[0x0][0x190], PT ;  /* 0x0000640000007a0c */ /* 0x000fe20003f26270 */
[----:B------:R-:W-:Y:S07]  /*0190*/  @P4 BRA `(.L_x_443) ;  /* 0x000002e000004947 */ /* 0x000fee0003800000 */
[----:B--23--:R-:W-:Y:S02]  /*01a0*/  IABS R11, R7 ;  /* 0x00000007000b7213 */ /* 0x00cfe40000000000 */
[----:B------:R-:W-:-:S02]  /*01b0*/  IABS R12, R22 ;  /* 0x00000016000c7213 */ /* 0x000fc40000000000 */
[----:B------:R-:W0:Y:S01]  /*01c0*/  I2F.RP R9, R11 ;  /* 0x0000000b00097306 */ /* 0x000e220000209400 */
[----:B------:R-:W-:-:S07]  /*01d0*/  IABS R14, R7 ;  /* 0x00000007000e7213 */ /* 0x000fce0000000000 */
[----:B0-----:R-:W0:Y:S02]  /*01e0*/  MUFU.RCP R9, R9 ;  /* 0x0000000900097308 */ /* 0x001e240000001000 */
[----:B0-----:R-:W-:Y:S01]  /*01f0*/  IADD3 R2, R9, 0xffffffe, RZ ;  /* 0x0ffffffe09027810 */ /* 0x001fe20007ffe0ff */
[----:B------:R-:W-:-:S05]  /*0200*/  IMAD.MOV R9, RZ, RZ, -R14 ;  /* 0x000000ffff097224 */ /* 0x000fca00078e0a0e */
[----:B------:R0:W1:Y:S02]  /*0210*/  F2I.FTZ.U32.TRUNC.NTZ R3, R2 ;  /* 0x0000000200037305 */ /* 0x000064000021f000 */
[----:B0-----:R-:W-:Y:S02]  /*0220*/  IMAD.MOV.U32 R2, RZ, RZ, RZ ;  /* 0x000000ffff027224 */ /* 0x001fe400078e00ff */
[----:B-1----:R-:W-:-:S04]  /*0230*/  IMAD.MOV R10, RZ, RZ, -R3 ;  /* 0x000000ffff0a7224 */ /* 0x002fc800078e0a03 */
[----:B------:R-:W-:Y:S02]  /*0240*/  IMAD R13, R10, R11, RZ ;  /* 0x0000000b0a0d7224 */ /* 0x000fe400078e02ff */
[----:B------:R-:W-:Y:S02]  /*0250*/  IMAD.MOV.U32 R10, RZ, RZ, R12 ;  /* 0x000000ffff0a7224 */ /* 0x000fe400078e000c */
[----:B------:R-:W-:-:S06]  /*0260*/  IMAD.HI.U32 R3, R3, R13, R2 ;  /* 0x0000000d03037227 */ /* 0x000fcc00078e0002 */
[----:B------:R-:W-:-:S04]  /*0270*/  IMAD.HI.U32 R3, R3, R10, RZ ;  /* 0x0000000a03037227 */ /* 0x000fc800078e00ff */
[----:B------:R-:W-:-:S05]  /*0280*/  IMAD R2, R3, R9, R10 ;  /* 0x0000000903027224 */ /* 0x000fca00078e020a */
[----:B------:R-:W-:-:S13]  /*0290*/  ISETP.GT.U32.AND P6, PT, R11, R2, PT ;  /* 0x000000020b00720c */ /* 0x000fda0003fc4070 */
[----:B------:R-:W-:Y:S01]  /*02a0*/  @!P6 IMAD.IADD R2, R2, 0x1, -R11 ;  /* 0x000000010202e824 */ /* 0x000fe200078e0a0b */
[----:B------:R-:W-:Y:S02]  /*02b0*/  @!P6 IADD3 R3, R3, 0x1, RZ ;  /* 0x000000010303e810 */ /* 0x000fe40007ffe0ff */
[----:B------:R-:W-:Y:S02]  /*02c0*/  ISETP.NE.AND P6, PT, R7, RZ, PT ;  /* 0x000000ff0700720c */ /* 0x000fe40003fc5270 */
[----:B------:R-:W-:Y:S02]  /*02d0*/  ISETP.GE.U32.AND P0, PT, R2, R11, PT ;  /* 0x0000000b0200720c */ /* 0x000fe40003f06070 */
[----:B------:R-:W-:-:S04]  /*02e0*/  LOP3.LUT R2, R22, R7, RZ, 0x3c, !PT ;  /* 0x0000000716027212 */ /* 0x000fc800078e3cff */
[----:B------:R-:W-:-:S07]  /*02f0*/  ISETP.GE.AND P5, PT, R2, RZ, PT ;  /* 0x000000ff0200720c */ /* 0x000fce0003fa6270 */
[----:B------:R-:W-:-:S06]  /*0300*/  @P0 IADD3 R3, R3, 0x1, RZ ;  /* 0x0000000103030810 */ /* 0x000fcc0007ffe0ff */
[----:B------:R-:W-:Y:S01]  /*0310*/  @!P5 IMAD.MOV R3, RZ, RZ, -R3 ;  /* 0x000000ffff03d224 */ /* 0x000fe200078e0a03 */
[----:B------:R-:W-:-:S04]  /*0320*/  @!P6 LOP3.LUT R3, RZ, R7, RZ, 0x33, !PT ;  /* 0x00000007ff03e212 */ /* 0x000fc800078e33ff */
[----:B------:R-:W-:Y:S01]  /*0330*/  LEA.HI R2, R3, R3, RZ, 0x1 ;  /* 0x0000000303027211 */ /* 0x000fe200078f08ff */
[----:B------:R-:W-:-:S03]  /*0340*/  IMAD.MOV R11, RZ, RZ, -R3 ;  /* 0x000000ffff0b7224 */ /* 0x000fc600078e0a03 */
[----:B------:R-:W-:-:S05]  /*0350*/  LOP3.LUT R10, R2, 0xfffffffe, RZ, 0xc0, !PT ;  /* 0xfffffffe020a7812 */ /* 0x000fca00078ec0ff */
[----:B------:R-:W-:Y:S01]  /*0360*/  IMAD.IADD R10, R3, 0x1, -R10 ;  /* 0x00000001030a7824 */ /* 0x000fe200078e0a0a */
[----:B------:R-:W-:-:S03]  /*0370*/  SHF.R.S32.HI R3, RZ, 0x1, R2 ;  /* 0x00000001ff037819 */ /* 0x000fc60000011402 */
[----:B------:R-:W-:Y:S02]  /*0380*/  IMAD R9, R5, 0x2, R10 ;  /* 0x0000000205097824 */ /* 0x000fe400078e020a */
[----:B------:R-:W-:Y:S02]  /*0390*/  IMAD R10, R7, R11, R22 ;  /* 0x0000000b070a7224 */ /* 0x000fe400078e0216 */
[----:B------:R-:W-:Y:S02]  /*03a0*/  IMAD R9, R8, R9, RZ ;  /* 0x0000000908097224 */ /* 0x000fe400078e02ff */
[----:B------:R-:W-:Y:S01]  /*03b0*/  IMAD R2, R6, 0x2, R3 ;  /* 0x0000000206027824 */ /* 0x000fe200078e0203 */
[--C-:B------:R-:W-:Y:S02]  /*03c0*/  SHF.R.S32.HI R12, RZ, 0x1f, R10.reuse ;  /* 0x0000001fff0c7819 */ /* 0x100fe4000001140a */
[----:B------:R-:W-:Y:S01]  /*03d0*/  IADD3 R3, P0, P5, R9, UR4, R10 ;  /* 0x0000000409037c10 */ /* 0x000fe2000fd1e00a */
[----:B------:R-:W-:Y:S01]  /*03e0*/  IMAD R2, R7, R2, RZ ;  /* 0x0000000207027224 */ /* 0x000fe200078e02ff */
[----:B------:R-:W-:-:S04]  /*03f0*/  SHF.R.S32.HI R9, RZ, 0x1f, R9 ;  /* 0x0000001fff097819 */ /* 0x000fc80000011409 */
[----:B------:R-:W-:Y:S02]  /*0400*/  IADD3.X R9, R9, R12, RZ, P0, P5 ;  /* 0x0000000c09097210 */ /* 0x000fe400007ea4ff */
[----:B------:R-:W-:-:S04]  /*0410*/  IADD3 R3, P0, R2, R3, RZ ;  /* 0x0000000302037210 */ /* 0x000fc80007f1e0ff */
[----:B------:R-:W-:Y:S02]  /*0420*/  LEA.HI.X.SX32 R10, R2, R9, 0x1, P0 ;  /* 0x00000009020a7211 */ /* 0x000fe400000f0eff */
[----:B------:R-:W-:-:S04]  /*0430*/  LEA R2, P0, R3, c[0x0][0x168], 0x1 ;  /* 0x00005a0003027a11 */ /* 0x000fc800078008ff */
[----:B------:R-:W-:-:S05]  /*0440*/  LEA.HI.X R3, R3, c[0x0][0x16c], R10, 0x1, P0 ;  /* 0x00005b0003037a11 */ /* 0x000fca00000f0c0a */
[----:B------:R-:W2:Y:S02]  /*0450*/  LDG.E.U16.CONSTANT R2, [R2.64] ;  /* 0x0000000802027981 */ /* 0x000ea4000c1e9500 */
[----:B--2---:R-:W-:-:S05]  /*0460*/  HADD2.F32 R16, -RZ, R2.H0_H0 ;  /* 0x20000002ff107230 */ /* 0x004fca0000004100 */
[----:B------:R-:W-:Y:S02]  /*0470*/  FADD.FTZ R10, RZ, R16 ;  /* 0x00000010ff0a7221 */ /* 0x000fe40000010000 */
.L_x_443:
[----:B--23--:R-:W-:Y:S05]  /*0480*/  BSYNC B0 ;  /* 0x0000000000007941 */ /* 0x00cfea0003800000 */
.L_x_442:
[----:B------:R-:W-:Y:S01]  /*0490*/  BSSY B0, `(.L_x_444) ;  /* 0x000002f000007945 */ /* 0x000fe20003800000 */
[----:B------:R-:W-:Y:S05]  /*04a0*/  @P3 BRA `(.L_x_445) ;  /* 0x000002d000003947 */ /* 0x000fea0003800000 */
[-C--:B------:R-:W-:Y:S02]  /*04b0*/  IABS R12, R7.reuse ;  /* 0x00000007000c7213 */ /* 0x080fe40000000000 */
[----:B------:R-:W-:Y:S02]  /*04c0*/  IABS R9, R20 ;  /* 0x0000001400097213 */ /* 0x000fe40000000000 */
[----:B------:R-:W0:Y:S01]  /*04d0*/  I2F.RP R11, R12 ;  /* 0x0000000c000b7306 */ /* 0x000e220000209400 */
[----:B------:R-:W-:-:S07]  /*04e0*/  IABS R15, R7 ;  /* 0x00000007000f7213 */ /* 0x000fce0000000000 */
[----:B0-----:R-:W0:Y:S02]  /*04f0*/  MUFU.RCP R11, R11 ;  /* 0x0000000b000b7308 */ /* 0x001e240000001000 */
[----:B0-----:R-:W-:-:S06]  /*0500*/  IADD3 R2, R11, 0xffffffe, RZ ;  /* 0x0ffffffe0b027810 */ /* 0x001fcc0007ffe0ff */
[----:B------:R0:W1:Y:S02]  /*0510*/  F2I.FTZ.U32.TRUNC.NTZ R3, R2 ;  /* 0x0000000200037305 */ /* 0x000064000021f000 */
[----:B0-----:R-:W-:Y:S02]  /*0520*/  IMAD.MOV.U32 R2, RZ, RZ, RZ ;  /* 0x000000ffff027224 */ /* 0x001fe400078e00ff */
[----:B-1----:R-:W-:-:S04]  /*0530*/  IMAD.MOV R13, RZ, RZ, -R3 ;  /* 0x000000ffff0d7224 */ /* 0x002fc800078e0a03 */
[----:B------:R-:W-:-:S04]  /*0540*/  IMAD R13, R13, R12, RZ ;  /* 0x0000000c0d0d7224 */ /* 0x000fc800078e02ff */
[----:B------:R-:W-:-:S04]  /*0550*/  IMAD.HI.U32 R14, R3, R13, R2 ;  /* 0x0000000d030e7227 */ /* 0x000fc800078e0002 */
[----:B------:R-:W-:Y:S02]  /*0560*/  IMAD.MOV R3, RZ, RZ, -R15 ;  /* 0x000000ffff037224 */ /* 0x000fe400078e0a0f */
        /* <DEDUP_REMOVED lines=12> */
[----:B------:R-:W-:-:S04]  /*0630*/  LEA.HI R3, R2, R2, RZ, 0x1 ;  /* 0x0000000202037211 */ /* 0x000fc800078f08ff */
[----:B------:R-:W-:Y:S02]  /*0640*/  LOP3.LUT R9, R3, 0xfffffffe, RZ, 0xc0, !PT ;  /* 0xfffffffe03097812 */ /* 0x000fe400078ec0ff */
[----:B------:R-:W-:-:S03]  /*0650*/  SHF.R.S32.HI R3, RZ, 0x1, R3 ;  /* 0x00000001ff037819 */ /* 0x000fc60000011403 */
[----:B------:R-:W-:Y:S02]  /*0660*/  IMAD.IADD R12, R2, 0x1, -R9 ;  /* 0x00000001020c7824 */ /* 0x000fe400078e0a09 */
[----:B------:R-:W-:Y:S02]  /*0670*/  IMAD.MOV R2, RZ, RZ, -R2 ;  /* 0x000000ffff027224 */ /* 0x000fe400078e0a02 */
[----:B------:R-:W-:Y:S02]  /*0680*/  IMAD R9, R5, 0x2, R12 ;  /* 0x0000000205097824 */ /* 0x000fe400078e020c */
[----:B------:R-:W-:Y:S02]  /*0690*/  IMAD R12, R7, R2, R20 ;  /* 0x00000002070c7224 */ /* 0x000fe400078e0214 */
[----:B------:R-:W-:Y:S02]  /*06a0*/  IMAD R9, R8, R9, RZ ;  /* 0x0000000908097224 */ /* 0x000fe400078e02ff */
[----:B------:R-:W-:Y:S01]  /*06b0*/  IMAD R2, R6, 0x2, R3 ;  /* 0x0000000206027824 */ /* 0x000fe200078e0203 */
[----:B------:R-:W-:-:S02]  /*06c0*/  SHF.R.S32.HI R14, RZ, 0x1f, R12 ;  /* 0x0000001fff0e7819 */ /* 0x000fc4000001140c */
        /* <DEDUP_REMOVED lines=10> */
[----:B------:R-:W-:Y:S02]  /*0770*/  FADD.FTZ R10, R10, R23 ;  /* 0x000000170a0a7221 */ /* 0x000fe40000010000 */
.L_x_445:
[----:B------:R-:W-:Y:S05]  /*0780*/  BSYNC B0 ;  /* 0x0000000000007941 */ /* 0x000fea0003800000 */
.L_x_444:
        /* <DEDUP_REMOVED lines=47> */
.L_x_447:
[----:B------:R-:W-:Y:S05]  /*0a80*/  BSYNC B0 ;  /* 0x0000000000007941 */ /* 0x000fea0003800000 */
.L_x_446:
[----:B------:R-:W-:Y:S01]  /*0a90*/  BSSY B0, `(.L_x_448) ;  /* 0x000002f000007945 */ /* 0x000fe20003800000 */
[----:B------:R-:W-:Y:S05]  /*0aa0*/  @P1 BRA `(.L_x_449) ;  /* 0x000002d000001947 */ /* 0x000fea0003800000 */
[-C--:B------:R-:W-:Y:S02]  /*0ab0*/  IABS R9, R7.reuse ;  /* 0x0000000700097213 */ /* 0x080fe40000000000 */
[----:B------:R-:W-:Y:S02]  /*0ac0*/  IABS R11, R0 ;  /* 0x00000000000b7213 */ /* 0x000fe40000000000 */
        /* <DEDUP_REMOVED lines=8> */
[----:B------:R-:W-:-:S04]  /*0b50*/  IMAD R13, R14, R9, RZ ;  /* 0x000000090e0d7224 */ /* 0x000fc800078e02ff */
[----:B------:R-:W-:Y:S01]  /*0b60*/  IMAD.HI.U32 R14, R3, R13, R2 ;  /* 0x0000000d030e7227 */ /* 0x000fe200078e0002 */
[----:B------:R-:W-:-:S04]  /*0b70*/  LOP3.LUT R3, R0, R7, RZ, 0x3c, !PT ;  /* 0x0000000700037212 */ /* 0x000fc800078e3cff */
[----:B------:R-:W-:Y:S01]  /*0b80*/  ISETP.GE.AND P0, PT, R3, RZ, PT ;  /* 0x000000ff0300720c */ /* 0x000fe20003f06270 */
[----:B------:R-:W-:-:S04]  /*0b90*/  IMAD.HI.U32 R2, R14, R11, RZ ;  /* 0x0000000b0e027227 */ /* 0x000fc800078e00ff */
[----:B------:R-:W-:-:S05]  /*0ba0*/  IMAD R12, R2, R12, R11 ;  /* 0x0000000c020c7224 */ /* 0x000fca00078e020b */
[----:B------:R-:W-:-:S13]  /*0bb0*/  ISETP.GT.U32.AND P6, PT, R9, R12, PT ;  /* 0x0000000c0900720c */ /* 0x000fda0003fc4070 */
[----:B------:R-:W-:Y:S01]  /*0bc0*/  @!P6 IMAD.IADD R12, R12, 0x1, -R9 ;  /* 0x000000010c0ce824 */ /* 0x000fe200078e0a09 */
[----:B------:R-:W-:Y:S02]  /*0bd0*/  @!P6 IADD3 R2, R2, 0x1, RZ ;  /* 0x000000010202e810 */ /* 0x000fe40007ffe0ff */
[----:B------:R-:W-:Y:S02]  /*0be0*/  ISETP.NE.AND P6, PT, R7, RZ, PT ;  /* 0x000000ff0700720c */ /* 0x000fe40003fc5270 */
[----:B------:R-:W-:-:S13]  /*0bf0*/  ISETP.GE.U32.AND P5, PT, R12, R9, PT ;  /* 0x000000090c00720c */ /* 0x000fda0003fa6070 */
[----:B------:R-:W-:-:S05]  /*0c00*/  @P5 IADD3 R2, R2, 0x1, RZ ;  /* 0x0000000102025810 */ /* 0x000fca0007ffe0ff */
        /* <DEDUP_REMOVED lines=23> */
.L_x_449:
[----:B------:R-:W-:Y:S05]  /*0d80*/  BSYNC B0 ;  /* 0x0000000000007941 */ /* 0x000fea0003800000 */
.L_x_448:
[----:B------:R-:W0:Y:S01]  /*0d90*/  SHFL.BFLY PT, R3, R10, 0x10, 0x1f ;  /* 0x0e001f000a037f89 */ /* 0x000e2200000e0000 */
[----:B------:R-:W1:Y:S01]  /*0da0*/  I2F.U32 R15, c[0x0][0x0] ;  /* 0x00000000000f7b06 */ /* 0x000e620000201000 */
[----:B------:R-:W-:Y:S01]  /*0db0*/  P2R R11, PR, RZ, 0x10 ;  /* 0x00000010ff0b7803 */ /* 0x000fe20000000000 */
[----:B------:R-:W-:Y:S01]  /*0dc0*/  IMAD R17, R6, c[0x0][0x190], RZ ;  /* 0x0000640006117a24 */ /* 0x000fe200078e02ff */
[----:B------:R-:W-:Y:S01]  /*0dd0*/  P2R R12, PR, RZ, 0x8 ;  /* 0x00000008ff0c7803 */ /* 0x000fe20000000000 */
[----:B------:R-:W-:Y:S01]  /*0de0*/  IMAD R4, R4, R5, RZ ;  /* 0x0000000504047224 */ /* 0x000fe200078e02ff */
[----:B------:R-:W-:Y:S02]  /*0df0*/  P2R R9, PR, RZ, 0x2 ;  /* 0x00000002ff097803 */ /* 0x000fe40000000000 */
[----:B------:R-:W-:Y:S01]  /*0e00*/  SHF.R.S32.HI R6, RZ, 0x1f, R17 ;  /* 0x0000001fff067819 */ /* 0x000fe20000011411 */
[----:B------:R-:W2:Y:S01]  /*0e10*/  I2F.U32 R26, R22 ;  /* 0x00000016001a7306 */ /* 0x000ea20000201000 */
[----:B------:R-:W-:-:S02]  /*0e20*/  ISETP.NE.AND P1, PT, R22, RZ, PT ;  /* 0x000000ff1600720c */ /* 0x000fc40003f25270 */
[----:B------:R-:W-:Y:S02]  /*0e30*/  P2R R8, PR, RZ, 0x4 ;  /* 0x00000004ff087803 */ /* 0x000fe40000000000 */
[----:B------:R-:W-:Y:S02]  /*0e40*/  ISETP.GE.AND P2, PT, R22, c[0x0][0x190], PT ;  /* 0x0000640016007a0c */ /* 0x000fe40003f46270 */
[----:B------:R-:W-:-:S07]  /*0e50*/  ISETP.GE.AND P6, PT, R18, c[0x0][0x190], PT ;  /* 0x0000640012007a0c */ /* 0x000fce0003fc6270 */
[----:B------:R-:W3:Y:S01]  /*0e60*/  @!P1 I2F R25, c[0x0][0x190] ;  /* 0x0000640000199b06 */ /* 0x000ee20000201400 */
[----:B0-----:R-:W-:-:S05]  /*0e70*/  FADD.FTZ R3, R3, R10 ;  /* 0x0000000a03037221 */ /* 0x001fca0000010000 */
[----:B------:R-:W0:Y:S02]  /*0e80*/  SHFL.BFLY PT, R2, R3, 0x8, 0x1f ;  /* 0x0d001f0003027f89 */ /* 0x000e2400000e0000 */
[----:B0-----:R-:W-:Y:S02]  /*0e90*/  FADD.FTZ R2, R3, R2 ;  /* 0x0000000203027221 */ /* 0x001fe40000010000 */
[----:B-1----:R-:W-:Y:S01]  /*0ea0*/  FMUL.FTZ R3, R15, 0.03125 ;  /* 0x3d0000000f037820 */ /* 0x002fe20000410000 */
[----:B------:R-:W-:Y:S02]  /*0eb0*/  IADD3 R15, P0, P5, R4, UR4, R17 ;  /* 0x00000004040f7c10 */ /* 0x000fe4000fd1e011 */
[----:B------:R-:W0:Y:S01]  /*0ec0*/  SHFL.BFLY PT, R7, R2, 0x4, 0x1f ;  /* 0x0c801f0002077f89 */ /* 0x000e2200000e0000 */
[----:B------:R-:W-:Y:S01]  /*0ed0*/  SHF.R.S32.HI R17, RZ, 0x1f, R4 ;  /* 0x0000001fff117819 */ /* 0x000fe20000011404 */
[----:B------:R-:W-:Y:S01]  /*0ee0*/  IMAD.MOV.U32 R4, RZ, RZ, RZ ;  /* 0x000000ffff047224 */ /* 0x000fe200078e00ff */
[----:B--2---:R-:W-:-:S02]  /*0ef0*/  FSETP.GT.FTZ.AND P3, PT, R3, R26, PT ;  /* 0x0000001a0300720b */ /* 0x004fc40003f74000 */
[----:B------:R-:W-:Y:S02]  /*0f00*/  SHF.R.U32.HI R3, RZ, 0x3, R22 ;  /* 0x00000003ff037819 */ /* 0x000fe40000011616 */
[----:B------:R-:W-:Y:S02]  /*0f10*/  IADD3.X R17, R17, R6, RZ, P0, P5 ;  /* 0x0000000611117210 */ /* 0x000fe400007ea4ff */
[----:B------:R-:W-:Y:S02]  /*0f20*/  LOP3.LUT R3, R3, 0x1ffffffc, RZ, 0xc0, !PT ;  /* 0x1ffffffc03037812 */ /* 0x000fe400078ec0ff */
[----:B------:R-:W-:Y:S02]  /*0f30*/  ISETP.GE.AND P5, PT, R20, c[0x0][0x190], PT ;  /* 0x0000640014007a0c */ /* 0x000fe40003fa6270 */
[----:B------:R-:W-:Y:S01]  /*0f40*/  ISETP.GE.AND P0, PT, R0, c[0x0][0x190], PT ;  /* 0x0000640000007a0c */ /* 0x000fe20003f06270 */
[----:B0-----:R-:W-:Y:S01]  /*0f50*/  FADD.FTZ R7, R2, R7 ;  /* 0x0000000702077221 */ /* 0x001fe20000010000 */
[----:B------:R-:W-:-:S04]  /*0f60*/  LOP3.LUT P4, R2, R22, 0x1f, RZ, 0xc0, !PT ;  /* 0x0000001f16027812 */ /* 0x000fc8000788c0ff */
[----:B------:R-:W0:Y:S02]  /*0f70*/  SHFL.BFLY PT, R24, R7, 0x2, 0x1f ;  /* 0x0c401f0007187f89 */ /* 0x000e2400000e0000 */
[----:B0-----:R-:W-:-:S05]  /*0f80*/  FADD.FTZ R24, R7, R24 ;  /* 0x0000001807187221 */ /* 0x001fca0000010000 */
[----:B------:R-:W0:Y:S02]  /*0f90*/  SHFL.BFLY PT, R13, R24, 0x1, 0x1f ;  /* 0x0c201f00180d7f89 */ /* 0x000e2400000e0000 */
[----:B0-----:R-:W-:-:S05]  /*0fa0*/  FADD.FTZ R24, R24, R13 ;  /* 0x0000000d18187221 */ /* 0x001fca0000010000 */
[----:B------:R-:W-:Y:S04]  /*0fb0*/  @!P4 STS [R3+0x8], R24 ;  /* 0x000008180300c388 */ /* 0x000fe80000000800 */
[----:B------:R-:W-:Y:S06]  /*0fc0*/  BAR.SYNC.DEFER_BLOCKING 0x0 ;  /* 0x0000000000007b1d */ /* 0x000fec0000010000 */
[----:B------:R-:W0:Y:S04]  /*0fd0*/  @P3 LDS R4, [R2.X4+0x8] ;  /* 0x0000080002043984 */ /* 0x000e280000004800 */
[----:B0-----:R-:W0:Y:S02]  /*0fe0*/  SHFL.BFLY PT, R5, R4, 0x10, 0x1f ;  /* 0x0e001f0004057f89 */ /* 0x001e2400000e0000 */
[----:B0-----:R-:W-:-:S02]  /*0ff0*/  FADD.FTZ R5, R5, R4 ;  /* 0x0000000405057221 */ /* 0x001fc40000010000 */
[----:B---3--:R-:W0:Y:S03]  /*1000*/  @!P1 MUFU.RCP R4, R25 ;  /* 0x0000001900049308 */ /* 0x008e260000001000 */
        /* <DEDUP_REMOVED lines=11> */
[----:B------:R-:W0:Y:S02]  /*10c0*/  LDS R19, [RZ] ;  /* 0x00000000ff137984 */ /* 0x000e240000000800 */
[----:B0-----:R-:W-:-:S02]  /*10d0*/  FADD.FTZ R5, R16, -R19 ;  /* 0x8000001310057221 */ /* 0x001fc40000010000 */
[--C-:B------:R-:W-:Y:S02]  /*10e0*/  FADD.FTZ R24, R23, -R19.reuse ;  /* 0x8000001317187221 */ /* 0x100fe40000010000 */
[C---:B------:R-:W-:Y:S01]  /*10f0*/  FFMA.FTZ R6, R5.reuse, R5, RZ ;  /* 0x0000000505067223 */ /* 0x040fe200000100ff */
[----:B------:R-:W-:Y:S01]  /*1100*/  FSEL R16, R5, R16, !P2 ;  /* 0x0000001005107208 */ /* 0x000fe20005000000 */
[--C-:B------:R-:W-:Y:S02]  /*1110*/  FADD.FTZ R26, R21, -R19.reuse ;  /* 0x80000013151a7221 */ /* 0x100fe40000010000 */
[----:B------:R-:W-:Y:S01]  /*1120*/  FADD.FTZ R19, R14, -R19 ;  /* 0x800000130e137221 */ /* 0x000fe20000010000 */
[----:B------:R-:W-:Y:S02]  /*1130*/  FSEL R7, R6, RZ, !P2 ;  /* 0x000000ff06077208 */ /* 0x000fe40005000000 */
[----:B------:R-:W-:-:S03]  /*1140*/  ISETP.NE.AND P2, PT, R8, RZ, PT ;  /* 0x000000ff0800720c */ /* 0x000fc60003f45270 */
[----:B------:R-:W-:-:S04]  /*1150*/  @!P5 FFMA.FTZ R7, R24, R24, R7 ;  /* 0x000000181807d223 */ /* 0x000fc80000010007 */
[----:B------:R-:W-:-:S04]  /*1160*/  @!P6 FFMA.FTZ R7, R26, R26, R7 ;  /* 0x0000001a1a07e223 */ /* 0x000fc80000010007 */
[----:B------:R-:W-:-:S05]  /*1170*/  @!P0 FFMA.FTZ R7, R19, R19, R7 ;  /* 0x0000001313078223 */ /* 0x000fca0000010007 */
[----:B------:R-:W0:Y:S02]  /*1180*/  SHFL.BFLY PT, R4, R7, 0x10, 0x1f ;  /* 0x0e001f0007047f89 */ /* 0x000e2400000e0000 */
        /* <DEDUP_REMOVED lines=9> */
[----:B0-----:R-:W-:Y:S02]  /*1220*/  FADD.FTZ R10, R25, R10 ;  /* 0x0000000a190a7221 */ /* 0x001fe40000010000 */
[----:B------:R-:W0:Y:S03]  /*1230*/  @!P1 I2F R25, c[0x0][0x190] ;  /* 0x0000640000199b06 */ /* 0x000e260000201400 */
[----:B------:R1:W-:Y:S04]  /*1240*/  @!P4 STS [R3+0x8], R10 ;  /* 0x0000080a0300c388 */ /* 0x0003e80000000800 */
[----:B------:R-:W-:Y:S01]  /*1250*/  BAR.SYNC.DEFER_BLOCKING 0x0 ;  /* 0x0000000000007b1d */ /* 0x000fe20000010000 */
[----:B------:R-:W-:-:S05]  /*1260*/  ISETP.NE.AND P4, PT, R11, RZ, PT ;  /* 0x000000ff0b00720c */ /* 0x000fca0003f85270 */
[----:B0-----:R-:W0:Y:S08]  /*1270*/  @!P1 MUFU.RCP R25, R25 ;  /* 0x0000001900199308 */ /* 0x001e300000001000 */
[----:B------:R-:W-:-:S04]  /*1280*/  @!P4 IMAD.MOV.U32 R13, RZ, RZ, 0x2 ;  /* 0x00000002ff0dc424 */ /* 0x000fc800078e00ff */
[-C--:B-1----:R-:W-:Y:S01]  /*1290*/  @!P4 IMAD.WIDE R10, R22, R13.reuse, c[0x0][0x170] ;  /* 0x00005c00160ac625 */ /* 0x082fe200078e020d */
[----:B------:R-:W1:Y:S01]  /*12a0*/  @P3 LDS R7, [R2.X4+0x8] ;  /* 0x0000080002073984 */ /* 0x000e620000004800 */
[----:B------:R-:W-:Y:S02]  /*12b0*/  ISETP.NE.AND P3, PT, R12, RZ, PT ;  /* 0x000000ff0c00720c */ /* 0x000fe40003f65270 */
[----:B------:R-:W-:Y:S02]  /*12c0*/  @!P4 IMAD.WIDE R12, R22, R13, c[0x0][0x178] ;  /* 0x00005e00160cc625 */ /* 0x000fe400078e020d */
[----:B------:R2:W3:Y:S04]  /*12d0*/  @!P4 LDG.E.U16.CONSTANT R10, [R10.64] ;  /* 0x000000080a0ac981 */ /* 0x0004e8000c1e9500 */
[----:B------:R4:W3:Y:S04]  /*12e0*/  @!P4 LDG.E.U16.CONSTANT R12, [R12.64] ;  /* 0x000000080c0cc981 */ /* 0x0008e8000c1e9500 */
        /* <DEDUP_REMOVED lines=10> */
[----:B0-----:R-:W-:-:S04]  /*1390*/  @!P1 FFMA.FTZ R7, R2, R25, c[0x0][0x180] ;  /* 0x0000600002079623 */ /* 0x001fc80000010019 */
[----:B------:R-:W0:Y:S01]  /*13a0*/  @!P1 MUFU.RSQ R8, R7 ;  /* 0x0000000700089308 */ /* 0x000e220000001400 */
[----:B------:R-:W-:-:S04]  /*13b0*/  @!P3 IMAD.MOV.U32 R5, RZ, RZ, 0x2 ;  /* 0x00000002ff05b424 */ /* 0x000fc800078e00ff */
[----:B------:R-:W-:-:S04]  /*13c0*/  @!P3 IMAD.WIDE R2, R20, R5, c[0x0][0x170] ;  /* 0x00005c001402b625 */ /* 0x000fc800078e0205 */
[----:B------:R-:W-:Y:S02]  /*13d0*/  @!P3 IMAD.WIDE R4, R20, R5, c[0x0][0x178] ;  /* 0x00005e001404b625 */ /* 0x000fe400078e0205 */
[----:B------:R1:W5:Y:S04]  /*13e0*/  @!P3 LDG.E.U16.CONSTANT R2, [R2.64] ;  /* 0x000000080202b981 */ /* 0x000368000c1e9500 */
[----:B------:R1:W5:Y:S04]  /*13f0*/  @!P3 LDG.E.U16.CONSTANT R25, [R4.64] ;  /* 0x000000080419b981 */ /* 0x000368000c1e9500 */
[----:B0-----:R0:W-:Y:S04]  /*1400*/  @!P1 STS [0x4], R8 ;  /* 0x00000408ff009388 */ /* 0x0011e80000000800 */
[----:B------:R-:W-:Y:S01]  /*1410*/  BAR.SYNC.DEFER_BLOCKING 0x0 ;  /* 0x0000000000007b1d */ /* 0x000fe20000010000 */
[----:B------:R-:W-:Y:S01]  /*1420*/  ISETP.NE.AND P1, PT, R9, RZ, PT ;  /* 0x000000ff0900720c */ /* 0x000fe20003f25270 */
[----:B------:R-:W-:-:S04]  /*1430*/  @!P2 IMAD.MOV.U32 R9, RZ, RZ, 0x2 ;  /* 0x00000002ff09a424 */ /* 0x000fc800078e00ff */
[----:B------:R-:W-:-:S04]  /*1440*/  @!P2 IMAD.WIDE R6, R18, R9, c[0x0][0x170] ;  /* 0x00005c001206a625 */ /* 0x000fc800078e0209 */
[----:B0-----:R-:W-:Y:S02]  /*1450*/  @!P2 IMAD.WIDE R8, R18, R9, c[0x0][0x178] ;  /* 0x00005e001208a625 */ /* 0x001fe400078e0209 */
[----:B------:R0:W5:Y:S04]  /*1460*/  @!P2 LDG.E.U16.CONSTANT R7, [R6.64] ;  /* 0x000000080607a981 */ /* 0x000168000c1e9500 */
[----:B------:R0:W5:Y:S04]  /*1470*/  @!P2 LDG.E.U16.CONSTANT R8, [R8.64] ;  /* 0x000000080808a981 */ /* 0x000168000c1e9500 */
[----:B--2---:R-:W2:Y:S01]  /*1480*/  LDS R11, [0x4] ;  /* 0x00000400ff0b7984 */ /* 0x004ea20000000800 */
[----:B------:R-:W-:-:S02]  /*1490*/  FSEL R24, R24, R23, !P5 ;  /* 0x0000001718187208 */ /* 0x000fc40006800000 */
[----:B----4-:R-:W-:Y:S02]  /*14a0*/  @!P4 IADD3 R13, P5, R22, R15, RZ ;  /* 0x0000000f160dc210 */ /* 0x010fe40007fbe0ff */
[----:B------:R-:W-:Y:S02]  /*14b0*/  FSEL R26, R26, R21, !P6 ;  /* 0x000000151a1a7208 */ /* 0x000fe40007000000 */
[----:B------:R-:W-:Y:S02]  /*14c0*/  @!P4 LEA.HI.X.SX32 R22, R22, R17, 0x1, P5 ;  /* 0x000000111616c211 */ /* 0x000fe400028f0eff */
[C---:B-1----:R-:W-:Y:S02]  /*14d0*/  @!P4 LEA R4, P5, R13.reuse, c[0x0][0x160], 0x1 ;  /* 0x000058000d04ca11 */ /* 0x042fe400078a08ff */
[----:B0-----:R-:W-:Y:S02]  /*14e0*/  @!P3 IADD3 R9, P6, R20, R15, RZ ;  /* 0x0000000f1409b210 */ /* 0x001fe40007fde0ff */
[----:B------:R-:W-:-:S02]  /*14f0*/  @!P4 LEA.HI.X R5, R13, c[0x0][0x164], R22, 0x1, P5 ;  /* 0x000059000d05ca11 */ /* 0x000fc400028f0c16 */
[----:B------:R-:W-:Y:S02]  /*1500*/  @!P3 LEA.HI.X.SX32 R20, R20, R17, 0x1, P6 ;  /* 0x000000111414b211 */ /* 0x000fe400030f0eff */
[----:B------:R-:W-:Y:S01]  /*1510*/  @!P3 LEA R6, P5, R9, c[0x0][0x160], 0x1 ;  /* 0x000058000906ba11 */ /* 0x000fe200078a08ff */
[-C--:B--2---:R-:W-:Y:S02]  /*1520*/  @!P4 FMUL.FTZ R3, R16, R11.reuse ;  /* 0x0000000b1003c220 */ /* 0x084fe40000410000 */
[-C--:B------:R-:W-:Y:S02]  /*1530*/  @!P3 FMUL.FTZ R13, R24, R11.reuse ;  /* 0x0000000b180db220 */ /* 0x080fe40000410000 */
[----:B------:R-:W-:Y:S01]  /*1540*/  @!P2 FMUL.FTZ R21, R26, R11 ;  /* 0x0000000b1a15a220 */ /* 0x000fe20000410000 */
[----:B---3--:R-:W-:Y:S02]  /*1550*/  @!P4 HADD2.F32 R10, -RZ, R10.H0_H0 ;  /* 0x2000000aff0ac230 */ /* 0x008fe40000004100 */
[----:B------:R-:W-:-:S05]  /*1560*/  @!P4 HADD2.F32 R12, -RZ, R12.H0_H0 ;  /* 0x2000000cff0cc230 */ /* 0x000fca0000004100 */
[----:B------:R-:W-:-:S05]  /*1570*/  @!P4 FFMA.FTZ R3, R10, R3, R12 ;  /* 0x000000030a03c223 */ /* 0x000fca000001000c */
[----:B------:R-:W-:Y:S01]  /*1580*/  @!P4 F2FP.PACK_AB R3, RZ, R3 ;  /* 0x00000003ff03c23e */ /* 0x000fe200000000ff */
[----:B-----5:R-:W-:Y:S02]  /*1590*/  @!P3 HADD2.F32 R2, -RZ, R2.H0_H0 ;  /* 0x20000002ff02b230 */ /* 0x020fe40000004100 */
[----:B------:R-:W-:-:S05]  /*15a0*/  @!P3 HADD2.F32 R25, -RZ, R25.H0_H0 ;  /* 0x20000019ff19b230 */ /* 0x000fca0000004100 */
[----:B------:R-:W-:-:S05]  /*15b0*/  @!P3 FFMA.FTZ R13, R2, R13, R25 ;  /* 0x0000000d020db223 */ /* 0x000fca0000010019 */
[----:B------:R-:W-:Y:S01]  /*15c0*/  @!P3 F2FP.PACK_AB R13, RZ, R13 ;  /* 0x0000000dff0db23e */ /* 0x000fe200000000ff */
[----:B------:R-:W-:Y:S01]  /*15d0*/  @!P2 HADD2.F32 R10, -RZ, R7.H0_H0 ;  /* 0x20000007ff0aa230 */ /* 0x000fe20000004100 */
[----:B------:R-:W-:Y:S02]  /*15e0*/  @!P3 LEA.HI.X R7, R9, c[0x0][0x164], R20, 0x1, P5 ;  /* 0x000059000907ba11 */ /* 0x000fe400028f0c14 */
[----:B------:R-:W-:Y:S01]  /*15f0*/  @!P2 IADD3 R9, P5, R18, R15, RZ ;  /* 0x0000000f1209a210 */ /* 0x000fe20007fbe0ff */
[----:B------:R-:W-:-:S03]  /*1600*/  @!P2 HADD2.F32 R8, -RZ, R8.H0_H0 ;  /* 0x20000008ff08a230 */ /* 0x000fc60000004100 */
[----:B------:R-:W-:Y:S02]  /*1610*/  @!P2 LEA.HI.X.SX32 R18, R18, R17, 0x1, P5 ;  /* 0x000000111212a211 */ /* 0x000fe400028f0eff */
[----:B------:R-:W-:Y:S01]  /*1620*/  @!P2 FFMA.FTZ R8, R10, R21, R8 ;  /* 0x000000150a08a223 */ /* 0x000fe20000010008 */
[----:B------:R-:W-:Y:S02]  /*1630*/  @!P2 LEA R2, P5, R9, c[0x0][0x160], 0x1 ;  /* 0x000058000902aa11 */ /* 0x000fe400078a08ff */
[----:B------:R-:W-:Y:S02]  /*1640*/  PRMT R10, R3, 0x7610, R10 ;  /* 0x00007610030a7816 */ /* 0x000fe4000000000a */
[----:B------:R-:W-:Y:S02]  /*1650*/  @!P2 F2FP.PACK_AB R8, RZ, R8 ;  /* 0x00000008ff08a23e */ /* 0x000fe400000000ff */
[----:B------:R-:W-:Y:S01]  /*1660*/  @!P2 LEA.HI.X R3, R9, c[0x0][0x164], R18, 0x1, P5 ;  /* 0x000059000903aa11 */ /* 0x000fe200028f0c12 */
[----:B------:R0:W-:Y:S04]  /*1670*/  @!P4 STG.E.U16 [R4.64], R10 ;  /* 0x0000000a0400c986 */ /* 0x0001e8000c101508 */
[----:B------:R0:W-:Y:S04]  /*1680*/  @!P3 STG.E.U16 [R6.64], R13 ;  /* 0x0000000d0600b986 */ /* 0x0001e8000c101508 */
[----:B------:R0:W-:Y:S01]  /*1690*/  @!P2 STG.E.U16 [R2.64], R8 ;  /* 0x000000080200a986 */ /* 0x0001e2000c101508 */
[----:B------:R-:W-:Y:S05]  /*16a0*/  @P1 EXIT ;  /* 0x000000000000194d */ /* 0x000fea0003800000 */
[----:B0-----:R-:W-:-:S04]  /*16b0*/  IMAD.MOV.U32 R5, RZ, RZ, 0x2 ;  /* 0x00000002ff057424 */ /* 0x001fc800078e00ff */
[----:B------:R-:W-:-:S04]  /*16c0*/  IMAD.WIDE R2, R0, R5, c[0x0][0x170] ;  /* 0x00005c0000027625 */ /* 0x000fc800078e0205 */
[C---:B------:R-:W-:Y:S02]  /*16d0*/  IMAD.WIDE R4, R0.reuse, R5, c[0x0][0x178] ;  /* 0x00005e0000047625 */ /* 0x040fe400078e0205 */
[----:B------:R-:W2:Y:S04]  /*16e0*/  LDG.E.U16.CONSTANT R2, [R2.64] ;  /* 0x0000000802027981 */ /* 0x000ea8000c1e9500 */
[----:B------:R-:W3:Y:S01]  /*16f0*/  LDG.E.U16.CONSTANT R4, [R4.64] ;  /* 0x0000000804047981 */ /* 0x000ee2000c1e9500 */
[----:B------:R-:W-:Y:S02]  /*1700*/  FSEL R14, R19, R14, !P0 ;  /* 0x0000000e130e7208 */ /* 0x000fe40004000000 */
[----:B------:R-:W-:-:S03]  /*1710*/  IADD3 R15, P0, R0, R15, RZ ;  /* 0x0000000f000f7210 */ /* 0x000fc60007f1e0ff */
[----:B------:R-:W-:Y:S01]  /*1720*/  FMUL.FTZ R11, R14, R11 ;  /* 0x0000000b0e0b7220 */ /* 0x000fe20000410000 */
[----:B------:R-:W-:Y:S01]  /*1730*/  LEA.HI.X.SX32 R8, R0, R17, 0x1, P0 ;  /* 0x0000001100087211 */ /* 0x000fe200000f0eff */
[----:B--2---:R-:W-:Y:S02]  /*1740*/  HADD2.F32 R6, -RZ, R2.H0_H0 ;  /* 0x20000002ff067230 */ /* 0x004fe40000004100 */
[----:B---3--:R-:W-:-:S05]  /*1750*/  HADD2.F32 R7, -RZ, R4.H0_H0 ;  /* 0x20000004ff077230 */ /* 0x008fca0000004100 */
[----:B------:R-:W-:Y:S01]  /*1760*/  FFMA.FTZ R7, R6, R11, R7 ;  /* 0x0000000b06077223 */ /* 0x000fe20000010007 */
[----:B------:R-:W-:-:S04]  /*1770*/  LEA R6, P0, R15, c[0x0][0x160], 0x1 ;  /* 0x000058000f067a11 */ /* 0x000fc800078008ff */
[----:B------:R-:W-:Y:S02]  /*1780*/  F2FP.PACK_AB R0, RZ, R7 ;  /* 0x00000007ff00723e */ /* 0x000fe400000000ff */
[----:B------:R-:W-:-:S05]  /*1790*/  LEA.HI.X R7, R15, c[0x0][0x164], R8, 0x1, P0 ;  /* 0x000059000f077a11 */ /* 0x000fca00000f0c08 */
[----:B------:R-:W-:Y:S01]  /*17a0*/  STG.E.U16 [R6.64], R0 ;  /* 0x0000000006007986 */ /* 0x000fe2000c101508 */
[----:B------:R-:W-:Y:S05]  /*17b0*/  EXIT ;  /* 0x000000000000794d */ /* 0x000fea0003800000 */
.L_x_450:
        /* <DEDUP_REMOVED lines=12> */
.L_x_2528:


//--------------------- .text._ZN17fastertransformer18merge_layernorm_v2IfEEvPT_PKS1_S4_S4_fiiii --------------------------
	.section	.text._ZN17fastertransformer18merge_layernorm_v2IfEEvPT_PKS1_S4_S4_fiiii,"ax",@progbits
	.sectioninfo	@"SHI_REGISTERS=32"
	.align	128
        .global         _ZN17fastertransformer18merge_layernorm_v2IfEEvPT_PKS1_S4_S4_fiiii
        .type           _ZN17fastertransformer18merge_layernorm_v2IfEEvPT_PKS1_S4_S4_fiiii,@function
        .size           _ZN17fastertransformer18merge_layernorm_v2IfEEvPT_PKS1_S4_S4_fiiii,(.L_x_2529 - _ZN17fastertransformer18merge_layernorm_v2IfEEvPT_PKS1_S4_S4_fiiii)
        .other          _ZN17fastertransformer18merge_layernorm_v2IfEEvPT_PKS1_S4_S4_fiiii,@"STO_CUDA_ENTRY STV_DEFAULT"
_ZN17fastertransformer18merge_layernorm_v2IfEEvPT_PKS1_S4_S4_fiiii:
.text._ZN17fastertransformer18merge_layernorm_v2IfEEvPT_PKS1_S4_S4_fiiii:
        /* <DEDUP_REMOVED lines=69> */
[----:B------:R-:W2:Y:S02]  /*0450*/  LDG.E.CONSTANT R14, [R14.64] ;  /* 0x000000080e0e7981 */ /* 0x000ea4000c1e9900 */
[----:B--2---:R-:W-:Y:S02]  /*0460*/  FADD.FTZ R10, RZ, R14 ;  /* 0x0000000eff0a7221 */ /* 0x004fe40000010000 */
.L_x_452:
[----:B--23--:R-:W-:Y:S05]  /*0470*/  BSYNC B0 ;  /* 0x0000000000007941 */ /* 0x00cfea0003800000 */
.L_x_451:
        /* <DEDUP_REMOVED lines=45> */
[----:B--2---:R-:W-:Y:S02]  /*0750*/  FADD.FTZ R10, R10, R23 ;  /* 0x000000170a0a7221 */ /* 0x004fe40000010000 */
.L_x_454:
[----:B------:R-:W-:Y:S05]  /*0760*/  BSYNC B0 ;  /* 0x0000000000007941 */ /* 0x000fea0003800000 */
.L_x_453:
        /* <DEDUP_REMOVED lines=46> */
.L_x_456:
[----:B------:R-:W-:Y:S05]  /*0a50*/  BSYNC B0 ;  /* 0x0000000000007941 */ /* 0x000fea0003800000 */
.L_x_455:
        /* <DEDUP_REMOVED lines=46> */
.L_x_458:
[----:B------:R-:W-:Y:S05]  /*0d40*/  BSYNC B0 ;  /* 0x0000000000007941 */ /* 0x000fea0003800000 */
.L_x_457:
        /* <DEDUP_REMOVED lines=16> */
[----:B------:R-:W-:Y:S01]  /*0e50*/  @!P1 I2F R26, c[0x0][0x190] ;  /* 0x00006400001a9b06 */ /* 0x000fe20000201400 */
        /* <DEDUP_REMOVED lines=60> */
[----:B------:R-:W-:-:S05]  /*1220*/  ISETP.NE.AND P4, PT, R11, RZ, PT ;  /* 0x000000ff0b00720c */ /* 0x000fca0003f85270 */
[----:B------:R-:W0:Y:S01]  /*1230*/  @!P1 MUFU.RCP R11, R26 ;  /* 0x0000001a000b9308 */ /* 0x000e220000001000 */
[----:B------:R-:W1:Y:S01]  /*1240*/  @P3 LDS R7, [R2.X4+0x8] ;  /* 0x0000080002073984 */ /* 0x000e620000004800 */
[----:B------:R-:W-:-:S03]  /*1250*/  ISETP.NE.AND P3, PT, R18, RZ, PT ;  /* 0x000000ff1200720c */ /* 0x000fc60003f65270 */
[----:B-1----:R-:W1:Y:S02]  /*1260*/  SHFL.BFLY PT, R4, R7, 0x10, 0x1f ;  /* 0x0e001f0007047f89 */ /* 0x002e6400000e0000 */
[----:B-1----:R-:W-:-:S05]  /*1270*/  FADD.FTZ R4, R4, R7 ;  /* 0x0000000704047221 */ /* 0x002fca0000010000 */
[----:B------:R-:W1:Y:S02]  /*1280*/  SHFL.BFLY PT, R5, R4, 0x8, 0x1f ;  /* 0x0d001f0004057f89 */ /* 0x000e6400000e0000 */
[----:B-1----:R-:W-:-:S05]  /*1290*/  FADD.FTZ R5, R4, R5 ;  /* 0x0000000504057221 */ /* 0x002fca0000010000 */
[----:B------:R-:W1:Y:S02]  /*12a0*/  SHFL.BFLY PT, R6, R5, 0x4, 0x1f ;  /* 0x0c801f0005067f89 */ /* 0x000e6400000e0000 */
[----:B-1----:R-:W-:Y:S02]  /*12b0*/  FADD.FTZ R6, R5, R6 ;  /* 0x0000000605067221 */ /* 0x002fe40000010000 */
[----:B------:R-:W-:-:S03]  /*12c0*/  @!P3 IMAD.MOV.U32 R5, RZ, RZ, 0x4 ;  /* 0x00000004ff05b424 */ /* 0x000fc600078e00ff */
[----:B------:R-:W1:Y:S02]  /*12d0*/  SHFL.BFLY PT, R3, R6, 0x2, 0x1f ;  /* 0x0c401f0006037f89 */ /* 0x000e6400000e0000 */
[----:B-1----:R-:W-:-:S05]  /*12e0*/  FADD.FTZ R3, R6, R3 ;  /* 0x0000000306037221 */ /* 0x002fca0000010000 */
[----:B------:R-:W1:Y:S02]  /*12f0*/  SHFL.BFLY PT, R2, R3, 0x1, 0x1f ;  /* 0x0c201f0003027f89 */ /* 0x000e6400000e0000 */
[----:B-1----:R-:W-:-:S04]  /*1300*/  FADD.FTZ R2, R3, R2 ;  /* 0x0000000203027221 */ /* 0x002fc80000010000 */
[----:B0-----:R-:W-:Y:S02]  /*1310*/  @!P1 FFMA.FTZ R8, R2, R11, c[0x0][0x180] ;  /* 0x0000600002089623 */ /* 0x001fe4000001000b */
[----:B------:R-:W-:Y:S02]  /*1320*/  @!P4 IMAD.MOV.U32 R11, RZ, RZ, 0x4 ;  /* 0x00000004ff0bc424 */ /* 0x000fe400078e00ff */
[----:B------:R-:W0:Y:S02]  /*1330*/  @!P1 MUFU.RSQ R25, R8 ;  /* 0x0000000800199308 */ /* 0x000e240000001400 */
[----:B------:R-:W-:-:S04]  /*1340*/  @!P4 IMAD.WIDE R18, R28, R11, c[0x0][0x170] ;  /* 0x00005c001c12c625 */ /* 0x000fc800078e020b */
[----:B------:R-:W-:Y:S02]  /*1350*/  @!P4 IMAD.WIDE R10, R28, R11, c[0x0][0x178] ;  /* 0x00005e001c0ac625 */ /* 0x000fe400078e020b */
[----:B------:R1:W2:Y:S02]  /*1360*/  @!P4 LDG.E.CONSTANT R18, [R18.64] ;  /* 0x000000081212c981 */ /* 0x0002a4000c1e9900 */
[----:B------:R-:W-:Y:S02]  /*1370*/  @!P3 IMAD.WIDE R2, R20, R5, c[0x0][0x170] ;  /* 0x00005c001402b625 */ /* 0x000fe400078e0205 */
[----:B------:R-:W2:Y:S04]  /*1380*/  @!P4 LDG.E.CONSTANT R11, [R10.64] ;  /* 0x000000080a0bc981 */ /* 0x000ea8000c1e9900 */
[----:B0-----:R0:W-:Y:S04]  /*1390*/  @!P1 STS [0x4], R25 ;  /* 0x00000419ff009388 */ /* 0x0011e80000000800 */
[----:B------:R-:W-:Y:S01]  /*13a0*/  BAR.SYNC.DEFER_BLOCKING 0x0 ;  /* 0x0000000000007b1d */ /* 0x000fe20000010000 */
[----:B------:R-:W-:Y:S01]  /*13b0*/  ISETP.NE.AND P1, PT, R9, RZ, PT ;  /* 0x000000ff0900720c */ /* 0x000fe20003f25270 */
[----:B------:R-:W-:-:S02]  /*13c0*/  @!P2 IMAD.MOV.U32 R9, RZ, RZ, 0x4 ;  /* 0x00000004ff09a424 */ /* 0x000fc400078e00ff */
[----:B------:R-:W-:Y:S02]  /*13d0*/  @!P3 IMAD.WIDE R4, R20, R5, c[0x0][0x178] ;  /* 0x00005e001404b625 */ /* 0x000fe400078e0205 */
[----:B-1----:R1:W3:Y:S02]  /*13e0*/  @!P3 LDG.E.CONSTANT R19, [R2.64] ;  /* 0x000000080213b981 */ /* 0x0022e4000c1e9900 */
[CC--:B------:R-:W-:Y:S02]  /*13f0*/  @!P2 IMAD.WIDE R6, R16.reuse, R9.reuse, c[0x0][0x170] ;  /* 0x00005c001006a625 */ /* 0x0c0fe400078e0209 */
[----:B------:R4:W3:Y:S02]  /*1400*/  @!P3 LDG.E.CONSTANT R26, [R4.64] ;  /* 0x00000008041ab981 */ /* 0x0008e4000c1e9900 */
[----:B------:R-:W-:Y:S02]  /*1410*/  @!P2 IMAD.WIDE R8, R16, R9, c[0x0][0x178] ;  /* 0x00005e001008a625 */ /* 0x000fe400078e0209 */
[----:B0-----:R0:W5:Y:S04]  /*1420*/  @!P2 LDG.E.CONSTANT R25, [R6.64] ;  /* 0x000000080619a981 */ /* 0x001168000c1e9900 */
[----:B------:R0:W5:Y:S04]  /*1430*/  @!P2 LDG.E.CONSTANT R8, [R8.64] ;  /* 0x000000080808a981 */ /* 0x000168000c1e9900 */
[----:B------:R-:W4:Y:S04]  /*1440*/  @!P3 LDS R27, [0x4] ;  /* 0x00000400ff1bb984 */ /* 0x000f280000000800 */
[----:B0-----:R-:W0:Y:S04]  /*1450*/  @!P4 LDS R9, [0x4] ;  /* 0x00000400ff09c984 */ /* 0x001e280000000800 */
[----:B------:R-:W0:Y:S01]  /*1460*/  @!P2 LDS R29, [0x4] ;  /* 0x00000400ff1da984 */ /* 0x000e220000000800 */
[----:B------:R-:W-:-:S02]  /*1470*/  FSEL R22, R22, R23, !P5 ;  /* 0x0000001716167208 */ /* 0x000fc40006800000 */
[----:B------:R-:W-:Y:S02]  /*1480*/  @!P4 IADD3 R23, P5, R28, R13, RZ ;  /* 0x0000000d1c17c210 */ /* 0x000fe40007fbe0ff */
[----:B------:R-:W-:Y:S02]  /*1490*/  FSEL R24, R24, R21, !P6 ;  /* 0x0000001518187208 */ /* 0x000fe40007000000 */
[----:B------:R-:W-:Y:S02]  /*14a0*/  @!P4 LEA.HI.X.SX32 R28, R28, R15, 0x1, P5 ;  /* 0x0000000f1c1cc211 */ /* 0x000fe400028f0eff */
[C---:B-1----:R-:W-:Y:S02]  /*14b0*/  @!P4 LEA R2, P5, R23.reuse, c[0x0][0x160], 0x2 ;  /* 0x000058001702ca11 */ /* 0x042fe400078a10ff */
[----:B----4-:R-:W-:Y:S02]  /*14c0*/  @!P3 IADD3 R5, P6, R20, R13, RZ ;  /* 0x0000000d1405b210 */ /* 0x010fe40007fde0ff */
[----:B------:R-:W-:-:S02]  /*14d0*/  @!P4 LEA.HI.X R3, R23, c[0x0][0x164], R28, 0x2, P5 ;  /* 0x000059001703ca11 */ /* 0x000fc400028f141c */
[----:B------:R-:W-:Y:S02]  /*14e0*/  @!P3 LEA.HI.X.SX32 R20, R20, R15, 0x1, P6 ;  /* 0x0000000f1414b211 */ /* 0x000fe400030f0eff */
[C---:B------:R-:W-:Y:S02]  /*14f0*/  @!P3 LEA R4, P5, R5.reuse, c[0x0][0x160], 0x2 ;  /* 0x000058000504ba11 */ /* 0x040fe400078a10ff */
[C---:B------:R-:W-:Y:S02]  /*1500*/  @!P2 IADD3 R7, P6, R16.reuse, R13, RZ ;  /* 0x0000000d1007a210 */ /* 0x040fe40007fde0ff */
[----:B------:R-:W-:Y:S02]  /*1510*/  @!P3 LEA.HI.X R5, R5, c[0x0][0x164], R20, 0x2, P5 ;  /* 0x000059000505ba11 */ /* 0x000fe400028f1414 */
[----:B------:R-:W-:Y:S02]  /*1520*/  @!P2 LEA.HI.X.SX32 R16, R16, R15, 0x1, P6 ;  /* 0x0000000f1010a211 */ /* 0x000fe400030f0eff */
[----:B------:R-:W-:Y:S01]  /*1530*/  @!P2 LEA R6, P5, R7, c[0x0][0x160], 0x2 ;  /* 0x000058000706aa11 */ /* 0x000fe200078a10ff */
[----:B------:R-:W-:-:S02]  /*1540*/  @!P3 FMUL.FTZ R22, R22, R27 ;  /* 0x0000001b1616b220 */ /* 0x000fc40000410000 */
[----:B0-----:R-:W-:Y:S02]  /*1550*/  @!P4 FMUL.FTZ R9, R14, R9 ;  /* 0x000000090e09c220 */ /* 0x001fe40000410000 */
[----:B------:R-:W-:Y:S01]  /*1560*/  @!P2 FMUL.FTZ R24, R24, R29 ;  /* 0x0000001d1818a220 */ /* 0x000fe20000410000 */
[----:B------:R-:W-:Y:S01]  /*1570*/  @!P2 LEA.HI.X R7, R7, c[0x0][0x164], R16, 0x2, P5 ;  /* 0x000059000707aa11 */ /* 0x000fe200028f1410 */
[----:B--2---:R-:W-:-:S05]  /*1580*/  @!P4 FFMA.FTZ R9, R9, R18, R11 ;  /* 0x000000120909c223 */ /* 0x004fca000001000b */
[----:B------:R0:W-:Y:S01]  /*1590*/  @!P4 STG.E [R2.64], R9 ;  /* 0x000000090200c986 */ /* 0x0001e2000c101908 */
[----:B---3--:R-:W-:Y:S02]  /*15a0*/  @!P3 FFMA.FTZ R19, R22, R19, R26 ;  /* 0x000000131613b223 */ /* 0x008fe4000001001a */
[----:B-----5:R-:W-:-:S03]  /*15b0*/  @!P2 FFMA.FTZ R25, R24, R25, R8 ;  /* 0x000000191819a223 */ /* 0x020fc60000010008 */
[----:B------:R0:W-:Y:S04]  /*15c0*/  @!P3 STG.E [R4.64], R19 ;  /* 0x000000130400b986 */ /* 0x0001e8000c101908 */
[----:B------:R0:W-:Y:S01]  /*15d0*/  @!P2 STG.E [R6.64], R25 ;  /* 0x000000190600a986 */ /* 0x0001e2000c101908 */
[----:B------:R-:W-:Y:S05]  /*15e0*/  @P1 EXIT ;  /* 0x000000000000194d */ /* 0x000fea0003800000 */
[----:B0-----:R-:W-:Y:S01]  /*15f0*/  IMAD.MOV.U32 R5, RZ, RZ, 0x4 ;  /* 0x00000004ff057424 */ /* 0x001fe200078e00ff */
[----:B------:R-:W0:Y:S03]  /*1600*/  LDS R7, [0x4] ;  /* 0x00000400ff077984 */ /* 0x000e260000000800 */
[----:B------:R-:W-:-:S04]  /*1610*/  IMAD.WIDE R2, R0, R5, c[0x0][0x170] ;  /* 0x00005c0000027625 */ /* 0x000fc800078e0205 */
[C---:B------:R-:W-:Y:S02]  /*1620*/  IMAD.WIDE R4, R0.reuse, R5, c[0x0][0x178] ;  /* 0x00005e0000047625 */ /* 0x040fe400078e0205 */
[----:B------:R-:W2:Y:S04]  /*1630*/  LDG.E.CONSTANT R3, [R2.64] ;  /* 0x0000000802037981 */ /* 0x000ea8000c1e9900 */
[----:B------:R-:W2:Y:S01]  /*1640*/  LDG.E.CONSTANT R4, [R4.64] ;  /* 0x0000000804047981 */ /* 0x000ea2000c1e9900 */
[C---:B------:R-:W-:Y:S02]  /*1650*/  IADD3 R13, P1, R0.reuse, R13, RZ ;  /* 0x0000000d000d7210 */ /* 0x040fe40007f3e0ff */
[----:B------:R-:W-:Y:S02]  /*1660*/  FSEL R12, R17, R12, !P0 ;  /* 0x0000000c110c7208 */ /* 0x000fe40004000000 */
[----:B------:R-:W-:-:S02]  /*1670*/  LEA.HI.X.SX32 R8, R0, R15, 0x1, P1 ;  /* 0x0000000f00087211 */ /* 0x000fc400008f0eff */
[----:B------:R-:W-:Y:S01]  /*1680*/  LEA R6, P0, R13, c[0x0][0x160], 0x2 ;  /* 0x000058000d067a11 */ /* 0x000fe200078010ff */
[----:B0-----:R-:W-:-:S03]  /*1690*/  FMUL.FTZ R0, R12, R7 ;  /* 0x000000070c007220 */ /* 0x001fc60000410000 */
[----:B------:R-:W-:Y:S01]  /*16a0*/  LEA.HI.X R7, R13, c[0x0][0x164], R8, 0x2, P0 ;  /* 0x000059000d077a11 */ /* 0x000fe200000f1408 */
[----:B--2---:R-:W-:-:S05]  /*16b0*/  FFMA.FTZ R9, R0, R3, R4 ;  /* 0x0000000300097223 */ /* 0x004fca0000010004 */
[----:B------:R-:W-:Y:S01]  /*16c0*/  STG.E [R6.64], R9 ;  /* 0x0000000906007986 */ /* 0x000fe2000c101908 */
[----:B------:R-:W-:Y:S05]  /*16d0*/  EXIT ;  /* 0x000000000000794d */ /* 0x000fea0003800000 */
.L_x_459:
        /* <DEDUP_REMOVED lines=10> */
.L_x_2529:


//--------------------- .text._ZN17fastertransformer18add_bias_layernormI6__halfEEvPT_PKS2_S5_S5_fi --------------------------
	.section	.text._ZN17fastertransformer18add_bias_layernormI6__halfEEvPT_PKS2_S5_S5_fi,"ax",@progbits
	.sectioninfo	@"SHI_REGISTERS=17"
	.align	128
        .global         _ZN17fastertransformer18add_bias_layernormI6__halfEEvPT_PKS2_S5_S5_fi
        .type           _ZN17fastertransformer18add_bias_layernormI6__halfEEvPT_PKS2_S5_S5_fi,@function
        .size           _ZN17fastertransformer18add_bias_layernormI6__halfEEvPT_PKS2_S5_S5_fi,(.L_x_2530 - _ZN17fastertransformer18add_bias_layernormI6__halfEEvPT_PKS2_S5_S5_fi)
        .other          _ZN17fastertransformer18add_bias_layernormI6__halfEEvPT_PKS2_S5_S5_fi,@"STO_CUDA_ENTRY STV_DEFAULT"
_ZN17fastertransformer18add_bias_layernormI6__halfEEvPT_PKS2_S5_S5_fi:
.text._ZN17fastertransformer18add_bias_layernormI6__halfEEvPT_PKS2_S5_S5_fi:
[----:B------:R-:W-:Y:S02]  /*0000*/  MOV R1, c[0x0][0x28] ;  /* 0x00000a0000017a02 */ /* 0x000fe40000000f00 */
[----:B------:R-:W0:Y:S01]  /*0010*/  S2R R0, SR_TID.X ;  /* 0x0000000000007919 */ /* 0x000e220000002100 */
[----:B------:R-:W-:Y:S01]  /*0020*/  HFMA2.MMA R5, -RZ, RZ, 0, 1.1920928955078125e-07 ;  /* 0x00000002ff057435 */ /* 0x000fe200000001ff */
[----:B------:R-:W-:Y:S02]  /*0030*/  ULDC.64 UR4, c[0x0][0x118] ;  /* 0x0000460000047ab9 */ /* 0x000fe40000000a00 */
[----:B------:R-:W1:Y:S01]  /*0040*/  S2R R3, SR_CTAID.X ;  /* 0x0000000000037919 */ /* 0x000e620000002500 */
[----:B0-----:R-:W-:Y:S01]  /*0050*/  ISETP.GE.AND P4, PT, R0, c[0x0][0x184], PT ;  /* 0x0000610000007a0c */ /* 0x001fe20003f86270 */
[----:B-1----:R-:W-:-:S05]  /*0060*/  IMAD R2, R3, c[0x0][0x184], R0 ;  /* 0x0000610003027a24 */ /* 0x002fca00078e0200 */
[----:B------:R-:W-:-:S07]  /*0070*/  IMAD.WIDE R2, R2, R5, c[0x0][0x160] ;  /* 0x0000580002027625 */ /* 0x000fce00078e0205 */
[----:B------:R-:W-:Y:S01]  /*0080*/  @!P4 IMAD.WIDE R6, R0, R5, c[0x0][0x168] ;  /* 0x00005a000006c625 */ /* 0x000fe200078e0205 */
[----:B------:R-:W2:Y:S05]  /*0090*/  @!P4 LDG.E.U16 R9, [R2.64] ;  /* 0x000000040209c981 */ /* 0x000eaa000c1e1500 */
[----:B------:R-:W2:Y:S01]  /*00a0*/  @!P4 LDG.E.U16.CONSTANT R6, [R6.64] ;  /* 0x000000040606c981 */ /* 0x000ea2000c1e9500 */
[----:B------:R-:W-:Y:S01]  /*00b0*/  HFMA2.MMA R4, -RZ, RZ, 0, 0 ;  /* 0x00000000ff047435 */ /* 0x000fe200000001ff */
[----:B------:R-:W0:Y:S08]  /*00c0*/  I2F.U32 R12, c[0x0][0x0] ;  /* 0x00000000000c7b06 */ /* 0x000e300000201000 */
[----:B------:R-:W1:Y:S01]  /*00d0*/  I2F.U32 R13, R0 ;  /* 0x00000000000d7306 */ /* 0x000e620000201000 */
[----:B0-----:R-:W-:-:S05]  /*00e0*/  FMUL.FTZ R12, R12, 0.03125 ;  /* 0x3d0000000c0c7820 */ /* 0x001fca0000410000 */
[----:B-1----:R-:W-:Y:S01]  /*00f0*/  FSETP.GT.FTZ.AND P1, PT, R12, R13, PT ;  /* 0x0000000d0c00720b */ /* 0x002fe20003f34000 */
[----:B--2---:R-:W-:-:S05]  /*0100*/  @!P4 HADD2 R9, R9.H0_H0, R6.H0_H0 ;  /* 0x200000060909c230 */ /* 0x004fca0000000800 */
[----:B------:R-:W-:-:S05]  /*0110*/  @!P4 HADD2.F32 R4, -RZ, R9.H0_H0 ;  /* 0x20000009ff04c230 */ /* 0x000fca0000004100 */
        /* <DEDUP_REMOVED lines=10> */
[----:B------:R-:W-:Y:S01]  /*01c0*/  SHF.R.U32.HI R9, RZ, 0x3, R0 ;  /* 0x00000003ff097819 */ /* 0x000fe20000011600 */
[----:B0-----:R-:W-:-:S03]  /*01d0*/  FADD.FTZ R14, R10, R7 ;  /* 0x000000070a0e7221 */ /* 0x001fc60000010000 */
[----:B------:R-:W-:-:S07]  /*01e0*/  LOP3.LUT R7, R9, 0x1ffffffc, RZ, 0xc0, !PT ;  /* 0x1ffffffc09077812 */ /* 0x000fce00078ec0ff */
        /* <DEDUP_REMOVED lines=22> */
[----:B0-----:R-:W-:-:S05]  /*0350*/  FADD.FTZ R9, -R9, R4 ;  /* 0x0000000409097221 */ /* 0x001fca0000010100 */
[----:B------:R-:W-:-:S05]  /*0360*/  FSEL R9, R9, RZ, !P2 ;  /* 0x000000ff09097208 */ /* 0x000fca0005000000 */
[----:B------:R-:W-:-:S05]  /*0370*/  FMUL.FTZ R9, R9, R9 ;  /* 0x0000000909097220 */ /* 0x000fca0000410000 */
        /* <DEDUP_REMOVED lines=26> */
[----:B-1----:R-:W-:-:S05]  /*0520*/  @!P3 FFMA.FTZ R6, R6, R13, c[0x0][0x180] ;  /* 0x000060000606b623 */ /* 0x002fca000001000d */
[----:B------:R0:W-:Y:S04]  /*0530*/  @!P3 STS [0x4], R6 ;  /* 0x00000406ff00b388 */ /* 0x0001e80000000800 */
[----:B------:R-:W-:Y:S06]  /*0540*/  BAR.SYNC.DEFER_BLOCKING 0x0 ;  /* 0x0000000000007b1d */ /* 0x000fec0000010000 */
[----:B------:R-:W-:Y:S05]  /*0550*/  @P4 EXIT ;  /* 0x000000000000494d */ /* 0x000fea0003800000 */
[CC--:B0-----:R-:W-:Y:S01]  /*0560*/  IMAD.WIDE R6, R0.reuse, R5.reuse, c[0x0][0x170] ;  /* 0x00005c0000067625 */ /* 0x0c1fe200078e0205 */
[----:B------:R-:W0:Y:S03]  /*0570*/  LDS.64 R10, [RZ] ;  /* 0x00000000ff0a7984 */ /* 0x000e260000000a00 */
[----:B------:R-:W-:-:S02]  /*0580*/  IMAD.WIDE R8, R0, R5, c[0x0][0x178] ;  /* 0x00005e0000087625 */ /* 0x000fc400078e0205 */
[----:B------:R-:W2:Y:S04]  /*0590*/  LDG.E.U16.CONSTANT R6, [R6.64] ;  /* 0x0000000406067981 */ /* 0x000ea8000c1e9500 */
[----:B------:R-:W3:Y:S01]  /*05a0*/  LDG.E.U16.CONSTANT R8, [R8.64] ;  /* 0x0000000408087981 */ /* 0x000ee2000c1e9500 */
[----:B0-----:R-:W0:Y:S01]  /*05b0*/  MUFU.RSQ R11, R11 ;  /* 0x0000000b000b7308 */ /* 0x001e220000001400 */
[----:B------:R-:W-:-:S04]  /*05c0*/  FADD.FTZ R10, -R10, R4 ;  /* 0x000000040a0a7221 */ /* 0x000fc80000010100 */
[----:B0-----:R-:W-:Y:S01]  /*05d0*/  FMUL.FTZ R10, R10, R11 ;  /* 0x0000000b0a0a7220 */ /* 0x001fe20000410000 */
[----:B--2---:R-:W-:Y:S02]  /*05e0*/  HADD2.F32 R5, -RZ, R6.H0_H0 ;  /* 0x20000006ff057230 */ /* 0x004fe40000004100 */
[----:B---3--:R-:W-:-:S05]  /*05f0*/  HADD2.F32 R0, -RZ, R8.H0_H0 ;  /* 0x20000008ff007230 */ /* 0x008fca0000004100 */
[----:B------:R-:W-:-:S05]  /*0600*/  FFMA.FTZ R0, R10, R5, R0 ;  /* 0x000000050a007223 */ /* 0x000fca0000010000 */
[----:B------:R-:W-:-:S05]  /*0610*/  F2FP.PACK_AB R0, RZ, R0 ;  /* 0x00000000ff00723e */ /* 0x000fca00000000ff */
[----:B------:R-:W-:Y:S01]  /*0620*/  STG.E.U16 [R2.64], R0 ;  /* 0x0000000002007986 */ /* 0x000fe2000c101504 */
[----:B------:R-:W-:Y:S05]  /*0630*/  EXIT ;  /* 0x000000000000794d */ /* 0x000fea0003800000 */
.L_x_460:
        /* <DEDUP_REMOVED lines=12> */
.L_x_2530:


//--------------------- .text._ZN17fastertransformer21add_bias_layernorm_v2I6__halfEEvPT_PKS2_S5_S5_fi --------------------------
	.section	.text._ZN17fastertransformer21add_bias_layernorm_v2I6__halfEEvPT_PKS2_S5_S5_fi,"ax",@progbits
	.sectioninfo	@"SHI_REGISTERS=32"
	.align	128
        .global         _ZN17fastertransformer21add_bias_layernorm_v2I6__halfEEvPT_PKS2_S5_S5_fi
        .type           _ZN17fastertransformer21add_bias_layernorm_v2I6__halfEEvPT_PKS2_S5_S5_fi,@function
        .size           _ZN17fastertransformer21add_bias_layernorm_v2I6__halfEEvPT_PKS2_S5_S5_fi,(.L_x_2531 - _ZN17fastertransformer21add_bias_layernorm_v2I6__halfEEvPT_PKS2_S5_S5_fi)
        .other          _ZN17fastertransformer21add_bias_layernorm_v2I6__halfEEvPT_PKS2_S5_S5_fi,@"STO_CUDA_ENTRY STV_DEFAULT"
_ZN17fastertransformer21add_bias_layernorm_v2I6__halfEEvPT_PKS2_S5_S5_fi:
.text._ZN17fastertransformer21add_bias_layernorm_v2I6__halfEEvPT_PKS2_S5_S5_fi:
[----:B------:R-:W-:Y:S02]  /*0000*/  MOV R1, c[0x0][0x28] ;  /* 0x00000a0000017a02 */ /* 0x000fe40000000f00 */
[----:B------:R-:W0:Y:S01]  /*0010*/  S2R R12, SR_TID.X ;  /* 0x00000000000c7919 */ /* 0x000e220000002100 */
[----:B------:R-:W-:Y:S01]  /*0020*/  HFMA2.MMA R19, -RZ, RZ, 0, 1.1920928955078125e-07 ;  /* 0x00000002ff137435 */ /* 0x000fe200000001ff */
[----:B------:R-:W-:Y:S02]  /*0030*/  ULDC.64 UR4, c[0x0][0x118] ;  /* 0x0000460000047ab9 */ /* 0x000fe40000000a00 */
[----:B------:R-:W1:Y:S01]  /*0040*/  S2R R7, SR_CTAID.X ;  /* 0x0000000000077919 */ /* 0x000e620000002500 */
[C---:B0-----:R-:W-:Y:S02]  /*0050*/  IADD3 R10, R12.reuse, c[0x0][0x0], RZ ;  /* 0x000000000c0a7a10 */ /* 0x041fe40007ffe0ff */
[----:B------:R-:W-:Y:S02]  /*0060*/  ISETP.GE.AND P3, PT, R12, c[0x0][0x184], PT ;  /* 0x000061000c007a0c */ /* 0x000fe40003f66270 */
[C---:B------:R-:W-:Y:S01]  /*0070*/  IADD3 R28, R10.reuse, c[0x0][0x0], RZ ;  /* 0x000000000a1c7a10 */ /* 0x040fe20007ffe0ff */
[C---:B-1----:R-:W-:Y:S01]  /*0080*/  IMAD R4, R7.reuse, c[0x0][0x184], R12 ;  /* 0x0000610007047a24 */ /* 0x042fe200078e020c */
[----:B------:R-:W-:Y:S01]  /*0090*/  ISETP.GE.AND P2, PT, R10, c[0x0][0x184], PT ;  /* 0x000061000a007a0c */ /* 0x000fe20003f46270 */
[----:B------:R-:W-:Y:S01]  /*00a0*/  IMAD R8, R7, c[0x0][0x184], R10 ;  /* 0x0000610007087a24 */ /* 0x000fe200078e020a */
[----:B------:R-:W-:Y:S01]  /*00b0*/  ISETP.GE.AND P1, PT, R28, c[0x0][0x184], PT ;  /* 0x000061001c007a0c */ /* 0x000fe20003f26270 */
[----:B------:R-:W-:Y:S01]  /*00c0*/  IMAD.WIDE R4, R4, R19, c[0x0][0x160] ;  /* 0x0000580004047625 */ /* 0x000fe200078e0213 */
[----:B------:R-:W-:-:S04]  /*00d0*/  IADD3 R18, R28, c[0x0][0x0], RZ ;  /* 0x000000001c127a10 */ /* 0x000fc80007ffe0ff */
[----:B------:R-:W-:Y:S01]  /*00e0*/  ISETP.GE.AND P0, PT, R18, c[0x0][0x184], PT ;  /* 0x0000610012007a0c */ /* 0x000fe20003f06270 */
[-C--:B------:R-:W-:Y:S01]  /*00f0*/  @!P3 IMAD.WIDE R2, R12, R19.reuse, c[0x0][0x168] ;  /* 0x00005a000c02b625 */ /* 0x080fe200078e0213 */
[----:B------:R-:W2:Y:S03]  /*0100*/  @!P3 LDG.E.U16 R11, [R4.64] ;  /* 0x00000004040bb981 */ /* 0x000ea6000c1e1500 */
[-C--:B------:R-:W-:Y:S01]  /*0110*/  @!P2 IMAD.WIDE R20, R10, R19.reuse, c[0x0][0x168] ;  /* 0x00005a000a14a625 */ /* 0x080fe200078e0213 */
[----:B------:R0:W2:Y:S03]  /*0120*/  @!P3 LDG.E.U16.CONSTANT R0, [R2.64] ;  /* 0x000000040200b981 */ /* 0x0000a6000c1e9500 */
[-C--:B------:R-:W-:Y:S01]  /*0130*/  IMAD.WIDE R8, R8, R19.reuse, c[0x0][0x160] ;  /* 0x0000580008087625 */ /* 0x080fe200078e0213 */
[----:B------:R1:W3:Y:S03]  /*0140*/  @!P2 LDG.E.U16.CONSTANT R13, [R20.64] ;  /* 0x00000004140da981 */ /* 0x0002e6000c1e9500 */
[----:B------:R-:W-:Y:S01]  /*0150*/  IMAD R6, R7, c[0x0][0x184], R28 ;  /* 0x0000610007067a24 */ /* 0x000fe200078e021c */
[----:B------:R-:W3:Y:S01]  /*0160*/  @!P2 LDG.E.U16 R22, [R8.64] ;  /* 0x000000040816a981 */ /* 0x000ee2000c1e1500 */
[----:B------:R-:W-:-:S04]  /*0170*/  @!P1 IMAD.WIDE R14, R28, R19, c[0x0][0x168] ;  /* 0x00005a001c0e9625 */ /* 0x000fc800078e0213 */
[----:B------:R-:W-:Y:S02]  /*0180*/  IMAD R24, R7, c[0x0][0x184], R18 ;  /* 0x0000610007187a24 */ /* 0x000fe400078e0212 */
[-C--:B------:R-:W-:Y:S01]  /*0190*/  IMAD.WIDE R6, R6, R19.reuse, c[0x0][0x160] ;  /* 0x0000580006067625 */ /* 0x080fe200078e0213 */
[----:B------:R-:W4:Y:S03]  /*01a0*/  @!P1 LDG.E.U16.CONSTANT R14, [R14.64] ;  /* 0x000000040e0e9981 */ /* 0x000f26000c1e9500 */
[-C--:B------:R-:W-:Y:S01]  /*01b0*/  @!P0 IMAD.WIDE R16, R18, R19.reuse, c[0x0][0x168] ;  /* 0x00005a0012108625 */ /* 0x080fe200078e0213 */
[----:B------:R-:W4:Y:S03]  /*01c0*/  @!P1 LDG.E.U16 R23, [R6.64] ;  /* 0x0000000406179981 */ /* 0x000f26000c1e1500 */
[----:B0-----:R-:W-:-:S02]  /*01d0*/  IMAD.WIDE R2, R24, R19, c[0x0][0x160] ;  /* 0x0000580018027625 */ /* 0x001fc400078e0213 */
[----:B------:R-:W5:Y:S04]  /*01e0*/  @!P0 LDG.E.U16.CONSTANT R16, [R16.64] ;  /* 0x0000000410108981 */ /* 0x000f68000c1e9500 */
[----:B------:R-:W5:Y:S01]  /*01f0*/  @!P0 LDG.E.U16 R25, [R2.64] ;  /* 0x0000000402198981 */ /* 0x000f62000c1e1500 */
[----:B-1----:R-:W-:Y:S01]  /*0200*/  CS2R R20, SRZ ;  /* 0x0000000000147805 */ /* 0x002fe2000001ff00 */
[----:B------:R-:W-:Y:S01]  /*0210*/  I2F.U32 R26, R12 ;  /* 0x0000000c001a7306 */ /* 0x000fe20000201000 */
[----:B--2---:R-:W-:-:S05]  /*0220*/  @!P3 HADD2 R0, R11.H0_H0, R0.H0_H0 ;  /* 0x200000000b00b230 */ /* 0x004fca0000000800 */
[----:B------:R-:W-:Y:S02]  /*0230*/  @!P3 HADD2.F32 R20, -RZ, R0.H0_H0 ;  /* 0x20000000ff14b230 */ /* 0x000fe40000004100 */
[----:B---3--:R-:W-:Y:S01]  /*0240*/  @!P2 HADD2 R13, R22.H0_H0, R13.H0_H0 ;  /* 0x2000000d160da230 */ /* 0x008fe20000000800 */
[----:B------:R-:W-:Y:S02]  /*0250*/  HFMA2.MMA R22, -RZ, RZ, 0, 0 ;  /* 0x00000000ff167435 */ /* 0x000fe400000001ff */
[----:B------:R-:W-:Y:S02]  /*0260*/  FADD.FTZ R24, RZ, R20 ;  /* 0x00000014ff187221 */ /* 0x000fe40000010000 */
[----:B------:R-:W-:Y:S02]  /*0270*/  @!P2 HADD2.F32 R21, -RZ, R13.H0_H0 ;  /* 0x2000000dff15a230 */ /* 0x000fe40000004100 */
[----:B----4-:R-:W-:-:S03]  /*0280*/  @!P1 HADD2 R14, R23.H0_H0, R14.H0_H0 ;  /* 0x2000000e170e9230 */ /* 0x010fc60000000800 */
[----:B------:R-:W-:Y:S01]  /*0290*/  FADD.FTZ R11, R24, R21 ;  /* 0x00000015180b7221 */ /* 0x000fe20000010000 */
[----:B------:R-:W-:Y:S01]  /*02a0*/  MOV R0, RZ ;  /* 0x000000ff00007202 */ /* 0x000fe20000000f00 */
[----:B------:R-:W-:Y:S02]  /*02b0*/  @!P1 HADD2.F32 R22, -RZ, R14.H0_H0 ;  /* 0x2000000eff169230 */ /* 0x000fe40000004100 */
[----:B-----5:R-:W-:-:S03]  /*02c0*/  @!P0 HADD2 R16, R25.H0_H0, R16.H0_H0 ;  /* 0x2000001019108230 */ /* 0x020fc60000000800 */
[----:B------:R-:W-:Y:S02]  /*02d0*/  FADD.FTZ R11, R11, R22 ;  /* 0x000000160b0b7221 */ /* 0x000fe40000010000 */
[----:B------:R-:W-:-:S05]  /*02e0*/  @!P0 HADD2.F32 R0, -RZ, R16.H0_H0 ;  /* 0x20000010ff008230 */ /* 0x000fca0000004100 */
[----:B------:R-:W-:-:S05]  /*02f0*/  FADD.FTZ R11, R11, R0 ;  /* 0x000000000b0b7221 */ /* 0x000fca0000010000 */
        /* <DEDUP_REMOVED lines=13> */
[----:B------:R-:W-:Y:S01]  /*03d0*/  SHF.R.U32.HI R11, RZ, 0x3, R12 ;  /* 0x00000003ff0b7819 */ /* 0x000fe2000001160c */
[----:B0-----:R-:W-:-:S03]  /*03e0*/  FADD.FTZ R25, R17, R24 ;  /* 0x0000001811197221 */ /* 0x001fc60000010000 */
[----:B------:R-:W-:-:S05]  /*03f0*/  LOP3.LUT R24, R11, 0x1ffffffc, RZ, 0xc0, !PT ;  /* 0x1ffffffc0b187812 */ /* 0x000fca00078ec0ff */
        /* <DEDUP_REMOVED lines=23> */
[C---:B0-----:R-:W-:Y:S02]  /*0570*/  FADD.FTZ R14, -R13.reuse, R20 ;  /* 0x000000140d0e7221 */ /* 0x041fe40000010100 */
[----:B------:R-:W-:-:S03]  /*0580*/  FADD.FTZ R16, -R13, R21 ;  /* 0x000000150d107221 */ /* 0x000fc60000010100 */
[----:B------:R-:W-:Y:S02]  /*0590*/  FSEL R14, R14, RZ, !P3 ;  /* 0x000000ff0e0e7208 */ /* 0x000fe40005800000 */
[----:B------:R-:W-:-:S04]  /*05a0*/  ISETP.GE.AND P3, PT, R10, c[0x0][0x184], PT ;  /* 0x000061000a007a0c */ /* 0x000fc80003f66270 */
[----:B------:R-:W-:Y:S01]  /*05b0*/  FSEL R17, R16, RZ, !P3 ;  /* 0x000000ff10117208 */ /* 0x000fe20005800000 */
[C---:B------:R-:W-:Y:S01]  /*05c0*/  FADD.FTZ R16, -R13.reuse, R22 ;  /* 0x000000160d107221 */ /* 0x040fe20000010100 */
[----:B------:R-:W-:Y:S01]  /*05d0*/  ISETP.GE.AND P3, PT, R28, c[0x0][0x184], PT ;  /* 0x000061001c007a0c */ /* 0x000fe20003f66270 */
[----:B------:R-:W-:Y:S02]  /*05e0*/  FFMA.FTZ R14, R14, R14, RZ ;  /* 0x0000000e0e0e7223 */ /* 0x000fe400000100ff */
[----:B------:R-:W-:Y:S01]  /*05f0*/  FADD.FTZ R13, -R13, R0 ;  /* 0x000000000d0d7221 */ /* 0x000fe20000010100 */
[----:B------:R-:W-:Y:S01]  /*0600*/  FSEL R11, R16, RZ, !P3 ;  /* 0x000000ff100b7208 */ /* 0x000fe20005800000 */
[----:B------:R-:W-:Y:S01]  /*0610*/  FFMA.FTZ R14, R17, R17, R14 ;  /* 0x00000011110e7223 */ /* 0x000fe2000001000e */
[----:B------:R-:W-:-:S03]  /*0620*/  ISETP.GE.AND P3, PT, R18, c[0x0][0x184], PT ;  /* 0x0000610012007a0c */ /* 0x000fc60003f66270 */
[----:B------:R-:W-:Y:S01]  /*0630*/  FFMA.FTZ R14, R11, R11, R14 ;  /* 0x0000000b0b0e7223 */ /* 0x000fe2000001000e */
[----:B------:R-:W-:-:S05]  /*0640*/  FSEL R13, R13, RZ, !P3 ;  /* 0x000000ff0d0d7208 */ /* 0x000fca0005800000 */
[----:B------:R-:W-:-:S05]  /*0650*/  FFMA.FTZ R16, R13, R13, R14 ;  /* 0x0000000d0d107223 */ /* 0x000fca000001000e */
[----:B------:R-:W0:Y:S02]  /*0660*/  SHFL.BFLY PT, R11, R16, 0x10, 0x1f ;  /* 0x0e001f00100b7f89 */ /* 0x000e2400000e0000 */
[----:B0-----:R-:W-:-:S05]  /*0670*/  FADD.FTZ R17, R16, R11 ;  /* 0x0000000b10117221 */ /* 0x001fca0000010000 */
[----:B------:R-:W0:Y:S01]  /*0680*/  SHFL.BFLY PT, R14, R17, 0x8, 0x1f ;  /* 0x0d001f00110e7f89 */ /* 0x000e2200000e0000 */
[----:B------:R-:W-:Y:S01]  /*0690*/  ISETP.NE.AND P3, PT, R15, RZ, PT ;  /* 0x000000ff0f00720c */ /* 0x000fe20003f65270 */
[----:B0-----:R-:W-:-:S05]  /*06a0*/  FADD.FTZ R29, R17, R14 ;  /* 0x0000000e111d7221 */ /* 0x001fca0000010000 */
[----:B------:R-:W0:Y:S07]  /*06b0*/  SHFL.BFLY PT, R25, R29, 0x4, 0x1f ;  /* 0x0c801f001d197f89 */ /* 0x000e2e00000e0000 */
[----:B------:R-:W-:-:S04]  /*06c0*/  @!P3 IMAD.WIDE R26, R12, R19, c[0x0][0x170] ;  /* 0x00005c000c1ab625 */ /* 0x000fc800078e0213 */
[-C--:B------:R-:W-:Y:S02]  /*06d0*/  @!P3 IMAD.WIDE R12, R12, R19.reuse, c[0x0][0x178] ;  /* 0x00005e000c0cb625 */ /* 0x080fe400078e0213 */
[----:B------:R1:W2:Y:S02]  /*06e0*/  @!P3 LDG.E.U16.CONSTANT R26, [R26.64] ;  /* 0x000000041a1ab981 */ /* 0x0002a4000c1e9500 */
[CC--:B------:R-:W-:Y:S02]  /*06f0*/  @!P2 IMAD.WIDE R14, R10.reuse, R19.reuse, c[0x0][0x170] ;  /* 0x00005c000a0ea625 */ /* 0x0c0fe400078e0213 */
[----:B------:R3:W4:Y:S02]  /*0700*/  @!P3 LDG.E.U16.CONSTANT R12, [R12.64] ;  /* 0x000000040c0cb981 */ /* 0x000724000c1e9500 */
[----:B------:R-:W-:Y:S02]  /*0710*/  @!P2 IMAD.WIDE R10, R10, R19, c[0x0][0x178] ;  /* 0x00005e000a0aa625 */ /* 0x000fe400078e0213 */
[----:B------:R5:W2:Y:S04]  /*0720*/  @!P2 LDG.E.U16.CONSTANT R14, [R14.64] ;  /* 0x000000040e0ea981 */ /* 0x000aa8000c1e9500 */
[----:B---3--:R3:W2:Y:S01]  /*0730*/  @!P2 LDG.E.U16.CONSTANT R13, [R10.64] ;  /* 0x000000040a0da981 */ /* 0x0086a2000c1e9500 */
[----:B0-----:R-:W-:-:S05]  /*0740*/  FADD.FTZ R25, R29, R25 ;  /* 0x000000191d197221 */ /* 0x001fca0000010000 */
[----:B---3--:R-:W1:Y:S02]  /*0750*/  SHFL.BFLY PT, R10, R25, 0x2, 0x1f ;  /* 0x0c401f00190a7f89 */ /* 0x008e6400000e0000 */
[----:B-1----:R-:W-:-:S05]  /*0760*/  FADD.FTZ R27, R25, R10 ;  /* 0x0000000a191b7221 */ /* 0x002fca0000010000 */
[----:B------:R-:W0:Y:S01]  /*0770*/  SHFL.BFLY PT, R10, R27, 0x1, 0x1f ;  /* 0x0c201f001b0a7f89 */ /* 0x000e2200000e0000 */
[----:B------:R-:W-:-:S04]  /*0780*/  @!P1 IMAD.WIDE R16, R28, R19, c[0x0][0x170] ;  /* 0x00005c001c109625 */ /* 0x000fc800078e0213 */
[----:B------:R-:W-:Y:S02]  /*0790*/  @!P1 IMAD.WIDE R28, R28, R19, c[0x0][0x178] ;  /* 0x00005e001c1c9625 */ /* 0x000fe400078e0213 */
[----:B------:R1:W3:Y:S04]  /*07a0*/  @!P1 LDG.E.U16.CONSTANT R16, [R16.64] ;  /* 0x0000000410109981 */ /* 0x0002e8000c1e9500 */
[----:B------:R-:W3:Y:S01]  /*07b0*/  @!P1 LDG.E.U16.CONSTANT R28, [R28.64] ;  /* 0x000000041c1c9981 */ /* 0x000ee2000c1e9500 */
[----:B0-----:R-:W-:-:S05]  /*07c0*/  FADD.FTZ R27, R27, R10 ;  /* 0x0000000a1b1b7221 */ /* 0x001fca0000010000 */
[----:B------:R-:W-:Y:S01]  /*07d0*/  @!P6 STS [R24+0x8], R27 ;  /* 0x0000081b1800e388 */ /* 0x000fe20000000800 */
[----:B------:R-:W-:-:S03]  /*07e0*/  MOV R10, RZ ;  /* 0x000000ff000a7202 */ /* 0x000fc60000000f00 */
[----:B------:R-:W-:Y:S06]  /*07f0*/  BAR.SYNC.DEFER_BLOCKING 0x0 ;  /* 0x0000000000007b1d */ /* 0x000fec0000010000 */
[----:B------:R-:W0:Y:S04]  /*0800*/  @P5 LDS R10, [R23.X4+0x8] ;  /* 0x00000800170a5984 */ /* 0x000e280000004800 */
[----:B0-----:R-:W0:Y:S02]  /*0810*/  SHFL.BFLY PT, R11, R10, 0x10, 0x1f ;  /* 0x0e001f000a0b7f89 */ /* 0x001e2400000e0000 */
[----:B0-----:R-:W-:-:S05]  /*0820*/  FADD.FTZ R11, R11, R10 ;  /* 0x0000000a0b0b7221 */ /* 0x001fca0000010000 */
[----:B-----5:R-:W0:Y:S02]  /*0830*/  SHFL.BFLY PT, R15, R11, 0x8, 0x1f ;  /* 0x0d001f000b0f7f89 */ /* 0x020e2400000e0000 */
[----:B0-----:R-:W-:-:S05]  /*0840*/  FADD.FTZ R15, R11, R15 ;  /* 0x0000000f0b0f7221 */ /* 0x001fca0000010000 */
[----:B-1----:R-:W0:Y:S02]  /*0850*/  SHFL.BFLY PT, R17, R15, 0x4, 0x1f ;  /* 0x0c801f000f117f89 */ /* 0x002e2400000e0000 */
        /* <DEDUP_REMOVED lines=10> */
[----:B------:R-:W-:Y:S06]  /*0900*/  BAR.SYNC.DEFER_BLOCKING 0x0 ;  /* 0x0000000000007b1d */ /* 0x000fec0000010000 */
[----:B------:R-:W0:Y:S01]  /*0910*/  LDS.64 R10, [RZ] ;  /* 0x00000000ff0a7984 */ /* 0x000e220000000a00 */
[----:B----4-:R-:W-:-:S02]  /*0920*/  @!P3 HADD2.F32 R15, -RZ, R12.H0_H0 ;  /* 0x2000000cff0fb230 */ /* 0x010fc40000004100 */
[----:B--2---:R-:W-:Y:S02]  /*0930*/  @!P3 HADD2.F32 R26, -RZ, R26.H0_H0 ;  /* 0x2000001aff1ab230 */ /* 0x004fe40000004100 */
[----:B------:R-:W-:Y:S02]  /*0940*/  @!P2 HADD2.F32 R14, -RZ, R14.H0_H0 ;  /* 0x2000000eff0ea230 */ /* 0x000fe40000004100 */
[----:B------:R-:W-:Y:S02]  /*0950*/  @!P2 HADD2.F32 R13, -RZ, R13.H0_H0 ;  /* 0x2000000dff0da230 */ /* 0x000fe40000004100 */
[----:B---3--:R-:W-:Y:S02]  /*0960*/  @!P1 HADD2.F32 R16, -RZ, R16.H0_H0 ;  /* 0x20000010ff109230 */ /* 0x008fe40000004100 */
[----:B------:R-:W-:Y:S01]  /*0970*/  @!P1 HADD2.F32 R28, -RZ, R28.H0_H0 ;  /* 0x2000001cff1c9230 */ /* 0x000fe20000004100 */
[C---:B0-----:R-:W-:Y:S02]  /*0980*/  @!P3 FADD.FTZ R20, -R10.reuse, R20 ;  /* 0x000000140a14b221 */ /* 0x041fe40000010100 */
[----:B------:R-:W-:-:S02]  /*0990*/  @!P2 FADD.FTZ R12, -R10, R21 ;  /* 0x000000150a0ca221 */ /* 0x000fc40000010100 */
[----:B------:R-:W-:Y:S02]  /*09a0*/  @!P1 FADD.FTZ R22, -R10, R22 ;  /* 0x000000160a169221 */ /* 0x000fe40000010100 */
[-C--:B------:R-:W-:Y:S02]  /*09b0*/  @!P3 FMUL.FTZ R20, R20, R11.reuse ;  /* 0x0000000b1414b220 */ /* 0x080fe40000410000 */
[-C--:B------:R-:W-:Y:S02]  /*09c0*/  @!P2 FMUL.FTZ R12, R12, R11.reuse ;  /* 0x0000000b0c0ca220 */ /* 0x080fe40000410000 */
[----:B------:R-:W-:Y:S02]  /*09d0*/  @!P1 FMUL.FTZ R17, R22, R11 ;  /* 0x0000000b16119220 */ /* 0x000fe40000410000 */
[----:B------:R-:W-:Y:S02]  /*09e0*/  @!P3 FFMA.FTZ R15, R20, R26, R15 ;  /* 0x0000001a140fb223 */ /* 0x000fe4000001000f */
[----:B------:R-:W-:-:S02]  /*09f0*/  @!P2 FFMA.FTZ R12, R12, R14, R13 ;  /* 0x0000000e0c0ca223 */ /* 0x000fc4000001000d */
[----:B------:R-:W-:Y:S01]  /*0a00*/  @!P1 FFMA.FTZ R16, R17, R16, R28 ;  /* 0x0000001011109223 */ /* 0x000fe2000001001c */
[----:B------:R-:W-:Y:S02]  /*0a10*/  @!P3 F2FP.PACK_AB R15, RZ, R15 ;  /* 0x0000000fff0fb23e */ /* 0x000fe400000000ff */
[----:B------:R-:W-:Y:S02]  /*0a20*/  @!P2 F2FP.PACK_AB R12, RZ, R12 ;  /* 0x0000000cff0ca23e */ /* 0x000fe400000000ff */
[----:B------:R-:W-:Y:S01]  /*0a30*/  @!P1 F2FP.PACK_AB R16, RZ, R16 ;  /* 0x00000010ff10923e */ /* 0x000fe200000000ff */
[----:B------:R0:W-:Y:S04]  /*0a40*/  @!P3 STG.E.U16 [R4.64], R15 ;  /* 0x0000000f0400b986 */ /* 0x0001e8000c101504 */
[----:B------:R0:W-:Y:S04]  /*0a50*/  @!P2 STG.E.U16 [R8.64], R12 ;  /* 0x0000000c0800a986 */ /* 0x0001e8000c101504 */
[----:B------:R0:W-:Y:S01]  /*0a60*/  @!P1 STG.E.U16 [R6.64], R16 ;  /* 0x0000001006009986 */ /* 0x0001e2000c101504 */
[----:B------:R-:W-:Y:S05]  /*0a70*/  @P0 EXIT ;  /* 0x000000000000094d */ /* 0x000fea0003800000 */
[----:B0-----:R-:W-:-:S04]  /*0a80*/  IMAD.WIDE R4, R18, R19, c[0x0][0x170] ;  /* 0x00005c0012047625 */ /* 0x001fc800078e0213 */
[----:B------:R-:W-:Y:S02]  /*0a90*/  IMAD.WIDE R18, R18, R19, c[0x0][0x178] ;  /* 0x00005e0012127625 */ /* 0x000fe400078e0213 */
[----:B------:R-:W2:Y:S04]  /*0aa0*/  LDG.E.U16.CONSTANT R4, [R4.64] ;  /* 0x0000000404047981 */ /* 0x000ea8000c1e9500 */
[----:B------:R-:W3:Y:S01]  /*0ab0*/  LDG.E.U16.CONSTANT R18, [R18.64] ;  /* 0x0000000412127981 */ /* 0x000ee2000c1e9500 */
[----:B------:R-:W-:-:S04]  /*0ac0*/  FADD.FTZ R0, -R10, R0 ;  /* 0x000000000a007221 */ /* 0x000fc80000010100 */
[----:B------:R-:W-:Y:S01]  /*0ad0*/  FMUL.FTZ R0, R0, R11 ;  /* 0x0000000b00007220 */ /* 0x000fe20000410000 */
[----:B--2---:R-:W-:Y:S02]  /*0ae0*/  HADD2.F32 R7, -RZ, R4.H0_H0 ;  /* 0x20000004ff077230 */ /* 0x004fe40000004100 */
[----:B---3--:R-:W-:-:S05]  /*0af0*/  HADD2.F32 R6, -RZ, R18.H0_H0 ;  /* 0x20000012ff067230 */ /* 0x008fca0000004100 */
[----:B------:R-:W-:-:S05]  /*0b00*/  FFMA.FTZ R0, R0, R7, R6 ;  /* 0x0000000700007223 */ /* 0x000fca0000010006 */
[----:B------:R-:W-:-:S05]  /*0b10*/  F2FP.PACK_AB R0, RZ, R0 ;  /* 0x00000000ff00723e */ /* 0x000fca00000000ff */
[----:B------:R-:W-:Y:S01]  /*0b20*/  STG.E.U16 [R2.64], R0 ;  /* 0x0000000002007986 */ /* 0x000fe2000c101504 */
[----:B------:R-:W-:Y:S05]  /*0b30*/  EXIT ;  /* 0x000000000000794d */ /* 0x000fea0003800000 */
.L_x_461:
        /* <DEDUP_REMOVED lines=12> */
.L_x_2531:


//--------------------- .text._ZN17fastertransformer18add_bias_layernormIfEEvPT_PKS1_S4_S4_fi --------------------------
	.section	.text._ZN17fastertransformer18add_bias_layernormIfEEvPT_PKS1_S4_S4_fi,"ax",@progbits
	.sectioninfo	@"SHI_REGISTERS=17"
	.align	128
        .global         _ZN17fastertransformer18add_bias_layernormIfEEvPT_PKS1_S4_S4_fi
        .type           _ZN17fastertransformer18add_bias_layernormIfEEvPT_PKS1_S4_S4_fi,@function
        .size           _ZN17fastertransformer18add_bias_layernormIfEEvPT_PKS1_S4_S4_fi,(.L_x_2532 - _ZN17fastertransformer18add_bias_layernormIfEEvPT_PKS1_S4_S4_fi)
        .other          _ZN17fastertransformer18add_bias_layernormIfEEvPT_PKS1_S4_S4_fi,@"STO_CUDA_ENTRY STV_DEFAULT"
_ZN17fastertransformer18add_bias_layernormIfEEvPT_PKS1_S4_S4_fi:
.text._ZN17fastertransformer18add_bias_layernormIfEEvPT_PKS1_S4_S4_fi:
[----:B------:R-:W-:Y:S02]  /*0000*/  MOV R1, c[0x0][0x28] ;  /* 0x00000a0000017a02 */ /* 0x000fe40000000f00 */
[----:B------:R-:W0:Y:S01]  /*0010*/  S2R R0, SR_TID.X ;  /* 0x0000000000007919 */ /* 0x000e220000002100 */
[----:B------:R-:W-:Y:S01]  /*0020*/  HFMA2.MMA R5, -RZ, RZ, 0, 2.384185791015625e-07 ;  /* 0x00000004ff057435 */ /* 0x000fe200000001ff */
[----:B------:R-:W-:Y:S02]  /*0030*/  ULDC.64 UR4, c[0x0][0x118] ;  /* 0x0000460000047ab9 */ /* 0x000fe40000000a00 */
[----:B------:R-:W1:Y:S01]  /*0040*/  S2R R3, SR_CTAID.X ;  /* 0x0000000000037919 */ /* 0x000e620000002500 */
[----:B0-----:R-:W-:Y:S01]  /*0050*/  ISETP.GE.AND P4, PT, R0, c[0x0][0x184], PT ;  /* 0x0000610000007a0c */ /* 0x001fe20003f86270 */
[----:B-1----:R-:W-:-:S05]  /*0060*/  IMAD R2, R3, c[0x0][0x184], R0 ;  /* 0x0000610003027a24 */ /* 0x002fca00078e0200 */
[----:B------:R-:W-:-:S07]  /*0070*/  IMAD.WIDE R2, R2, R5, c[0x0][0x160] ;  /* 0x0000580002027625 */ /* 0x000fce00078e0205 */
[----:B------:R-:W-:Y:S01]  /*0080*/  @!P4 IMAD.WIDE R6, R0, R5, c[0x0][0x168] ;  /* 0x00005a000006c625 */ /* 0x000fe200078e0205 */
[----:B------:R-:W2:Y:S05]  /*0090*/  @!P4 LDG.E R8, [R2.64] ;  /* 0x000000040208c981 */ /* 0x000eaa000c1e1900 */
[----:B------:R0:W2:Y:S01]  /*00a0*/  @!P4 LDG.E.CONSTANT R7, [R6.64] ;  /* 0x000000040607c981 */ /* 0x0000a2000c1e9900 */
[----:B------:R-:W-:Y:S01]  /*00b0*/  HFMA2.MMA R4, -RZ, RZ, 0, 0 ;  /* 0x00000000ff047435 */ /* 0x000fe200000001ff */
[----:B0-----:R-:W0:Y:S02]  /*00c0*/  I2F.U32 R6, c[0x0][0x0] ;  /* 0x0000000000067b06 */ /* 0x001e240000201000 */
[----:B0-----:R-:W-:Y:S01]  /*00d0*/  FMUL.FTZ R12, R6, 0.03125 ;  /* 0x3d000000060c7820 */ /* 0x001fe20000410000 */
[----:B------:R-:W-:-:S05]  /*00e0*/  LOP3.LUT P0, R6, R0, 0x1f, RZ, 0xc0, !PT ;  /* 0x0000001f00067812 */ /* 0x000fca000780c0ff */
[----:B------:R-:W0:Y:S02]  /*00f0*/  I2F.U32 R13, R0 ;  /* 0x00000000000d7306 */ /* 0x000e240000201000 */
[----:B0-----:R-:W-:Y:S01]  /*0100*/  FSETP.GT.FTZ.AND P1, PT, R12, R13, PT ;  /* 0x0000000d0c00720b */ /* 0x001fe20003f34000 */
[----:B--2---:R-:W-:-:S05]  /*0110*/  @!P4 FADD.FTZ R4, R8, R7 ;  /* 0x000000070804c221 */ /* 0x004fca0000010000 */
        /* <DEDUP_REMOVED lines=10> */
[----:B0-----:R-:W-:-:S03]  /*01c0*/  FADD.FTZ R14, R10, R7 ;  /* 0x000000070a0e7221 */ /* 0x001fc60000010000 */
[----:B------:R-:W-:-:S05]  /*01d0*/  LOP3.LUT R7, R9, 0x1ffffffc, RZ, 0xc0, !PT ;  /* 0x1ffffffc09077812 */ /* 0x000fca00078ec0ff */
        /* <DEDUP_REMOVED lines=58> */
[----:B------:R-:W2:Y:S04]  /*0580*/  LDG.E.CONSTANT R7, [R6.64] ;  /* 0x0000000406077981 */ /* 0x000ea8000c1e9900 */
[----:B------:R-:W2:Y:S01]  /*0590*/  LDG.E.CONSTANT R8, [R8.64] ;  /* 0x0000000408087981 */ /* 0x000ea2000c1e9900 */
[----:B0-----:R-:W0:Y:S01]  /*05a0*/  MUFU.RSQ R11, R11 ;  /* 0x0000000b000b7308 */ /* 0x001e220000001400 */
[----:B------:R-:W-:-:S04]  /*05b0*/  FADD.FTZ R10, -R10, R4 ;  /* 0x000000040a0a7221 */ /* 0x000fc80000010100 */
[----:B0-----:R-:W-:-:S04]  /*05c0*/  FMUL.FTZ R10, R10, R11 ;  /* 0x0000000b0a0a7220 */ /* 0x001fc80000410000 */
[----:B--2---:R-:W-:-:S05]  /*05d0*/  FFMA.FTZ R5, R10, R7, R8 ;  /* 0x000000070a057223 */ /* 0x004fca0000010008 */
[----:B------:R-:W-:Y:S01]  /*05e0*/  STG.E [R2.64], R5 ;  /* 0x0000000502007986 */ /* 0x000fe2000c101904 */
[----:B------:R-:W-:Y:S05]  /*05f0*/  EXIT ;  /* 0x000000000000794d */ /* 0x000fea0003800000 */
.L_x_462:
        /* <DEDUP_REMOVED lines=16> */
.L_x_2532:


//--------------------- .text._ZN17fastertransformer21add_bias_layernorm_v2IfEEvPT_PKS1_S4_S4_fi --------------------------
	.section	.text._ZN17fastertransformer21add_bias_layernorm_v2IfEEvPT_PKS1_S4_S4_fi,"ax",@progbits
	.sectioninfo	@"SHI_REGISTERS=32"
	.align	128
        .global         _ZN17fastertransformer21add_bias_layernorm_v2IfEEvPT_PKS1_S4_S4_fi
        .type           _ZN17fastertransformer21add_bias_layernorm_v2IfEEvPT_PKS1_S4_S4_fi,@function
        .size           _ZN17fastertransformer21add_bias_layernorm_v2IfEEvPT_PKS1_S4_S4_fi,(.L_x_2533 - _ZN17fastertransformer21add_bias_layernorm_v2IfEEvPT_PKS1_S4_S4_fi)
        .other          _ZN17fastertransformer21add_bias_layernorm_v2IfEEvPT_PKS1_S4_S4_fi,@"STO_CUDA_ENTRY STV_DEFAULT"
_ZN17fastertransformer21add_bias_layernorm_v2IfEEvPT_PKS1_S4_S4_fi:
.text._ZN17fastertransformer21add_bias_layernorm_v2IfEEvPT_PKS1_S4_S4_fi:
[----:B------:R-:W-:Y:S02]  /*0000*/  MOV R1, c[0x0][0x28] ;  /* 0x00000a0000017a02 */ /* 0x000fe40000000f00 */
[----:B------:R-:W0:Y:S01]  /*0010*/  S2R R17, SR_TID.X ;  /* 0x0000000000117919 */ /* 0x000e220000002100 */
[----:B------:R-:W-:Y:S01]  /*0020*/  HFMA2.MMA R0, -RZ, RZ, 0, 2.384185791015625e-07 ;  /* 0x00000004ff007435 */ /* 0x000fe200000001ff */
        /* <DEDUP_REMOVED lines=8> */
[----:B------:R-:W-:-:S02]  /*00b0*/  IADD3 R3, R27, c[0x0][0x0], RZ ;  /* 0x000000001b037a10 */ /* 0x000fc40007ffe0ff */
[----:B------:R-:W-:Y:S02]  /*00c0*/  ISETP.GE.AND P1, PT, R27, c[0x0][0x184], PT ;  /* 0x000061001b007a0c */ /* 0x000fe40003f26270 */
[----:B------:R-:W-:Y:S01]  /*00d0*/  ISETP.GE.AND P0, PT, R3, c[0x0][0x184], PT ;  /* 0x0000610003007a0c */ /* 0x000fe20003f06270 */
[----:B------:R-:W-:-:S04]  /*00e0*/  IMAD.WIDE R10, R11, R0, c[0x0][0x160] ;  /* 0x000058000b0a7625 */ /* 0x000fc800078e0200 */
[-C--:B------:R-:W-:Y:S01]  /*00f0*/  @!P3 IMAD.WIDE R6, R17, R0.reuse, c[0x0][0x168] ;  /* 0x00005a001106b625 */ /* 0x080fe200078e0200 */
[----:B------:R-:W2:Y:S03]  /*0100*/  @!P3 LDG.E R5, [R10.64] ;  /* 0x000000040a05b981 */ /* 0x000ea6000c1e1900 */
[-C--:B------:R-:W-:Y:S01]  /*0110*/  @!P2 IMAD.WIDE R18, R21, R0.reuse, c[0x0][0x168] ;  /* 0x00005a001512a625 */ /* 0x080fe200078e0200 */
[----:B------:R0:W2:Y:S03]  /*0120*/  @!P3 LDG.E.CONSTANT R2, [R6.64] ;  /* 0x000000040602b981 */ /* 0x0000a6000c1e9900 */
[-C--:B------:R-:W-:Y:S01]  /*0130*/  IMAD.WIDE R14, R15, R0.reuse, c[0x0][0x160] ;  /* 0x000058000f0e7625 */ /* 0x080fe200078e0200 */
[----:B------:R1:W3:Y:S03]  /*0140*/  @!P2 LDG.E.CONSTANT R16, [R18.64] ;  /* 0x000000041210a981 */ /* 0x0002e6000c1e9900 */
[----:B------:R-:W-:Y:S01]  /*0150*/  IMAD R13, R4, c[0x0][0x184], R27 ;  /* 0x00006100040d7a24 */ /* 0x000fe200078e021b */
[----:B------:R-:W3:Y:S01]  /*0160*/  @!P2 LDG.E R25, [R14.64] ;  /* 0x000000040e19a981 */ /* 0x000ee2000c1e1900 */
[----:B------:R-:W-:-:S04]  /*0170*/  @!P1 IMAD.WIDE R22, R27, R0, c[0x0][0x168] ;  /* 0x00005a001b169625 */ /* 0x000fc800078e0200 */
[----:B------:R-:W-:Y:S02]  /*0180*/  IMAD R9, R4, c[0x0][0x184], R3 ;  /* 0x0000610004097a24 */ /* 0x000fe400078e0203 */
[-C--:B------:R-:W-:Y:S01]  /*0190*/  IMAD.WIDE R12, R13, R0.reuse, c[0x0][0x160] ;  /* 0x000058000d0c7625 */ /* 0x080fe200078e0200 */
[----:B------:R4:W5:Y:S03]  /*01a0*/  @!P1 LDG.E.CONSTANT R22, [R22.64] ;  /* 0x0000000416169981 */ /* 0x000966000c1e9900 */
[-C--:B0-----:R-:W-:Y:S01]  /*01b0*/  @!P0 IMAD.WIDE R6, R3, R0.reuse, c[0x0][0x168] ;  /* 0x00005a0003068625 */ /* 0x081fe200078e0200 */
[----:B------:R-:W5:Y:S03]  /*01c0*/  @!P1 LDG.E R29, [R12.64] ;  /* 0x000000040c1d9981 */ /* 0x000f66000c1e1900 */
[----:B------:R-:W-:-:S02]  /*01d0*/  IMAD.WIDE R8, R9, R0, c[0x0][0x160] ;  /* 0x0000580009087625 */ /* 0x000fc400078e0200 */
[----:B------:R-:W5:Y:S04]  /*01e0*/  @!P0 LDG.E.CONSTANT R7, [R6.64] ;  /* 0x0000000406078981 */ /* 0x000f68000c1e9900 */
[----:B-1----:R-:W5:Y:S01]  /*01f0*/  @!P0 LDG.E R18, [R8.64] ;  /* 0x0000000408128981 */ /* 0x002f62000c1e1900 */
[----:B------:R-:W-:Y:S01]  /*0200*/  HFMA2.MMA R19, -RZ, RZ, 0, 0 ;  /* 0x00000000ff137435 */ /* 0x000fe200000001ff */
[----:B------:R-:W-:-:S05]  /*0210*/  LOP3.LUT P6, R28, R17, 0x1f, RZ, 0xc0, !PT ;  /* 0x0000001f111c7812 */ /* 0x000fca00078cc0ff */
[----:B--2---:R-:W-:Y:S02]  /*0220*/  @!P3 FADD.FTZ R19, R5, R2 ;  /* 0x000000020513b221 */ /* 0x004fe40000010000 */
[----:B------:R-:W-:Y:S02]  /*0230*/  CS2R R4, SRZ ;  /* 0x0000000000047805 */ /* 0x000fe4000001ff00 */
[----:B----4-:R-:W-:Y:S02]  /*0240*/  FADD.FTZ R23, RZ, R19 ;  /* 0x00000013ff177221 */ /* 0x010fe40000010000 */
[----:B---3--:R-:W-:Y:S01]  /*0250*/  @!P2 FADD.FTZ R4, R25, R16 ;  /* 0x000000101904a221 */ /* 0x008fe20000010000 */
[----:B------:R-:W-:-:S03]  /*0260*/  MOV R2, RZ ;  /* 0x000000ff00027202 */ /* 0x000fc60000000f00 */
[----:B------:R-:W-:Y:S02]  /*0270*/  FADD.FTZ R16, R23, R4 ;  /* 0x0000000417107221 */ /* 0x000fe40000010000 */
[----:B-----5:R-:W-:Y:S02]  /*0280*/  @!P1 FADD.FTZ R5, R29, R22 ;  /* 0x000000161d059221 */ /* 0x020fe40000010000 */
[----:B------:R-:W-:Y:S02]  /*0290*/  @!P0 FADD.FTZ R2, R18, R7 ;  /* 0x0000000712028221 */ /* 0x000fe40000010000 */
[----:B------:R-:W-:-:S04]  /*02a0*/  FADD.FTZ R7, R16, R5 ;  /* 0x0000000510077221 */ /* 0x000fc80000010000 */
        /* <DEDUP_REMOVED lines=12> */
[----:B-1----:R-:W-:Y:S01]  /*0370*/  FMUL.FTZ R22, R22, 0.03125 ;  /* 0x3d00000016167820 */ /* 0x002fe20000410000 */
[----:B------:R-:W-:-:S04]  /*0380*/  SHF.R.U32.HI R7, RZ, 0x3, R17 ;  /* 0x00000003ff077819 */ /* 0x000fc80000011611 */
[----:B--2---:R-:W-:Y:S01]  /*0390*/  FSETP.GT.FTZ.AND P5, PT, R22, R29, PT ;  /* 0x0000001d1600720b */ /* 0x004fe20003fb4000 */
[----:B0-----:R-:W-:Y:S01]  /*03a0*/  FADD.FTZ R29, R25, R18 ;  /* 0x00000012191d7221 */ /* 0x001fe20000010000 */
        /* <DEDUP_REMOVED lines=29> */
[----:B------:R-:W-:Y:S01]  /*0580*/  FADD.FTZ R22, -R16, R5 ;  /* 0x0000000510167221 */ /* 0x000fe20000010100 */
        /* <DEDUP_REMOVED lines=14> */
[----:B------:R-:W0:Y:S02]  /*0670*/  SHFL.BFLY PT, R6, R23, 0x4, 0x1f ;  /* 0x0c801f0017067f89 */ /* 0x000e2400000e0000 */
[----:B0-----:R-:W-:-:S05]  /*0680*/  FADD.FTZ R26, R23, R6 ;  /* 0x00000006171a7221 */ /* 0x001fca0000010000 */
[----:B------:R-:W0:Y:S01]  /*0690*/  SHFL.BFLY PT, R7, R26, 0x2, 0x1f ;  /* 0x0c401f001a077f89 */ /* 0x000e2200000e0000 */
[----:B------:R-:W-:-:S04]  /*06a0*/  @!P2 IMAD.WIDE R24, R21, R0, c[0x0][0x170] ;  /* 0x00005c001518a625 */ /* 0x000fc800078e0200 */
[----:B0-----:R-:W-:Y:S01]  /*06b0*/  FADD.FTZ R26, R26, R7 ;  /* 0x000000071a1a7221 */ /* 0x001fe20000010000 */
[----:B------:R0:W2:Y:S04]  /*06c0*/  @!P2 LDG.E.CONSTANT R22, [R24.64] ;  /* 0x000000041816a981 */ /* 0x0000a8000c1e9900 */
[----:B------:R-:W1:Y:S01]  /*06d0*/  SHFL.BFLY PT, R29, R26, 0x1, 0x1f ;  /* 0x0c201f001a1d7f89 */ /* 0x000e6200000e0000 */
[----:B------:R-:W-:-:S05]  /*06e0*/  @!P2 IMAD.WIDE R20, R21, R0, c[0x0][0x178] ;  /* 0x00005e001514a625 */ /* 0x000fca00078e0200 */
[----:B------:R1:W2:Y:S02]  /*06f0*/  @!P2 LDG.E.CONSTANT R23, [R20.64] ;  /* 0x000000041417a981 */ /* 0x0002a4000c1e9900 */
[----:B-1----:R-:W-:-:S05]  /*0700*/  FADD.FTZ R21, R26, R29 ;  /* 0x0000001d1a157221 */ /* 0x002fca0000010000 */
[----:B------:R-:W-:Y:S01]  /*0710*/  @!P6 STS [R18+0x8], R21 ;  /* 0x000008151200e388 */ /* 0x000fe20000000800 */
[----:B------:R-:W-:-:S03]  /*0720*/  MOV R20, RZ ;  /* 0x000000ff00147202 */ /* 0x000fc60000000f00 */
[----:B------:R-:W-:Y:S01]  /*0730*/  BAR.SYNC.DEFER_BLOCKING 0x0 ;  /* 0x0000000000007b1d */ /* 0x000fe20000010000 */
[----:B------:R-:W-:-:S04]  /*0740*/  @!P3 IMAD.WIDE R6, R17, R0, c[0x0][0x170] ;  /* 0x00005c001106b625 */ /* 0x000fc800078e0200 */
[-C--:B------:R-:W-:Y:S02]  /*0750*/  @!P3 IMAD.WIDE R16, R17, R0.reuse, c[0x0][0x178] ;  /* 0x00005e001110b625 */ /* 0x080fe400078e0200 */
[----:B------:R1:W3:Y:S04]  /*0760*/  @!P3 LDG.E.CONSTANT R6, [R6.64] ;  /* 0x000000040606b981 */ /* 0x0002e8000c1e9900 */
[----:B-1----:R1:W3:Y:S04]  /*0770*/  @!P3 LDG.E.CONSTANT R7, [R16.64] ;  /* 0x000000041007b981 */ /* 0x0022e8000c1e9900 */
[----:B------:R-:W0:Y:S01]  /*0780*/  @P5 LDS R20, [R28.X4+0x8] ;  /* 0x000008001c145984 */ /* 0x000e220000004800 */
[----:B-1----:R-:W-:-:S04]  /*0790*/  @!P1 IMAD.WIDE R16, R27, R0, c[0x0][0x170] ;  /* 0x00005c001b109625 */ /* 0x002fc800078e0200 */
[----:B------:R-:W-:Y:S01]  /*07a0*/  @!P1 IMAD.WIDE R26, R27, R0, c[0x0][0x178] ;  /* 0x00005e001b1a9625 */ /* 0x000fe200078e0200 */
[----:B------:R1:W4:Y:S05]  /*07b0*/  @!P1 LDG.E.CONSTANT R29, [R16.64] ;  /* 0x00000004101d9981 */ /* 0x00032a000c1e9900 */
[----:B------:R5:W4:Y:S04]  /*07c0*/  @!P1 LDG.E.CONSTANT R26, [R26.64] ;  /* 0x000000041a1a9981 */ /* 0x000b28000c1e9900 */
[----:B0-----:R-:W0:Y:S02]  /*07d0*/  SHFL.BFLY PT, R25, R20, 0x10, 0x1f ;  /* 0x0e001f0014197f89 */ /* 0x001e2400000e0000 */
[----:B0-----:R-:W-:-:S05]  /*07e0*/  FADD.FTZ R25, R25, R20 ;  /* 0x0000001419197221 */ /* 0x001fca0000010000 */
[----:B------:R-:W0:Y:S02]  /*07f0*/  SHFL.BFLY PT, R24, R25, 0x8, 0x1f ;  /* 0x0d001f0019187f89 */ /* 0x000e2400000e0000 */
[----:B0-----:R-:W-:-:S05]  /*0800*/  FADD.FTZ R24, R25, R24 ;  /* 0x0000001819187221 */ /* 0x001fca0000010000 */
[----:B------:R-:W0:Y:S02]  /*0810*/  SHFL.BFLY PT, R21, R24, 0x4, 0x1f ;  /* 0x0c801f0018157f89 */ /* 0x000e2400000e0000 */
[----:B0-----:R-:W-:-:S05]  /*0820*/  FADD.FTZ R21, R24, R21 ;  /* 0x0000001518157221 */ /* 0x001fca0000010000 */
[----:B-1----:R-:W5:Y:S01]  /*0830*/  SHFL.BFLY PT, R16, R21, 0x2, 0x1f ;  /* 0x0c401f0015107f89 */ /* 0x002f6200000e0000 */
[----:B------:R-:W0:Y:S01]  /*0840*/  @!P4 I2F R17, c[0x0][0x184] ;  /* 0x000061000011cb06 */ /* 0x000e220000201400 */
[----:B-----5:R-:W-:-:S05]  /*0850*/  FADD.FTZ R27, R21, R16 ;  /* 0x00000010151b7221 */ /* 0x020fca0000010000 */
[----:B------:R-:W1:Y:S02]  /*0860*/  SHFL.BFLY PT, R16, R27, 0x1, 0x1f ;  /* 0x0c201f001b107f89 */ /* 0x000e6400000e0000 */
[----:B0-----:R-:W0:Y:S01]  /*0870*/  @!P4 MUFU.RCP R17, R17 ;  /* 0x000000110011c308 */ /* 0x001e220000001000 */
[----:B-1----:R-:W-:-:S04]  /*0880*/  FADD.FTZ R16, R27, R16 ;  /* 0x000000101b107221 */ /* 0x002fc80000010000 */
[----:B0-----:R-:W-:-:S06]  /*0890*/  @!P4 FFMA.FTZ R28, R16, R17, c[0x0][0x180] ;  /* 0x00006000101cc623 */ /* 0x001fcc0000010011 */
[----:B------:R-:W0:Y:S02]  /*08a0*/  @!P4 MUFU.RSQ R28, R28 ;  /* 0x0000001c001cc308 */ /* 0x000e240000001400 */
[----:B0-----:R-:W-:Y:S04]  /*08b0*/  @!P4 STS [0x4], R28 ;  /* 0x0000041cff00c388 */ /* 0x001fe80000000800 */
[----:B------:R-:W-:Y:S06]  /*08c0*/  BAR.SYNC.DEFER_BLOCKING 0x0 ;  /* 0x0000000000007b1d */ /* 0x000fec0000010000 */
[----:B------:R-:W0:Y:S04]  /*08d0*/  @!P3 LDS.64 R16, [RZ] ;  /* 0x00000000ff10b984 */ /* 0x000e280000000a00 */
[----:B------:R-:W1:Y:S01]  /*08e0*/  @!P1 LDS.64 R20, [RZ] ;  /* 0x00000000ff149984 */ /* 0x000e620000000a00 */
[----:B0-----:R-:W-:-:S03]  /*08f0*/  @!P3 FADD.FTZ R16, -R16, R19 ;  /* 0x000000131010b221 */ /* 0x001fc60000010100 */
[----:B------:R-:W0:Y:S01]  /*0900*/  @!P2 LDS.64 R18, [RZ] ;  /* 0x00000000ff12a984 */ /* 0x000e220000000a00 */
[----:B-1----:R-:W-:Y:S02]  /*0910*/  @!P1 FADD.FTZ R20, -R20, R5 ;  /* 0x0000000514149221 */ /* 0x002fe40000010100 */
[----:B------:R-:W-:Y:S02]  /*0920*/  @!P3 FMUL.FTZ R16, R16, R17 ;  /* 0x000000111010b220 */ /* 0x000fe40000410000 */
[----:B------:R-:W-:Y:S02]  /*0930*/  @!P1 FMUL.FTZ R20, R20, R21 ;  /* 0x0000001514149220 */ /* 0x000fe40000410000 */
[----:B---3--:R-:W-:-:S05]  /*0940*/  @!P3 FFMA.FTZ R7, R16, R6, R7 ;  /* 0x000000061007b223 */ /* 0x008fca0000010007 */
[----:B------:R1:W-:Y:S01]  /*0950*/  @!P3 STG.E [R10.64], R7 ;  /* 0x000000070a00b986 */ /* 0x0003e2000c101904 */
[----:B0-----:R-:W-:-:S04]  /*0960*/  @!P2 FADD.FTZ R18, -R18, R4 ;  /* 0x000000041212a221 */ /* 0x001fc80000010100 */
[----:B------:R-:W-:Y:S02]  /*0970*/  @!P2 FMUL.FTZ R18, R18, R19 ;  /* 0x000000131212a220 */ /* 0x000fe40000410000 */
[----:B----4-:R-:W-:Y:S02]  /*0980*/  @!P1 FFMA.FTZ R29, R20, R29, R26 ;  /* 0x0000001d141d9223 */ /* 0x010fe4000001001a */
[----:B--2---:R-:W-:-:S05]  /*0990*/  @!P2 FFMA.FTZ R23, R18, R22, R23 ;  /* 0x000000161217a223 */ /* 0x004fca0000010017 */
[----:B------:R1:W-:Y:S04]  /*09a0*/  @!P2 STG.E [R14.64], R23 ;  /* 0x000000170e00a986 */ /* 0x0003e8000c101904 */
[----:B------:R1:W-:Y:S01]  /*09b0*/  @!P1 STG.E [R12.64], R29 ;  /* 0x0000001d0c009986 */ /* 0x0003e2000c101904 */
[----:B------:R-:W-:Y:S05]  /*09c0*/  @P0 EXIT ;  /* 0x000000000000094d */ /* 0x000fea0003800000 */
[CC--:B------:R-:W-:Y:S01]  /*09d0*/  IMAD.WIDE R4, R3.reuse, R0.reuse, c[0x0][0x170] ;  /* 0x00005c0003047625 */ /* 0x0c0fe200078e0200 */
[----:B-1----:R-:W0:Y:S03]  /*09e0*/  LDS.64 R10, [RZ] ;  /* 0x00000000ff0a7984 */ /* 0x002e260000000a00 */
[----:B------:R-:W-:Y:S02]  /*09f0*/  IMAD.WIDE R6, R3, R0, c[0x0][0x178] ;  /* 0x00005e0003067625 */ /* 0x000fe400078e0200 */
[----:B------:R-:W2:Y:S04]  /*0a00*/  LDG.E.CONSTANT R5, [R4.64] ;  /* 0x0000000404057981 */ /* 0x000ea8000c1e9900 */
[----:B------:R-:W2:Y:S01]  /*0a10*/  LDG.E.CONSTANT R6, [R6.64] ;  /* 0x0000000406067981 */ /* 0x000ea2000c1e9900 */
[----:B0-----:R-:W-:-:S04]  /*0a20*/  FADD.FTZ R2, -R10, R2 ;  /* 0x000000020a027221 */ /* 0x001fc80000010100 */
[----:B------:R-:W-:-:S04]  /*0a30*/  FMUL.FTZ R2, R2, R11 ;  /* 0x0000000b02027220 */ /* 0x000fc80000410000 */
[----:B--2---:R-:W-:-:S05]  /*0a40*/  FFMA.FTZ R3, R2, R5, R6 ;  /* 0x0000000502037223 */ /* 0x004fca0000010006 */
[----:B------:R-:W-:Y:S01]  /*0a50*/  STG.E [R8.64], R3 ;  /* 0x0000000308007986 */ /* 0x000fe2000c101904 */
[----:B------:R-:W-:Y:S05]  /*0a60*/  EXIT ;  /* 0x000000000000794d */ /* 0x000fea0003800000 */
.L_x_463:
        /* <DEDUP_REMOVED lines=9> */
.L_x_2533:


//--------------------- .text._ZN17fastertransformer25layernorm_shift_partitionI7__half2EEvPT_PKS2_S5_S5_fiiiiii --------------------------
	.section	.text._ZN17fastertransformer25layernorm_shift_partitionI7__half2EEvPT_PKS2_S5_S5_fiiiiii,"ax",@progbits
	.sectioninfo	@"SHI_REGISTERS=22"
	.align	128
        .global         _ZN17fastertransformer25layernorm_shift_partitionI7__half2EEvPT_PKS2_S5_S5_fiiiiii
        .type           _ZN17fastertransformer25layernorm_shift_partitionI7__half2EEvPT_PKS2_S5_S5_fiiiiii,@function
        .size           _ZN17fastertransformer25layernorm_shift_partitionI7__half2EEvPT_PKS2_S5_S5_fiiiiii,(.L_x_2534 - _ZN17fastertransformer25layernorm_shift_partitionI7__half2EEvPT_PKS2_S5_S5_fiiiiii)
        .other          _ZN17fastertransformer25layernorm_shift_partitionI7__half2EEvPT_PKS2_S5_S5_fiiiiii,@"STO_CUDA_ENTRY STV_DEFAULT"
_ZN17fastertransformer25layernorm_shift_partitionI7__half2EEvPT_PKS2_S5_S5_fiiiiii:
.text._ZN17fastertransformer25layernorm_shift_partitionI7__half2EEvPT_PKS2_S5_S5_fiiiiii:
[----:B------:R-:W-:Y:S02]  /*0000*/  MOV R1, c[0x0][0x28] ;  /* 0x00000a0000017a02 */ /* 0x000fe40000000f00 */
[----:B------:R-:W0:Y:S01]  /*0010*/  S2R R3, SR_TID.X ;  /* 0x0000000000037919 */ /* 0x000e220000002100 */
[----:B------:R-:W-:-:S03]  /*0020*/  ULDC.64 UR6, c[0x0][0x118] ;  /* 0x0000460000067ab9 */ /* 0x000fc60000000a00 */
[----:B------:R-:W1:Y:S04]  /*0030*/  S2R R5, SR_CTAID.Y ;  /* 0x0000000000057919 */ /* 0x000e680000002600 */
[----:B------:R-:W2:Y:S04]  /*0040*/  S2R R0, SR_CTAID.Z ;  /* 0x0000000000007919 */ /* 0x000ea80000002700 */
[----:B------:R-:W1:Y:S01]  /*0050*/  S2R R8, SR_CTAID.X ;  /* 0x0000000000087919 */ /* 0x000e620000002500 */
[----:B0-----:R-:W-:Y:S01]  /*0060*/  ISETP.GE.AND P0, PT, R3, c[0x0][0x190], PT ;  /* 0x0000640003007a0c */ /* 0x001fe20003f06270 */
[----:B--2---:R-:W-:-:S02]  /*0070*/  IMAD R0, R0, c[0x0][0x10], RZ ;  /* 0x0000040000007a24 */ /* 0x004fc400078e02ff */
[----:B-1----:R-:W-:-:S10]  /*0080*/  IMAD R7, R5, c[0x0][0xc], R8 ;  /* 0x0000030005077a24 */ /* 0x002fd400078e0208 */
[----:B------:R-:W-:Y:S01]  /*0090*/  @!P0 MOV R11, 0x4 ;  /* 0x00000004000b8802 */ /* 0x000fe20000000f00 */
[----:B------:R-:W-:-:S04]  /*00a0*/  IMAD R6, R0, c[0x0][0xc], R7 ;  /* 0x0000030000067a24 */ /* 0x000fc800078e0207 */
[----:B------:R-:W-:-:S04]  /*00b0*/  @!P0 IMAD R6, R6, c[0x0][0x190], R3 ;  /* 0x0000640006068a24 */ /* 0x000fc800078e0203 */
[----:B------:R-:W-:-:S06]  /*00c0*/  @!P0 IMAD.WIDE R10, R6, R11, c[0x0][0x168] ;  /* 0x00005a00060a8625 */ /* 0x000fcc00078e020b */
[----:B------:R-:W2:Y:S01]  /*00d0*/  @!P0 LDG.E.CONSTANT R10, [R10.64] ;  /* 0x000000060a0a8981 */ /* 0x000ea2000c1e9900 */
[----:B------:R-:W-:Y:S01]  /*00e0*/  ISETP.NE.AND P1, PT, RZ, c[0x0][0x194], PT ;  /* 0x00006500ff007a0c */ /* 0x000fe20003f25270 */
[----:B------:R-:W-:Y:S01]  /*00f0*/  IMAD.MOV.U32 R6, RZ, RZ, RZ ;  /* 0x000000ffff067224 */ /* 0x000fe200078e00ff */
[--C-:B--2---:R-:W-:Y:S02]  /*0100*/  @!P0 HADD2.F32 R2, -RZ, R10.reuse.H0_H0 ;  /* 0x2000000aff028230 */ /* 0x104fe40000004100 */
[----:B------:R-:W-:-:S03]  /*0110*/  @!P0 HADD2.F32 R4, -RZ, R10.H1_H1 ;  /* 0x3000000aff048230 */ /* 0x000fc60000004100 */
[----:B------:R-:W-:-:S04]  /*0120*/  @!P0 FADD.FTZ R7, RZ, R2 ;  /* 0x00000002ff078221 */ /* 0x000fc80000010000 */
[----:B------:R-:W-:Y:S02]  /*0130*/  @!P0 FADD.FTZ R6, R4, R7 ;  /* 0x0000000704068221 */ /* 0x000fe40000010000 */
[----:B------:R-:W-:Y:S05]  /*0140*/  @!P1 BRA `(.L_x_464) ;  /* 0x0000026000009947 */ /* 0x000fea0003800000 */
[----:B------:R-:W0:Y:S01]  /*0150*/  I2F.U32.RP R7, c[0x0][0x10] ;  /* 0x0000040000077b06 */ /* 0x000e220000209000 */
[----:B------:R-:W-:Y:S02]  /*0160*/  IADD3 R5, R5, c[0x0][0x10], RZ ;  /* 0x0000040005057a10 */ /* 0x000fe40007ffe0ff */
[----:B------:R-:W-:Y:S02]  /*0170*/  ISETP.NE.U32.AND P4, PT, RZ, c[0x0][0xc], PT ;  /* 0x00000300ff007a0c */ /* 0x000fe40003f85070 */
[----:B------:R-:W-:-:S03]  /*0180*/  IADD3 R5, R5, -c[0x0][0x194], RZ ;  /* 0x8000650005057a10 */ /* 0x000fc60007ffe0ff */
[----:B------:R-:W1:Y:S08]  /*0190*/  I2F.U32.RP R12, c[0x0][0xc] ;  /* 0x00000300000c7b06 */ /* 0x000e700000209000 */
[----:B0-----:R-:W0:Y:S08]  /*01a0*/  MUFU.RCP R7, R7 ;  /* 0x0000000700077308 */ /* 0x001e300000001000 */
[----:B-1----:R-:W1:Y:S01]  /*01b0*/  MUFU.RCP R12, R12 ;  /* 0x0000000c000c7308 */ /* 0x002e620000001000 */
[----:B0-----:R-:W-:-:S02]  /*01c0*/  IADD3 R10, R7, 0xffffffe, RZ ;  /* 0x0ffffffe070a7810 */ /* 0x001fc40007ffe0ff */
[----:B------:R-:W-:Y:S01]  /*01d0*/  IADD3 R7, R8, c[0x0][0xc], RZ ;  /* 0x0000030008077a10 */ /* 0x000fe20007ffe0ff */
[----:B------:R-:W-:-:S04]  /*01e0*/  HFMA2.MMA R8, -RZ, RZ, 0, 0 ;  /* 0x00000000ff087435 */ /* 0x000fc800000001ff */
[----:B------:R0:W2:Y:S01]  /*01f0*/  F2I.FTZ.U32.TRUNC.NTZ R11, R10 ;  /* 0x0000000a000b7305 */ /* 0x0000a2000021f000 */
[----:B------:R-:W-:Y:S02]  /*0200*/  IADD3 R7, R7, -c[0x0][0x194], RZ ;  /* 0x8000650007077a10 */ /* 0x000fe40007ffe0ff */
[----:B-1----:R-:W-:Y:S01]  /*0210*/  IADD3 R9, R12, 0xffffffe, RZ ;  /* 0x0ffffffe0c097810 */ /* 0x002fe20007ffe0ff */
[----:B0-----:R-:W-:-:S05]  /*0220*/  IMAD.MOV.U32 R10, RZ, RZ, RZ ;  /* 0x000000ffff0a7224 */ /* 0x001fca00078e00ff */
[----:B------:R-:W0:Y:S01]  /*0230*/  F2I.FTZ.U32.TRUNC.NTZ R9, R9 ;  /* 0x0000000900097305 */ /* 0x000e22000021f000 */
[----:B--2---:R-:W-:-:S05]  /*0240*/  IADD3 R13, RZ, -R11, RZ ;  /* 0x8000000bff0d7210 */ /* 0x004fca0007ffe0ff */
[----:B------:R-:W-:-:S04]  /*0250*/  IMAD R13, R13, c[0x0][0x10], RZ ;  /* 0x000004000d0d7a24 */ /* 0x000fc800078e02ff */
[----:B------:R-:W-:Y:S01]  /*0260*/  IMAD.HI.U32 R10, R11, R13, R10 ;  /* 0x0000000d0b0a7227 */ /* 0x000fe200078e000a */
[----:B0-----:R-:W-:-:S05]  /*0270*/  IADD3 R15, RZ, -R9, RZ ;  /* 0x80000009ff0f7210 */ /* 0x001fca0007ffe0ff */
[----:B------:R-:W-:Y:S02]  /*0280*/  IMAD R15, R15, c[0x0][0xc], RZ ;  /* 0x000003000f0f7a24 */ /* 0x000fe400078e02ff */
[----:B------:R-:W-:-:S04]  /*0290*/  IMAD.HI.U32 R10, R10, R5, RZ ;  /* 0x000000050a0a7227 */ /* 0x000fc800078e00ff */
[----:B------:R-:W-:Y:S01]  /*02a0*/  IMAD.HI.U32 R8, R9, R15, R8 ;  /* 0x0000000f09087227 */ /* 0x000fe200078e0008 */
[----:B------:R-:W-:-:S05]  /*02b0*/  IADD3 R10, -R10, RZ, RZ ;  /* 0x000000ff0a0a7210 */ /* 0x000fca0007ffe1ff */
[----:B------:R-:W-:-:S04]  /*02c0*/  IMAD.HI.U32 R8, R8, R7, RZ ;  /* 0x0000000708087227 */ /* 0x000fc800078e00ff */
[----:B------:R-:W-:Y:S02]  /*02d0*/  IMAD.MOV R8, RZ, RZ, -R8 ;  /* 0x000000ffff087224 */ /* 0x000fe400078e0a08 */
[----:B------:R-:W-:Y:S02]  /*02e0*/  IMAD R5, R10, c[0x0][0x10], R5 ;  /* 0x000004000a057a24 */ /* 0x000fe400078e0205 */
[----:B------:R-:W-:-:S03]  /*02f0*/  IMAD R8, R8, c[0x0][0xc], R7 ;  /* 0x0000030008087a24 */ /* 0x000fc600078e0207 */
[----:B------:R-:W-:Y:S02]  /*0300*/  ISETP.GE.U32.AND P1, PT, R5, c[0x0][0x10], PT ;  /* 0x0000040005007a0c */ /* 0x000fe40003f26070 */
[----:B------:R-:W-:-:S11]  /*0310*/  ISETP.GE.U32.AND P2, PT, R8, c[0x0][0xc], PT ;  /* 0x0000030008007a0c */ /* 0x000fd60003f46070 */
[----:B------:R-:W-:Y:S02]  /*0320*/  @P1 IADD3 R5, R5, -c[0x0][0x10], RZ ;  /* 0x8000040005051a10 */ /* 0x000fe40007ffe0ff */
[----:B------:R-:W-:Y:S02]  /*0330*/  @P2 IADD3 R8, R8, -c[0x0][0xc], RZ ;  /* 0x8000030008082a10 */ /* 0x000fe40007ffe0ff */
[----:B------:R-:W-:Y:S02]  /*0340*/  ISETP.GE.U32.AND P1, PT, R5, c[0x0][0x10], PT ;  /* 0x0000040005007a0c */ /* 0x000fe40003f26070 */
[----:B------:R-:W-:Y:S02]  /*0350*/  ISETP.GE.U32.AND P3, PT, R8, c[0x0][0xc], PT ;  /* 0x0000030008007a0c */ /* 0x000fe40003f66070 */
[----:B------:R-:W-:-:S09]  /*0360*/  ISETP.NE.U32.AND P2, PT, RZ, c[0x0][0x10], PT ;  /* 0x00000400ff007a0c */ /* 0x000fd20003f45070 */
[----:B------:R-:W-:Y:S02]  /*0370*/  @P1 IADD3 R5, R5, -c[0x0][0x10], RZ ;  /* 0x8000040005051a10 */ /* 0x000fe40007ffe0ff */
[----:B------:R-:W-:Y:S02]  /*0380*/  @P3 IADD3 R8, R8, -c[0x0][0xc], RZ ;  /* 0x8000030008083a10 */ /* 0x000fe40007ffe0ff */
[----:B------:R-:W-:Y:S02]  /*0390*/  @!P2 LOP3.LUT R5, RZ, c[0x0][0x10], RZ, 0x33, !PT ;  /* 0x00000400ff05aa12 */ /* 0x000fe400078e33ff */
[----:B------:R-:W-:Y:S02]  /*03a0*/  @!P4 LOP3.LUT R8, RZ, c[0x0][0xc], RZ, 0x33, !PT ;  /* 0x00000300ff08ca12 */ /* 0x000fe400078e33ff */
.L_x_464:
[----:B------:R-:W0:Y:S01]  /*03b0*/  SHFL.BFLY PT, R7, R6, 0x10, 0x1f ;  /* 0x0e001f0006077f89 */ /* 0x000e2200000e0000 */
[----:B------:R-:W1:Y:S01]  /*03c0*/  I2F.U32 R13, c[0x0][0x0] ;  /* 0x00000000000d7b06 */ /* 0x000e620000201000 */
[----:B------:R-:W-:Y:S01]  /*03d0*/  ISETP.NE.AND P3, PT, R3, RZ, PT ;  /* 0x000000ff0300720c */ /* 0x000fe20003f65270 */
[----:B------:R-:W-:Y:S02]  /*03e0*/  ULDC UR4, c[0x0][0x190] ;  /* 0x0000640000047ab9 */ /* 0x000fe40000000800 */
[----:B------:R-:W-:-:S04]  /*03f0*/  USHF.L.U32 UR4, UR4, 0x1, URZ ;  /* 0x0000000104047899 */ /* 0x000fc8000800063f */
[----:B------:R-:W2:Y:S01]  /*0400*/  I2F.U32 R14, R3 ;  /* 0x00000003000e7306 */ /* 0x000ea20000201000 */
[----:B-1----:R-:W-:Y:S02]  /*0410*/  FMUL.FTZ R13, R13, 0.03125 ;  /* 0x3d0000000d0d7820 */ /* 0x002fe40000410000 */
[----:B0-----:R-:W-:Y:S01]  /*0420*/  FADD.FTZ R7, R7, R6 ;  /* 0x0000000607077221 */ /* 0x001fe20000010000 */
[----:B------:R-:W-:Y:S02]  /*0430*/  LOP3.LUT P1, R6, R3, 0x1f, RZ, 0xc0, !PT ;  /* 0x0000001f03067812 */ /* 0x000fe4000782c0ff */
[----:B--2---:R-:W-:Y:S02]  /*0440*/  FSETP.GT.FTZ.AND P2, PT, R13, R14, PT ;  /* 0x0000000e0d00720b */ /* 0x004fe40003f54000 */
[----:B------:R-:W0:Y:S02]  /*0450*/  SHFL.BFLY PT, R10, R7, 0x8, 0x1f ;  /* 0x0d001f00070a7f89 */ /* 0x000e2400000e0000 */
[----:B0-----:R-:W-:Y:S01]  /*0460*/  FADD.FTZ R10, R7, R10 ;  /* 0x0000000a070a7221 */ /* 0x001fe20000010000 */
[----:B------:R-:W-:-:S04]  /*0470*/  SHF.R.U32.HI R7, RZ, 0x3, R3 ;  /* 0x00000003ff077819 */ /* 0x000fc80000011603 */
[----:B------:R-:W0:Y:S01]  /*0480*/  SHFL.BFLY PT, R9, R10, 0x4, 0x1f ;  /* 0x0c801f000a097f89 */ /* 0x000e2200000e0000 */
[----:B------:R-:W-:Y:S01]  /*0490*/  LOP3.LUT R7, R7, 0x1ffffffc, RZ, 0xc0, !PT ;  /* 0x1ffffffc07077812 */ /* 0x000fe200078ec0ff */
[----:B0-----:R-:W-:-:S05]  /*04a0*/  FADD.FTZ R9, R10, R9 ;  /* 0x000000090a097221 */ /* 0x001fca0000010000 */
[----:B------:R-:W0:Y:S02]  /*04b0*/  SHFL.BFLY PT, R12, R9, 0x2, 0x1f ;  /* 0x0c401f00090c7f89 */ /* 0x000e2400000e0000 */
[----:B0-----:R-:W-:Y:S01]  /*04c0*/  FADD.FTZ R12, R9, R12 ;  /* 0x0000000c090c7221 */ /* 0x001fe20000010000 */
[----:B------:R-:W-:-:S04]  /*04d0*/  MOV R9, RZ ;  /* 0x000000ff00097202 */ /* 0x000fc80000000f00 */
[----:B------:R-:W0:Y:S02]  /*04e0*/  SHFL.BFLY PT, R11, R12, 0x1, 0x1f ;  /* 0x0c201f000c0b7f89 */ /* 0x000e2400000e0000 */
[----:B0-----:R-:W-:-:S05]  /*04f0*/  FADD.FTZ R14, R12, R11 ;  /* 0x0000000b0c0e7221 */ /* 0x001fca0000010000 */
[----:B------:R-:W-:Y:S04]  /*0500*/  @!P1 STS [R7+0x8], R14 ;  /* 0x0000080e07009388 */ /* 0x000fe80000000800 */
[----:B------:R-:W-:Y:S06]  /*0510*/  BAR.SYNC.DEFER_BLOCKING 0x0 ;  /* 0x0000000000007b1d */ /* 0x000fec0000010000 */
[----:B------:R-:W0:Y:S04]  /*0520*/  @P2 LDS R9, [R6.X4+0x8] ;  /* 0x0000080006092984 */ /* 0x000e280000004800 */
[----:B0-----:R-:W0:Y:S02]  /*0530*/  SHFL.BFLY PT, R10, R9, 0x10, 0x1f ;  /* 0x0e001f00090a7f89 */ /* 0x001e2400000e0000 */
[----:B0-----:R-:W-:-:S02]  /*0540*/  FADD.FTZ R10, R10, R9 ;  /* 0x000000090a0a7221 */ /* 0x001fc40000010000 */
[----:B------:R-:W0:Y:S03]  /*0550*/  @!P3 I2F R9, UR4 ;  /* 0x000000040009bd06 */ /* 0x000e260008201400 */
[----:B------:R-:W1:Y:S05]  /*0560*/  SHFL.BFLY PT, R11, R10, 0x8, 0x1f ;  /* 0x0d001f000a0b7f89 */ /* 0x000e6a00000e0000 */
[----:B0-----:R-:W0:Y:S01]  /*0570*/  @!P3 MUFU.RCP R9, R9 ;  /* 0x000000090009b308 */ /* 0x001e220000001000 */
[----:B-1----:R-:W-:-:S05]  /*0580*/  FADD.FTZ R11, R10, R11 ;  /* 0x0000000b0a0b7221 */ /* 0x002fca0000010000 */
[----:B------:R-:W1:Y:S02]  /*0590*/  SHFL.BFLY PT, R12, R11, 0x4, 0x1f ;  /* 0x0c801f000b0c7f89 */ /* 0x000e6400000e0000 */
[----:B-1----:R-:W-:Y:S01]  /*05a0*/  FADD.FTZ R12, R11, R12 ;  /* 0x0000000c0b0c7221 */ /* 0x002fe20000010000 */
[----:B------:R-:W-:-:S04]  /*05b0*/  MOV R11, RZ ;  /* 0x000000ff000b7202 */ /* 0x000fc80000000f00 */
        /* <DEDUP_REMOVED lines=9> */
[----:B------:R-:W-:Y:S02]  /*0650*/  @!P0 FADD.FTZ R15, R2, -R15 ;  /* 0x8000000f020f8221 */ /* 0x000fe40000010000 */
[----:B------:R-:W-:-:S04]  /*0660*/  @!P0 FMUL.FTZ R12, R12, R12 ;  /* 0x0000000c0c0c8220 */ /* 0x000fc80000410000 */
        /* <DEDUP_REMOVED lines=11> */
[----:B------:R-:W-:Y:S01]  /*0720*/  IMAD.MOV.U32 R14, RZ, RZ, RZ ;  /* 0x000000ffff0e7224 */ /* 0x000fe200078e00ff */
[----:B------:R-:W0:Y:S02]  /*0730*/  @!P3 I2F R13, UR4 ;  /* 0x00000004000dbd06 */ /* 0x000e240008201400 */
        /* <DEDUP_REMOVED lines=19> */
[----:B0-----:R-:W-:-:S05]  /*0870*/  MOV R10, 0x4 ;  /* 0x00000004000a7802 */ /* 0x001fca0000000f00 */
[----:B------:R-:W-:-:S04]  /*0880*/  IMAD.WIDE R14, R3, R10, c[0x0][0x170] ;  /* 0x00005c00030e7625 */ /* 0x000fc800078e020a */
[----:B------:R-:W-:Y:S01]  /*0890*/  IMAD.WIDE R16, R3, R10, c[0x0][0x178] ;  /* 0x00005e0003107625 */ /* 0x000fe200078e020a */
[----:B------:R0:W2:Y:S04]  /*08a0*/  LDG.E.CONSTANT R9, [R14.64] ;  /* 0x000000060e097981 */ /* 0x0000a8000c1e9900 */
[----:B------:R1:W3:Y:S01]  /*08b0*/  LDG.E.CONSTANT R11, [R16.64] ;  /* 0x00000006100b7981 */ /* 0x0002e2000c1e9900 */
[----:B------:R-:W-:Y:S02]  /*08c0*/  IABS R12, c[0x0][0x198] ;  /* 0x00006600000c7a13 */ /* 0x000fe40000000000 */
[----:B------:R-:W-:Y:S02]  /*08d0*/  IABS R18, R8 ;  /* 0x0000000800127213 */ /* 0x000fe40000000000 */
[----:B------:R-:W4:Y:S01]  /*08e0*/  I2F.RP R13, R12 ;  /* 0x0000000c000d7306 */ /* 0x000f220000209400 */
[----:B0-----:R-:W-:-:S02]  /*08f0*/  IABS R15, c[0x0][0x18c] ;  /* 0x00006300000f7a13 */ /* 0x001fc40000000000 */
[----:B-1----:R-:W-:-:S05]  /*0900*/  IABS R17, R5 ;  /* 0x0000000500117213 */ /* 0x002fca0000000000 */
[----:B----4-:R-:W0:Y:S02]  /*0910*/  MUFU.RCP R13, R13 ;  /* 0x0000000d000d7308 */ /* 0x010e240000001000 */
[----:B0-----:R-:W-:-:S06]  /*0920*/  IADD3 R6, R13, 0xffffffe, RZ ;  /* 0x0ffffffe0d067810 */ /* 0x001fcc0007ffe0ff */
[----:B------:R0:W1:Y:S02]  /*0930*/  F2I.FTZ.U32.TRUNC.NTZ R7, R6 ;  /* 0x0000000600077305 */ /* 0x000064000021f000 */
[----:B0-----:R-:W-:Y:S01]  /*0940*/  HFMA2.MMA R6, -RZ, RZ, 0, 0 ;  /* 0x00000000ff067435 */ /* 0x001fe200000001ff */
[----:B-1----:R-:W-:-:S05]  /*0950*/  IADD3 R19, RZ, -R7, RZ ;  /* 0x80000007ff137210 */ /* 0x002fca0007ffe0ff */
[----:B------:R-:W-:-:S04]  /*0960*/  IMAD R19, R19, R12, RZ ;  /* 0x0000000c13137224 */ /* 0x000fc800078e02ff */
[----:B------:R-:W-:-:S06]  /*0970*/  IMAD.HI.U32 R7, R7, R19, R6 ;  /* 0x0000001307077227 */ /* 0x000fcc00078e0006 */
[----:B------:R-:W-:-:S04]  /*0980*/  IMAD.HI.U32 R16, R7, R17, RZ ;  /* 0x0000001107107227 */ /* 0x000fc800078e00ff */
[----:B------:R-:W-:-:S04]  /*0990*/  IMAD.HI.U32 R14, R7, R18, RZ ;  /* 0x00000012070e7227 */ /* 0x000fc800078e00ff */
[----:B------:R-:W-:Y:S01]  /*09a0*/  IMAD.HI.U32 R13, R7, R15, RZ ;  /* 0x0000000f070d7227 */ /* 0x000fe200078e00ff */
[----:B------:R-:W-:-:S03]  /*09b0*/  IADD3 R19, -R14, RZ, RZ ;  /* 0x000000ff0e137210 */ /* 0x000fc60007ffe1ff */
[----:B------:R-:W-:Y:S01]  /*09c0*/  IMAD.MOV R7, RZ, RZ, -R16 ;  /* 0x000000ffff077224 */ /* 0x000fe200078e0a10 */
[----:B------:R-:W-:-:S03]  /*09d0*/  IADD3 R6, -R13, RZ, RZ ;  /* 0x000000ff0d067210 */ /* 0x000fc60007ffe1ff */
[C---:B------:R-:W-:Y:S02]  /*09e0*/  IMAD R7, R12.reuse, R7, R17 ;  /* 0x000000070c077224 */ /* 0x040fe400078e0211 */
[C---:B------:R-:W-:Y:S01]  /*09f0*/  IMAD R17, R12.reuse, R19, R18 ;  /* 0x000000130c117224 */ /* 0x040fe200078e0212 */
[----:B------:R-:W-:Y:S01]  /*0a00*/  LOP3.LUT R18, R5, c[0x0][0x198], RZ, 0x3c, !PT ;  /* 0x0000660005127a12 */ /* 0x000fe200078e3cff */
[C---:B------:R-:W-:Y:S01]  /*0a10*/  IMAD R15, R12.reuse, R6, R15 ;  /* 0x000000060c0f7224 */ /* 0x040fe200078e020f */
[C---:B------:R-:W-:Y:S02]  /*0a20*/  ISETP.GT.U32.AND P4, PT, R12.reuse, R7, PT ;  /* 0x000000070c00720c */ /* 0x040fe40003f84070 */
[C---:B------:R-:W-:Y:S02]  /*0a30*/  ISETP.GT.U32.AND P3, PT, R12.reuse, R17, PT ;  /* 0x000000110c00720c */ /* 0x040fe40003f64070 */
[----:B------:R-:W-:Y:S02]  /*0a40*/  ISETP.GT.U32.AND P0, PT, R12, R15, PT ;  /* 0x0000000f0c00720c */ /* 0x000fe40003f04070 */
[----:B------:R-:W-:-:S07]  /*0a50*/  ISETP.GE.AND P1, PT, R18, RZ, PT ;  /* 0x000000ff1200720c */ /* 0x000fce0003f26270 */
[-C--:B------:R-:W-:Y:S02]  /*0a60*/  @!P4 IADD3 R7, R7, -R12.reuse, RZ ;  /* 0x8000000c0707c210 */ /* 0x080fe40007ffe0ff */
[----:B------:R-:W-:Y:S01]  /*0a70*/  @!P3 IMAD.IADD R17, R17, 0x1, -R12 ;  /* 0x000000011111b824 */ /* 0x000fe200078e0a0c */
[----:B------:R-:W-:Y:S02]  /*0a80*/  @!P4 IADD3 R16, R16, 0x1, RZ ;  /* 0x000000011010c810 */ /* 0x000fe40007ffe0ff */
[-C--:B------:R-:W-:Y:S02]  /*0a90*/  ISETP.GE.U32.AND P5, PT, R7, R12.reuse, PT ;  /* 0x0000000c0700720c */ /* 0x080fe40003fa6070 */
[-C--:B------:R-:W-:Y:S01]  /*0aa0*/  @!P0 IADD3 R15, R15, -R12.reuse, RZ ;  /* 0x8000000c0f0f8210 */ /* 0x080fe20007ffe0ff */
[----:B------:R-:W0:Y:S01]  /*0ab0*/  LDS.64 R6, [RZ] ;  /* 0x00000000ff067984 */ /* 0x000e220000000a00 */
[-C--:B------:R-:W-:Y:S02]  /*0ac0*/  ISETP.GE.U32.AND P6, PT, R17, R12.reuse, PT ;  /* 0x0000000c1100720c */ /* 0x080fe40003fc6070 */
[----:B------:R-:W-:-:S02]  /*0ad0*/  ISETP.GE.U32.AND P2, PT, R15, R12, PT ;  /* 0x0000000c0f00720c */ /* 0x000fc40003f46070 */
[----:B------:R-:W-:Y:S02]  /*0ae0*/  MOV R17, c[0x0][0x18c] ;  /* 0x0000630000117a02 */ /* 0x000fe40000000f00 */
[----:B------:R-:W-:Y:S02]  /*0af0*/  LOP3.LUT R15, R8, c[0x0][0x198], RZ, 0x3c, !PT ;  /* 0x00006600080f7a12 */ /* 0x000fe400078e3cff */
[----:B------:R-:W-:Y:S02]  /*0b00*/  @!P0 IADD3 R13, R13, 0x1, RZ ;  /* 0x000000010d0d8810 */ /* 0x000fe40007ffe0ff */
[----:B------:R-:W-:Y:S02]  /*0b10*/  LOP3.LUT R12, R17, c[0x0][0x198], RZ, 0x3c, !PT ;  /* 0x00006600110c7a12 */ /* 0x000fe400078e3cff */
[----:B------:R-:W-:Y:S02]  /*0b20*/  ISETP.GE.AND P0, PT, R15, RZ, PT ;  /* 0x000000ff0f00720c */ /* 0x000fe40003f06270 */
[----:B------:R-:W-:-:S02]  /*0b30*/  @!P3 IADD3 R14, R14, 0x1, RZ ;  /* 0x000000010e0eb810 */ /* 0x000fc40007ffe0ff */
[----:B------:R-:W-:Y:S02]  /*0b40*/  ISETP.GE.AND P4, PT, R12, RZ, PT ;  /* 0x000000ff0c00720c */ /* 0x000fe40003f86270 */
[----:B------:R-:W-:Y:S02]  /*0b50*/  @P6 IADD3 R14, R14, 0x1, RZ ;  /* 0x000000010e0e6810 */ /* 0x000fe40007ffe0ff */
[----:B------:R-:W-:Y:S02]  /*0b60*/  @P5 IADD3 R16, R16, 0x1, RZ ;  /* 0x0000000110105810 */ /* 0x000fe40007ffe0ff */
[----:B------:R-:W-:Y:S02]  /*0b70*/  @P2 IADD3 R13, R13, 0x1, RZ ;  /* 0x000000010d0d2810 */ /* 0x000fe40007ffe0ff */
[----:B------:R-:W-:Y:S01]  /*0b80*/  ISETP.NE.AND P3, PT, RZ, c[0x0][0x198], PT ;  /* 0x00006600ff007a0c */ /* 0x000fe20003f65270 */
[----:B------:R-:W-:Y:S01]  /*0b90*/  @!P0 IMAD.MOV R14, RZ, RZ, -R14 ;  /* 0x000000ffff0e8224 */ /* 0x000fe200078e0a0e */
[----:B------:R-:W-:-:S02]  /*0ba0*/  LOP3.LUT R12, RZ, c[0x0][0x198], RZ, 0x33, !PT ;  /* 0x00006600ff0c7a12 */ /* 0x000fc400078e33ff */
[----:B------:R-:W-:Y:S02]  /*0bb0*/  @!P1 IADD3 R16, -R16, RZ, RZ ;  /* 0x000000ff10109210 */ /* 0x000fe40007ffe1ff */
[----:B------:R-:W-:Y:S02]  /*0bc0*/  @!P4 IADD3 R13, -R13, RZ, RZ ;  /* 0x000000ff0d0dc210 */ /* 0x000fe40007ffe1ff */
[C---:B------:R-:W-:Y:S02]  /*0bd0*/  SEL R16, R12.reuse, R16, !P3 ;  /* 0x000000100c107207 */ /* 0x040fe40005800000 */
[C---:B------:R-:W-:Y:S02]  /*0be0*/  SEL R14, R12.reuse, R14, !P3 ;  /* 0x0000000e0c0e7207 */ /* 0x040fe40005800000 */
[----:B------:R-:W-:Y:S02]  /*0bf0*/  SEL R15, R12, R13, !P3 ;  /* 0x0000000d0c0f7207 */ /* 0x000fe40005800000 */
[----:B------:R-:W-:Y:S01]  /*0c00*/  IADD3 R12, -R16, RZ, RZ ;  /* 0x000000ff100c7210 */ /* 0x000fe20007ffe1ff */
[----:B0-----:R-:W-:Y:S01]  /*0c10*/  FADD.FTZ R2, R2, -R6 ;  /* 0x8000000602027221 */ /* 0x001fe20000010000 */
[----:B------:R-:W-:Y:S01]  /*0c20*/  IADD3 R13, -R14, RZ, RZ ;  /* 0x000000ff0e0d7210 */ /* 0x000fe20007ffe1ff */
[----:B------:R-:W-:-:S02]  /*0c30*/  IMAD R14, R15, R16, R14 ;  /* 0x000000100f0e7224 */ /* 0x000fc400078e020e */
[----:B------:R-:W-:Y:S02]  /*0c40*/  IMAD R5, R12, c[0x0][0x198], R5 ;  /* 0x000066000c057a24 */ /* 0x000fe400078e0205 */
[----:B------:R-:W-:Y:S02]  /*0c50*/  IMAD R13, R13, c[0x0][0x198], R8 ;  /* 0x000066000d0d7a24 */ /* 0x000fe400078e0208 */
[----:B------:R-:W-:Y:S02]  /*0c60*/  IMAD R5, R14, c[0x0][0x198], R5 ;  /* 0x000066000e057a24 */ /* 0x000fe400078e0205 */
[----:B------:R-:W-:Y:S02]  /*0c70*/  IMAD R0, R0, c[0x0][0xc], R13 ;  /* 0x0000030000007a24 */ /* 0x000fe400078e020d */
[----:B------:R-:W-:Y:S02]  /*0c80*/  FADD.FTZ R6, R4, -R6 ;  /* 0x8000000604067221 */ /* 0x000fe40000010000 */
[----:B------:R-:W-:-:S02]  /*0c90*/  IMAD R8, R5, c[0x0][0x198], R0 ;  /* 0x0000660005087a24 */ /* 0x000fc400078e0200 */
[-C--:B------:R-:W-:Y:S02]  /*0ca0*/  FMUL.FTZ R4, R2, R7.reuse ;  /* 0x0000000702047220 */ /* 0x080fe40000410000 */
[----:B------:R-:W-:Y:S01]  /*0cb0*/  FMUL.FTZ R6, R6, R7 ;  /* 0x0000000706067220 */ /* 0x000fe20000410000 */
[--C-:B--2---:R-:W-:Y:S02]  /*0cc0*/  HADD2.F32 R0, -RZ, R9.reuse.H0_H0 ;  /* 0x20000009ff007230 */ /* 0x104fe40000004100 */
[----:B------:R-:W-:Y:S02]  /*0cd0*/  HADD2.F32 R9, -RZ, R9.H1_H1 ;  /* 0x30000009ff097230 */ /* 0x000fe40000004100 */
[--C-:B---3--:R-:W-:Y:S02]  /*0ce0*/  HADD2.F32 R5, -RZ, R11.reuse.H0_H0 ;  /* 0x2000000bff057230 */ /* 0x108fe40000004100 */
[----:B------:R-:W-:Y:S01]  /*0cf0*/  HADD2.F32 R2, -RZ, R11.H1_H1 ;  /* 0x3000000bff027230 */ /* 0x000fe20000004100 */
[----:B------:R-:W-:-:S02]  /*0d00*/  IMAD R11, R8, c[0x0][0x190], R3 ;  /* 0x00006400080b7a24 */ /* 0x000fc400078e0203 */
[----:B------:R-:W-:Y:S02]  /*0d10*/  FFMA.FTZ R0, R0, R4, R5 ;  /* 0x0000000400007223 */ /* 0x000fe40000010005 */
[----:B------:R-:W-:Y:S02]  /*0d20*/  FFMA.FTZ R9, R9, R6, R2 ;  /* 0x0000000609097223 */ /* 0x000fe40000010002 */
[----:B------:R-:W-:-:S03]  /*0d30*/  IMAD.WIDE R10, R11, R10, c[0x0][0x160] ;  /* 0x000058000b0a7625 */ /* 0x000fc600078e020a */
[----:B------:R-:W-:-:S05]  /*0d40*/  F2FP.PACK_AB R9, R9, R0 ;  /* 0x000000000909723e */ /* 0x000fca00000000ff */
[----:B------:R-:W-:Y:S01]  /*0d50*/  STG.E [R10.64], R9 ;  /* 0x000000090a007986 */ /* 0x000fe2000c101906 */
[----:B------:R-:W-:Y:S05]  /*0d60*/  EXIT ;  /* 0x000000000000794d */ /* 0x000fea0003800000 */
.L_x_465:
        /* <DEDUP_REMOVED lines=9> */
.L_x_2534:


//--------------------- .text._ZN17fastertransformer28layernorm_shift_partition_v2I7__half2EEvPT_PKS2_S5_S5_fiiiiii --------------------------
	.section	.text._ZN17fastertransformer28layernorm_shift_partition_v2I7__half2EEvPT_PKS2_S5_S5_fiiiiii,"ax",@progbits
	.sectioninfo	@"SHI_REGISTERS=32"
	.align	128
        .global         _ZN17fastertransformer28layernorm_shift_partition_v2I7__half2EEvPT_PKS2_S5_S5_fiiiiii
        .type           _ZN17fastertransformer28layernorm_shift_partition_v2I7__half2EEvPT_PKS2_S5_S5_fiiiiii,@function
        .size           _ZN17fastertransformer28layernorm_shift_partition_v2I7__half2EEvPT_PKS2_S5_S5_fiiiiii,(.L_x_2535 - _ZN17fastertransformer28layernorm_shift_partition_v2I7__half2EEvPT_PKS2_S5_S5_fiiiiii)
        .other          _ZN17fastertransformer28layernorm_shift_partition_v2I7__half2EEvPT_PKS2_S5_S5_fiiiiii,@"STO_CUDA_ENTRY STV_DEFAULT"
_ZN17fastertransformer28layernorm_shift_partition_v2I7__half2EEvPT_PKS2_S5_S5_fiiiiii:
.text._ZN17fastertransformer28layernorm_shift_partition_v2I7__half2EEvPT_PKS2_S5_S5_fiiiiii:
[----:B------:R-:W-:Y:S02]  /*0000*/  IMAD.MOV.U32 R1, RZ, RZ, c[0x0][0x28] ;  /* 0x00000a00ff017624 */ /* 0x000fe400078e00ff */
[----:B------:R-:W0:Y:S01]  /*0010*/  S2R R21, SR_CTAID.Y ;  /* 0x0000000000157919 */ /* 0x000e220000002600 */
[----:B------:R-:W-:-:S03]  /*0020*/  ULDC.64 UR6, c[0x0][0x118] ;  /* 0x0000460000067ab9 */ /* 0x000fc60000000a00 */
[----:B------:R-:W1:Y:S04]  /*0030*/  S2R R29, SR_CTAID.Z ;  /* 0x00000000001d7919 */ /* 0x000e680000002700 */
[----:B------:R-:W0:Y:S04]  /*0040*/  S2R R8, SR_CTAID.X ;  /* 0x0000000000087919 */ /* 0x000e280000002500 */
[----:B------:R-:W2:Y:S01]  /*0050*/  S2R R10, SR_TID.X ;  /* 0x00000000000a7919 */ /* 0x000ea20000002100 */
[----:B-1----:R-:W-:Y:S02]  /*0060*/  IMAD R29, R29, c[0x0][0x10], RZ ;  /* 0x000004001d1d7a24 */ /* 0x002fe400078e02ff */
[----:B0-----:R-:W-:Y:S01]  /*0070*/  IMAD R0, R21, c[0x0][0xc], R8 ;  /* 0x0000030015007a24 */ /* 0x001fe200078e0208 */
[----:B--2---:R-:W-:-:S03]  /*0080*/  ISETP.GE.AND P3, PT, R10, c[0x0][0x190], PT ;  /* 0x000064000a007a0c */ /* 0x004fc60003f66270 */
[----:B------:R-:W-:Y:S01]  /*0090*/  IMAD R0, R29, c[0x0][0xc], R0 ;  /* 0x000003001d007a24 */ /* 0x000fe200078e0200 */
[----:B------:R-:W-:-:S03]  /*00a0*/  IADD3 R13, R10, c[0x0][0x0], RZ ;  /* 0x000000000a0d7a10 */ /* 0x000fc60007ffe0ff */
[----:B------:R-:W-:Y:S01]  /*00b0*/  IMAD R3, R0, c[0x0][0x190], RZ ;  /* 0x0000640000037a24 */ /* 0x000fe200078e02ff */
[C---:B------:R-:W-:Y:S02]  /*00c0*/  ISETP.GE.AND P2, PT, R13.reuse, c[0x0][0x190], PT ;  /* 0x000064000d007a0c */ /* 0x040fe40003f46270 */
[----:B------:R-:W-:Y:S02]  /*00d0*/  IADD3 R11, R13, c[0x0][0x0], RZ ;  /* 0x000000000d0b7a10 */ /* 0x000fe40007ffe0ff */
[----:B------:R-:W-:Y:S02]  /*00e0*/  SHF.R.S32.HI R6, RZ, 0x1f, R3 ;  /* 0x0000001fff067819 */ /* 0x000fe40000011403 */
[----:B------:R-:W-:Y:S02]  /*00f0*/  ISETP.GE.AND P1, PT, R11, c[0x0][0x190], PT ;  /* 0x000064000b007a0c */ /* 0x000fe40003f26270 */
[----:B------:R-:W-:Y:S02]  /*0100*/  @!P3 IADD3 R4, P0, R3, R10, RZ ;  /* 0x0000000a0304b210 */ /* 0x000fe40007f1e0ff */
[----:B------:R-:W-:-:S02]  /*0110*/  IADD3 R0, R11, c[0x0][0x0], RZ ;  /* 0x000000000b007a10 */ /* 0x000fc40007ffe0ff */
[-C--:B------:R-:W-:Y:S02]  /*0120*/  @!P3 LEA.HI.X.SX32 R9, R10, R6.reuse, 0x1, P0 ;  /* 0x000000060a09b211 */ /* 0x080fe400000f0eff */
[C---:B------:R-:W-:Y:S02]  /*0130*/  @!P3 LEA R16, P4, R4.reuse, c[0x0][0x168], 0x2 ;  /* 0x00005a000410ba11 */ /* 0x040fe400078810ff */
[----:B------:R-:W-:Y:S02]  /*0140*/  @!P2 IADD3 R5, P5, R3, R13, RZ ;  /* 0x0000000d0305a210 */ /* 0x000fe40007fbe0ff */
[----:B------:R-:W-:Y:S02]  /*0150*/  @!P3 LEA.HI.X R17, R4, c[0x0][0x16c], R9, 0x2, P4 ;  /* 0x00005b000411ba11 */ /* 0x000fe400020f1409 */
[----:B------:R-:W-:Y:S02]  /*0160*/  ISETP.GE.AND P0, PT, R0, c[0x0][0x190], PT ;  /* 0x0000640000007a0c */ /* 0x000fe40003f06270 */
[----:B------:R-:W-:Y:S01]  /*0170*/  @!P2 LEA.HI.X.SX32 R12, R13, R6, 0x1, P5 ;  /* 0x000000060d0ca211 */ /* 0x000fe200028f0eff */
[----:B------:R-:W2:Y:S01]  /*0180*/  @!P3 LDG.E.CONSTANT R25, [R16.64] ;  /* 0x000000061019b981 */ /* 0x000ea2000c1e9900 */
[----:B------:R-:W-:-:S02]  /*0190*/  @!P2 LEA R4, P4, R5, c[0x0][0x168], 0x2 ;  /* 0x00005a000504aa11 */ /* 0x000fc400078810ff */
[----:B------:R-:W-:Y:S02]  /*01a0*/  @!P1 IADD3 R9, P5, R3, R11, RZ ;  /* 0x0000000b03099210 */ /* 0x000fe40007fbe0ff */
[----:B------:R-:W-:Y:S02]  /*01b0*/  @!P2 LEA.HI.X R5, R5, c[0x0][0x16c], R12, 0x2, P4 ;  /* 0x00005b000505aa11 */ /* 0x000fe400020f140c */
[----:B------:R-:W-:Y:S02]  /*01c0*/  @!P1 LEA.HI.X.SX32 R12, R11, R6, 0x1, P5 ;  /* 0x000000060b0c9211 */ /* 0x000fe400028f0eff */
[----:B------:R-:W-:Y:S01]  /*01d0*/  @!P1 LEA R14, P4, R9, c[0x0][0x168], 0x2 ;  /* 0x00005a00090e9a11 */ /* 0x000fe200078810ff */
[----:B------:R-:W3:Y:S01]  /*01e0*/  @!P2 LDG.E.CONSTANT R20, [R4.64] ;  /* 0x000000060414a981 */ /* 0x000ee2000c1e9900 */
[----:B------:R-:W-:Y:S02]  /*01f0*/  @!P0 IADD3 R3, P5, R3, R0, RZ ;  /* 0x0000000003038210 */ /* 0x000fe40007fbe0ff */
[----:B------:R-:W-:-:S02]  /*0200*/  @!P1 LEA.HI.X R15, R9, c[0x0][0x16c], R12, 0x2, P4 ;  /* 0x00005b00090f9a11 */ /* 0x000fc400020f140c */
[----:B------:R-:W-:Y:S02]  /*0210*/  @!P0 LEA.HI.X.SX32 R6, R0, R6, 0x1, P5 ;  /* 0x0000000600068211 */ /* 0x000fe400028f0eff */
[C---:B------:R-:W-:Y:S01]  /*0220*/  @!P0 LEA R18, P4, R3.reuse, c[0x0][0x168], 0x2 ;  /* 0x00005a0003128a11 */ /* 0x040fe200078810ff */
[----:B------:R-:W4:Y:S03]  /*0230*/  @!P1 LDG.E.CONSTANT R7, [R14.64] ;  /* 0x000000060e079981 */ /* 0x000f26000c1e9900 */
[----:B------:R-:W-:-:S05]  /*0240*/  @!P0 LEA.HI.X R19, R3, c[0x0][0x16c], R6, 0x2, P4 ;  /* 0x00005b0003138a11 */ /* 0x000fca00020f1406 */
[----:B------:R-:W5:Y:S01]  /*0250*/  @!P0 LDG.E.CONSTANT R2, [R18.64] ;  /* 0x0000000612028981 */ /* 0x000f62000c1e9900 */
[----:B------:R-:W-:Y:S02]  /*0260*/  PRMT R3, RZ, 0x5410, RZ ;  /* 0x00005410ff037816 */ /* 0x000fe400000000ff */
[----:B------:R-:W-:Y:S01]  /*0270*/  ISETP.NE.AND P4, PT, RZ, c[0x0][0x194], PT ;  /* 0x00006500ff007a0c */ /* 0x000fe20003f85270 */
[----:B--2---:R-:W-:-:S10]  /*0280*/  @!P3 HFMA2.MMA R3, R25, 1, 1, RZ ;  /* 0x3c003c001903b835 */ /* 0x004fd400000000ff */
[----:B---3--:R-:W-:-:S06]  /*0290*/  @!P2 HADD2 R3, R3, R20 ;  /* 0x000000140303a230 */ /* 0x008fcc0000000000 */
[----:B----4-:R-:W-:-:S10]  /*02a0*/  @!P1 HFMA2.MMA R3, R3, 1, 1, R7 ;  /* 0x3c003c0003039835 */ /* 0x010fd40000000007 */
[----:B-----5:R-:W-:-:S04]  /*02b0*/  @!P0 HADD2 R3, R3, R2 ;  /* 0x0000000203038230 */ /* 0x020fc80000000000 */
[----:B------:R-:W-:-:S05]  /*02c0*/  HADD2 R3, R3.H0_H0, R3.H1_H1 ;  /* 0x3000000303037230 */ /* 0x000fca0000000800 */
[----:B------:R-:W-:Y:S01]  /*02d0*/  HADD2.F32 R3, -RZ, R3.H0_H0 ;  /* 0x20000003ff037230 */ /* 0x000fe20000004100 */
[----:B------:R-:W-:Y:S05]  /*02e0*/  @!P4 BRA `(.L_x_466) ;  /* 0x000002600000c947 */ /* 0x000fea0003800000 */
[----:B------:R-:W0:Y:S01]  /*02f0*/  I2F.U32.RP R6, c[0x0][0x10] ;  /* 0x0000040000067b06 */ /* 0x000e220000209000 */
[----:B------:R-:W-:-:S04]  /*0300*/  IADD3 R21, R21, c[0x0][0x10], RZ ;  /* 0x0000040015157a10 */ /* 0x000fc80007ffe0ff */
[----:B------:R-:W-:-:S03]  /*0310*/  IADD3 R21, R21, -c[0x0][0x194], RZ ;  /* 0x8000650015157a10 */ /* 0x000fc60007ffe0ff */
[----:B------:R-:W1:Y:S08]  /*0320*/  I2F.U32.RP R12, c[0x0][0xc] ;  /* 0x00000300000c7b06 */ /* 0x000e700000209000 */
[----:B0-----:R-:W0:Y:S08]  /*0330*/  MUFU.RCP R6, R6 ;  /* 0x0000000600067308 */ /* 0x001e300000001000 */
[----:B-1----:R-:W1:Y:S01]  /*0340*/  MUFU.RCP R12, R12 ;  /* 0x0000000c000c7308 */ /* 0x002e620000001000 */
[----:B0-----:R-:W-:-:S07]  /*0350*/  IADD3 R4, R6, 0xffffffe, RZ ;  /* 0x0ffffffe06047810 */ /* 0x001fce0007ffe0ff */
[----:B------:R0:W2:Y:S01]  /*0360*/  F2I.FTZ.U32.TRUNC.NTZ R5, R4 ;  /* 0x0000000400057305 */ /* 0x0000a2000021f000 */
[----:B-1----:R-:W-:Y:S01]  /*0370*/  IADD3 R9, R12, 0xffffffe, RZ ;  /* 0x0ffffffe0c097810 */ /* 0x002fe20007ffe0ff */
[----:B0-----:R-:W-:-:S06]  /*0380*/  IMAD.MOV.U32 R4, RZ, RZ, RZ ;  /* 0x000000ffff047224 */ /* 0x001fcc00078e00ff */
[----:B------:R-:W0:Y:S01]  /*0390*/  F2I.FTZ.U32.TRUNC.NTZ R9, R9 ;  /* 0x0000000900097305 */ /* 0x000e22000021f000 */
[----:B--2---:R-:W-:-:S04]  /*03a0*/  IMAD.MOV R15, RZ, RZ, -R5 ;  /* 0x000000ffff0f7224 */ /* 0x004fc800078e0a05 */
[----:B------:R-:W-:-:S04]  /*03b0*/  IMAD R15, R15, c[0x0][0x10], RZ ;  /* 0x000004000f0f7a24 */ /* 0x000fc800078e02ff */
[----:B------:R-:W-:Y:S01]  /*03c0*/  IMAD.HI.U32 R6, R5, R15, R4 ;  /* 0x0000000f05067227 */ /* 0x000fe200078e0004 */
[----:B------:R-:W-:Y:S02]  /*03d0*/  IADD3 R4, R8, c[0x0][0xc], RZ ;  /* 0x0000030008047a10 */ /* 0x000fe40007ffe0ff */
[----:B0-----:R-:W-:Y:S02]  /*03e0*/  IADD3 R12, RZ, -R9, RZ ;  /* 0x80000009ff0c7210 */ /* 0x001fe40007ffe0ff */
[----:B------:R-:W-:Y:S01]  /*03f0*/  MOV R8, RZ ;  /* 0x000000ff00087202 */ /* 0x000fe20000000f00 */
[----:B------:R-:W-:Y:S01]  /*0400*/  IMAD.HI.U32 R6, R6, R21, RZ ;  /* 0x0000001506067227 */ /* 0x000fe200078e00ff */
[----:B------:R-:W-:-:S03]  /*0410*/  IADD3 R4, R4, -c[0x0][0x194], RZ ;  /* 0x8000650004047a10 */ /* 0x000fc60007ffe0ff */
[----:B------:R-:W-:Y:S02]  /*0420*/  IMAD R5, R12, c[0x0][0xc], RZ ;  /* 0x000003000c057a24 */ /* 0x000fe400078e02ff */
[----:B------:R-:W-:Y:S02]  /*0430*/  IMAD.MOV R6, RZ, RZ, -R6 ;  /* 0x000000ffff067224 */ /* 0x000fe400078e0a06 */
[----:B------:R-:W-:-:S04]  /*0440*/  IMAD.HI.U32 R9, R9, R5, R8 ;  /* 0x0000000509097227 */ /* 0x000fc800078e0008 */
[----:B------:R-:W-:Y:S02]  /*0450*/  IMAD R21, R6, c[0x0][0x10], R21 ;  /* 0x0000040006157a24 */ /* 0x000fe400078e0215 */
[----:B------:R-:W-:-:S03]  /*0460*/  IMAD.HI.U32 R9, R9, R4, RZ ;  /* 0x0000000409097227 */ /* 0x000fc600078e00ff */
[----:B------:R-:W-:Y:S02]  /*0470*/  ISETP.GE.U32.AND P4, PT, R21, c[0x0][0x10], PT ;  /* 0x0000040015007a0c */ /* 0x000fe40003f86070 */
[----:B------:R-:W-:-:S05]  /*0480*/  IADD3 R9, -R9, RZ, RZ ;  /* 0x000000ff09097210 */ /* 0x000fca0007ffe1ff */
[----:B------:R-:W-:-:S05]  /*0490*/  IMAD R8, R9, c[0x0][0xc], R4 ;  /* 0x0000030009087a24 */ /* 0x000fca00078e0204 */
[----:B------:R-:W-:Y:S02]  /*04a0*/  ISETP.GE.U32.AND P5, PT, R8, c[0x0][0xc], PT ;  /* 0x0000030008007a0c */ /* 0x000fe40003fa6070 */
[----:B------:R-:W-:-:S04]  /*04b0*/  @P4 IADD3 R21, R21, -c[0x0][0x10], RZ ;  /* 0x8000040015154a10 */ /* 0x000fc80007ffe0ff */
[----:B------:R-:W-:-:S07]  /*04c0*/  ISETP.GE.U32.AND P4, PT, R21, c[0x0][0x10], PT ;  /* 0x0000040015007a0c */ /* 0x000fce0003f86070 */
[----:B------:R-:W-:Y:S02]  /*04d0*/  @P5 IADD3 R8, R8, -c[0x0][0xc], RZ ;  /* 0x8000030008085a10 */ /* 0x000fe40007ffe0ff */
[----:B------:R-:W-:Y:S02]  /*04e0*/  ISETP.NE.U32.AND P5, PT, RZ, c[0x0][0x10], PT ;  /* 0x00000400ff007a0c */ /* 0x000fe40003fa5070 */
[----:B------:R-:W-:Y:S02]  /*04f0*/  ISETP.GE.U32.AND P6, PT, R8, c[0x0][0xc], PT ;  /* 0x0000030008007a0c */ /* 0x000fe40003fc6070 */
[----:B------:R-:W-:Y:S02]  /*0500*/  @P4 IADD3 R21, R21, -c[0x0][0x10], RZ ;  /* 0x8000040015154a10 */ /* 0x000fe40007ffe0ff */
[----:B------:R-:W-:-:S07]  /*0510*/  ISETP.NE.U32.AND P4, PT, RZ, c[0x0][0xc], PT ;  /* 0x00000300ff007a0c */ /* 0x000fce0003f85070 */
[----:B------:R-:W-:Y:S02]  /*0520*/  @!P5 LOP3.LUT R21, RZ, c[0x0][0x10], RZ, 0x33, !PT ;  /* 0x00000400ff15da12 */ /* 0x000fe400078e33ff */
[----:B------:R-:W-:-:S04]  /*0530*/  @P6 IADD3 R8, R8, -c[0x0][0xc], RZ ;  /* 0x8000030008086a10 */ /* 0x000fc80007ffe0ff */
[----:B------:R-:W-:Y:S02]  /*0540*/  @!P4 LOP3.LUT R8, RZ, c[0x0][0xc], RZ, 0x33, !PT ;  /* 0x00000300ff08ca12 */ /* 0x000fe400078e33ff */
.L_x_466:
[----:B------:R-:W0:Y:S01]  /*0550*/  SHFL.BFLY PT, R4, R3, 0x10, 0x1f ;  /* 0x0e001f0003047f89 */ /* 0x000e2200000e0000 */
[----:B------:R-:W1:Y:S01]  /*0560*/  I2F.U32 R12, c[0x0][0x0] ;  /* 0x00000000000c7b06 */ /* 0x000e620000201000 */
[----:B------:R-:W-:Y:S01]  /*0570*/  ISETP.NE.AND P4, PT, R10, RZ, PT ;  /* 0x000000ff0a00720c */ /* 0x000fe20003f85270 */
[----:B------:R-:W-:Y:S01]  /*0580*/  ULDC UR4, c[0x0][0x190] ;  /* 0x0000640000047ab9 */ /* 0x000fe20000000800 */
[----:B------:R-:W-:Y:S01]  /*0590*/  IABS R23, R21 ;  /* 0x0000001500177213 */ /* 0x000fe20000000000 */
[----:B------:R-:W-:-:S04]  /*05a0*/  USHF.L.U32 UR4, UR4, 0x1, URZ ;  /* 0x0000000104047899 */ /* 0x000fc8000800063f */
[----:B------:R-:W2:Y:S08]  /*05b0*/  I2F.U32 R16, R10 ;  /* 0x0000000a00107306 */ /* 0x000eb00000201000 */
[----:B------:R-:W3:Y:S01]  /*05c0*/  @!P4 I2F R17, UR4 ;  /* 0x000000040011cd06 */ /* 0x000ee20008201400 */
[----:B0-----:R-:W-:Y:S02]  /*05d0*/  FADD.FTZ R4, R3, R4 ;  /* 0x0000000403047221 */ /* 0x001fe40000010000 */
[----:B-1----:R-:W-:Y:S01]  /*05e0*/  FMUL.FTZ R3, R12, 0.03125 ;  /* 0x3d0000000c037820 */ /* 0x002fe20000410000 */
[----:B------:R-:W-:-:S02]  /*05f0*/  LOP3.LUT P5, R12, R10, 0x1f, RZ, 0xc0, !PT ;  /* 0x0000001f0a0c7812 */ /* 0x000fc400078ac0ff */
[----:B------:R-:W0:Y:S02]  /*0600*/  SHFL.BFLY PT, R5, R4, 0x8, 0x1f ;  /* 0x0d001f0004057f89 */ /* 0x000e2400000e0000 */
[----:B--2---:R-:W-:Y:S02]  /*0610*/  FSETP.GT.FTZ.AND P6, PT, R3, R16, PT ;  /* 0x000000100300720b */ /* 0x004fe40003fd4000 */
[----:B------:R-:W-:Y:S01]  /*0620*/  SHF.R.U32.HI R3, RZ, 0x3, R10 ;  /* 0x00000003ff037819 */ /* 0x000fe2000001160a */
[----:B---3--:R-:W-:Y:S01]  /*0630*/  @!P4 MUFU.RCP R17, R17 ;  /* 0x000000110011c308 */ /* 0x008fe20000001000 */
[----:B0-----:R-:W-:-:S05]  /*0640*/  FADD.FTZ R5, R4, R5 ;  /* 0x0000000504057221 */ /* 0x001fca0000010000 */
[----:B------:R-:W0:Y:S02]  /*0650*/  SHFL.BFLY PT, R6, R5, 0x4, 0x1f ;  /* 0x0c801f0005067f89 */ /* 0x000e2400000e0000 */
[----:B0-----:R-:W-:-:S05]  /*0660*/  FADD.FTZ R6, R5, R6 ;  /* 0x0000000605067221 */ /* 0x001fca0000010000 */
[----:B------:R-:W0:Y:S02]  /*0670*/  SHFL.BFLY PT, R9, R6, 0x2, 0x1f ;  /* 0x0c401f0006097f89 */ /* 0x000e2400000e0000 */
[----:B0-----:R-:W-:-:S05]  /*0680*/  FADD.FTZ R14, R6, R9 ;  /* 0x00000009060e7221 */ /* 0x001fca0000010000 */
[----:B------:R-:W0:Y:S02]  /*0690*/  SHFL.BFLY PT, R9, R14, 0x1, 0x1f ;  /* 0x0c201f000e097f89 */ /* 0x000e2400000e0000 */
[----:B0-----:R-:W-:Y:S01]  /*06a0*/  FADD.FTZ R16, R14, R9 ;  /* 0x000000090e107221 */ /* 0x001fe20000010000 */
[----:B------:R-:W-:Y:S01]  /*06b0*/  LOP3.LUT R9, R3, 0x1ffffffc, RZ, 0xc0, !PT ;  /* 0x1ffffffc03097812 */ /* 0x000fe200078ec0ff */
[----:B------:R-:W-:-:S04]  /*06c0*/  IMAD.MOV.U32 R3, RZ, RZ, RZ ;  /* 0x000000ffff037224 */ /* 0x000fc800078e00ff */
[----:B------:R-:W-:Y:S04]  /*06d0*/  @!P5 STS [R9+0x8], R16 ;  /* 0x000008100900d388 */ /* 0x000fe80000000800 */
        /* <DEDUP_REMOVED lines=8> */
[----:B------:R-:W0:Y:S02]  /*0760*/  SHFL.BFLY PT, R6, R15, 0x2, 0x1f ;  /* 0x0c401f000f067f89 */ /* 0x000e2400000e0000 */
[----:B0-----:R-:W-:Y:S01]  /*0770*/  FADD.FTZ R16, R15, R6 ;  /* 0x000000060f107221 */ /* 0x001fe20000010000 */
[----:B------:R-:W-:-:S04]  /*0780*/  IABS R6, c[0x0][0x198] ;  /* 0x0000660000067a13 */ /* 0x000fc80000000000 */
[----:B------:R-:W0:Y:S01]  /*0790*/  SHFL.BFLY PT, R3, R16, 0x1, 0x1f ;  /* 0x0c201f0010037f89 */ /* 0x000e2200000e0000 */
[----:B------:R-:W1:Y:S08]  /*07a0*/  I2F.RP R14, R6 ;  /* 0x00000006000e7306 */ /* 0x000e700000209400 */
[----:B-1----:R-:W1:Y:S01]  /*07b0*/  MUFU.RCP R14, R14 ;  /* 0x0000000e000e7308 */ /* 0x002e620000001000 */
[----:B0-----:R-:W-:Y:S01]  /*07c0*/  FADD.FTZ R4, R16, R3 ;  /* 0x0000000310047221 */ /* 0x001fe20000010000 */
[----:B------:R-:W-:-:S03]  /*07d0*/  IABS R16, c[0x0][0x18c] ;  /* 0x0000630000107a13 */ /* 0x000fc60000000000 */
[----:B------:R-:W-:-:S05]  /*07e0*/  @!P4 FMUL.FTZ R15, R4, R17 ;  /* 0x00000011040fc220 */ /* 0x000fca0000410000 */
[----:B------:R-:W-:Y:S01]  /*07f0*/  @!P4 STS [RZ], R15 ;  /* 0x0000000fff00c388 */ /* 0x000fe20000000800 */
[----:B-1----:R-:W-:-:S03]  /*0800*/  IADD3 R4, R14, 0xffffffe, RZ ;  /* 0x0ffffffe0e047810 */ /* 0x002fc60007ffe0ff */
[----:B------:R-:W-:Y:S06]  /*0810*/  BAR.SYNC.DEFER_BLOCKING 0x0 ;  /* 0x0000000000007b1d */ /* 0x000fec0000010000 */
[----:B------:R0:W1:Y:S02]  /*0820*/  F2I.FTZ.U32.TRUNC.NTZ R5, R4 ;  /* 0x0000000400057305 */ /* 0x000064000021f000 */
[----:B0-----:R-:W-:Y:S01]  /*0830*/  IMAD.MOV.U32 R4, RZ, RZ, RZ ;  /* 0x000000ffff047224 */ /* 0x001fe200078e00ff */
[----:B-1----:R-:W-:Y:S01]  /*0840*/  IADD3 R17, RZ, -R5, RZ ;  /* 0x80000005ff117210 */ /* 0x002fe20007ffe0ff */
[----:B------:R-:W0:Y:S04]  /*0850*/  LDS R3, [RZ] ;  /* 0x00000000ff037984 */ /* 0x000e280000000800 */
[----:B------:R-:W-:-:S04]  /*0860*/  IMAD R17, R17, R6, RZ ;  /* 0x0000000611117224 */ /* 0x000fc800078e02ff */
[----:B------:R-:W-:Y:S01]  /*0870*/  IMAD.HI.U32 R14, R5, R17, R4 ;  /* 0x00000011050e7227 */ /* 0x000fe200078e0004 */
[----:B------:R-:W-:Y:S02]  /*0880*/  MOV R17, R16 ;  /* 0x0000001000117202 */ /* 0x000fe40000000f00 */
[----:B0-----:R-:W-:-:S05]  /*0890*/  F2FP.PACK_AB R3, RZ, R3 ;  /* 0x00000003ff03723e */ /* 0x001fca00000000ff */
[--C-:B------:R-:W-:Y:S02]  /*08a0*/  @!P3 HADD2 R27, R25, -R3.reuse.H0_H0 ;  /* 0xa0000003191bb230 */ /* 0x100fe40000000000 */
[--C-:B------:R-:W-:Y:S02]  /*08b0*/  @!P2 HADD2 R26, R20, -R3.reuse.H0_H0 ;  /* 0xa0000003141aa230 */ /* 0x100fe40000000000 */
[----:B------:R-:W-:Y:S02]  /*08c0*/  @!P1 HADD2 R22, R7, -R3.H0_H0 ;  /* 0xa000000307169230 */ /* 0x000fe40000000000 */
[--C-:B------:R-:W-:Y:S02]  /*08d0*/  @!P3 HADD2.F32 R15, -RZ, R27.reuse.H1_H1 ;  /* 0x3000001bff0fb230 */ /* 0x100fe40000004100 */
[----:B------:R-:W-:Y:S02]  /*08e0*/  @!P3 HADD2.F32 R4, -RZ, R27.H0_H0 ;  /* 0x2000001bff04b230 */ /* 0x000fe40000004100 */
[--C-:B------:R-:W-:Y:S01]  /*08f0*/  @!P2 HADD2.F32 R18, -RZ, R26.reuse.H1_H1 ;  /* 0x3000001aff12a230 */ /* 0x100fe20000004100 */
[----:B------:R-:W-:Y:S01]  /*0900*/  @!P3 FMUL.FTZ R5, R15, R15 ;  /* 0x0000000f0f05b220 */ /* 0x000fe20000410000 */
[----:B------:R-:W-:Y:S01]  /*0910*/  @!P2 HADD2.F32 R16, -RZ, R26.H0_H0 ;  /* 0x2000001aff10a230 */ /* 0x000fe20000004100 */
[----:B------:R-:W-:Y:S01]  /*0920*/  IMAD.MOV.U32 R15, RZ, RZ, RZ ;  /* 0x000000ffff0f7224 */ /* 0x000fe200078e00ff */
[----:B------:R-:W-:Y:S01]  /*0930*/  @!P0 HADD2 R3, R2, -R3.H0_H0 ;  /* 0xa000000302038230 */ /* 0x000fe20000000000 */
[----:B------:R-:W-:-:S02]  /*0940*/  @!P3 FFMA.FTZ R4, R4, R4, R5 ;  /* 0x000000040404b223 */ /* 0x000fc40000010005 */
[----:B------:R-:W-:Y:S02]  /*0950*/  @!P2 FMUL.FTZ R19, R18, R18 ;  /* 0x000000121213a220 */ /* 0x000fe40000410000 */
[----:B------:R-:W-:Y:S01]  /*0960*/  IMAD.HI.U32 R5, R14, R17, RZ ;  /* 0x000000110e057227 */ /* 0x000fe200078e00ff */
[----:B------:R-:W-:-:S03]  /*0970*/  @!P0 HADD2.F32 R18, -RZ, R3.H1_H1 ;  /* 0x30000003ff128230 */ /* 0x000fc60000004100 */
[----:B------:R-:W-:Y:S01]  /*0980*/  @!P2 FFMA.FTZ R16, R16, R16, R19 ;  /* 0x000000101010a223 */ /* 0x000fe20000010013 */
[----:B------:R-:W-:Y:S01]  /*0990*/  IADD3 R19, -R5, RZ, RZ ;  /* 0x000000ff05137210 */ /* 0x000fe20007ffe1ff */
[----:B------:R-:W-:Y:S02]  /*09a0*/  @!P3 FADD.FTZ R15, RZ, R4 ;  /* 0x00000004ff0fb221 */ /* 0x000fe40000010000 */
[----:B------:R-:W-:-:S04]  /*09b0*/  IMAD.HI.U32 R4, R14, R23, RZ ;  /* 0x000000170e047227 */ /* 0x000fc800078e00ff */
[----:B------:R-:W-:Y:S01]  /*09c0*/  @!P2 FADD.FTZ R15, R15, R16 ;  /* 0x000000100f0fa221 */ /* 0x000fe20000010000 */
[----:B------:R-:W-:Y:S01]  /*09d0*/  @!P1 HADD2.F32 R16, -RZ, R22.H1_H1 ;  /* 0x30000016ff109230 */ /* 0x000fe20000004100 */
[----:B------:R-:W-:Y:S02]  /*09e0*/  IMAD R19, R6, R19, R17 ;  /* 0x0000001306137224 */ /* 0x000fe400078e0211 */
[----:B------:R-:W-:-:S04]  /*09f0*/  IMAD.MOV R17, RZ, RZ, -R4 ;  /* 0x000000ffff117224 */ /* 0x000fc800078e0a04 */
[----:B------:R-:W-:Y:S02]  /*0a00*/  IMAD R17, R6, R17, R23 ;  /* 0x0000001106117224 */ /* 0x000fe400078e0217 */
[----:B------:R-:W-:Y:S01]  /*0a10*/  @!P1 FMUL.FTZ R23, R16, R16 ;  /* 0x0000001010179220 */ /* 0x000fe20000410000 */
[----:B------:R-:W-:-:S05]  /*0a20*/  @!P1 HADD2.F32 R16, -RZ, R22.H0_H0 ;  /* 0x20000016ff109230 */ /* 0x000fca0000004100 */
[----:B------:R-:W-:Y:S02]  /*0a30*/  @!P1 FFMA.FTZ R16, R16, R16, R23 ;  /* 0x0000001010109223 */ /* 0x000fe40000010017 */
[----:B------:R-:W-:Y:S02]  /*0a40*/  @!P0 FMUL.FTZ R23, R18, R18 ;  /* 0x0000001212178220 */ /* 0x000fe40000410000 */
[----:B------:R-:W-:Y:S01]  /*0a50*/  @!P1 FADD.FTZ R15, R15, R16 ;  /* 0x000000100f0f9221 */ /* 0x000fe20000010000 */
[----:B------:R-:W-:-:S05]  /*0a60*/  @!P0 HADD2.F32 R16, -RZ, R3.H0_H0 ;  /* 0x20000003ff108230 */ /* 0x000fca0000004100 */
[----:B------:R-:W-:-:S04]  /*0a70*/  @!P0 FFMA.FTZ R16, R16, R16, R23 ;  /* 0x0000001010108223 */ /* 0x000fc80000010017 */
[----:B------:R-:W-:-:S05]  /*0a80*/  @!P0 FADD.FTZ R15, R15, R16 ;  /* 0x000000100f0f8221 */ /* 0x000fca0000010000 */
[----:B------:R-:W0:Y:S02]  /*0a90*/  SHFL.BFLY PT, R16, R15, 0x10, 0x1f ;  /* 0x0e001f000f107f89 */ /* 0x000e2400000e0000 */
[----:B0-----:R-:W-:Y:S01]  /*0aa0*/  FADD.FTZ R18, R16, R15 ;  /* 0x0000000f10127221 */ /* 0x001fe20000010000 */
[----:B------:R-:W-:-:S04]  /*0ab0*/  IABS R15, R8 ;  /* 0x00000008000f7213 */ /* 0x000fc80000000000 */
[----:B------:R-:W0:Y:S01]  /*0ac0*/  SHFL.BFLY PT, R23, R18, 0x8, 0x1f ;  /* 0x0d001f0012177f89 */ /* 0x000e2200000e0000 */
[----:B------:R-:W-:-:S04]  /*0ad0*/  IMAD.HI.U32 R14, R14, R15, RZ ;  /* 0x0000000f0e0e7227 */ /* 0x000fc800078e00ff */
[----:B0-----:R-:W-:Y:S01]  /*0ae0*/  FADD.FTZ R23, R18, R23 ;  /* 0x0000001712177221 */ /* 0x001fe20000010000 */
[----:B------:R-:W-:-:S04]  /*0af0*/  IADD3 R18, -R14, RZ, RZ ;  /* 0x000000ff0e127210 */ /* 0x000fc80007ffe1ff */
[----:B------:R-:W0:Y:S01]  /*0b00*/  SHFL.BFLY PT, R16, R23, 0x4, 0x1f ;  /* 0x0c801f0017107f89 */ /* 0x000e2200000e0000 */
[----:B------:R-:W-:Y:S02]  /*0b10*/  IMAD R15, R6, R18, R15 ;  /* 0x00000012060f7224 */ /* 0x000fe400078e020f */
[----:B0-----:R-:W-:-:S05]  /*0b20*/  FADD.FTZ R24, R23, R16 ;  /* 0x0000001017187221 */ /* 0x001fca0000010000 */
[----:B------:R-:W0:Y:S02]  /*0b30*/  SHFL.BFLY PT, R16, R24, 0x2, 0x1f ;  /* 0x0c401f0018107f89 */ /* 0x000e2400000e0000 */
[----:B0-----:R-:W-:-:S05]  /*0b40*/  FADD.FTZ R28, R24, R16 ;  /* 0x00000010181c7221 */ /* 0x001fca0000010000 */
[----:B------:R-:W0:Y:S02]  /*0b50*/  SHFL.BFLY PT, R16, R28, 0x1, 0x1f ;  /* 0x0c201f001c107f89 */ /* 0x000e2400000e0000 */
[----:B0-----:R-:W-:Y:S01]  /*0b60*/  FADD.FTZ R28, R28, R16 ;  /* 0x000000101c1c7221 */ /* 0x001fe20000010000 */
[----:B------:R-:W-:-:S04]  /*0b70*/  MOV R16, RZ ;  /* 0x000000ff00107202 */ /* 0x000fc80000000f00 */
[----:B------:R-:W-:Y:S04]  /*0b80*/  @!P5 STS [R9+0x8], R28 ;  /* 0x0000081c0900d388 */ /* 0x000fe80000000800 */
[----:B------:R-:W-:Y:S06]  /*0b90*/  BAR.SYNC.DEFER_BLOCKING 0x0 ;  /* 0x0000000000007b1d */ /* 0x000fec0000010000 */
[----:B------:R-:W0:Y:S01]  /*0ba0*/  @P6 LDS R16, [R12.X4+0x8] ;  /* 0x000008000c106984 */ /* 0x000e220000004800 */
[----:B------:R-:W-:-:S13]  /*0bb0*/  ISETP.GT.U32.AND P6, PT, R6, R19, PT ;  /* 0x000000130600720c */ /* 0x000fda0003fc4070 */
[----:B------:R-:W-:Y:S01]  /*0bc0*/  @!P6 IMAD.IADD R19, R19, 0x1, -R6 ;  /* 0x000000011313e824 */ /* 0x000fe200078e0a06 */
[----:B------:R-:W-:Y:S02]  /*0bd0*/  @!P6 IADD3 R5, R5, 0x1, RZ ;  /* 0x000000010505e810 */ /* 0x000fe40007ffe0ff */
[----:B------:R-:W-:Y:S02]  /*0be0*/  ISETP.GT.U32.AND P6, PT, R6, R17, PT ;  /* 0x000000110600720c */ /* 0x000fe40003fc4070 */
[----:B------:R-:W-:-:S11]  /*0bf0*/  ISETP.GE.U32.AND P5, PT, R19, R6, PT ;  /* 0x000000061300720c */ /* 0x000fd60003fa6070 */
[--C-:B------:R-:W-:Y:S01]  /*0c00*/  @!P6 IMAD.IADD R17, R17, 0x1, -R6.reuse ;  /* 0x000000011111e824 */ /* 0x100fe200078e0a06 */
[----:B------:R-:W-:Y:S02]  /*0c10*/  @!P6 IADD3 R4, R4, 0x1, RZ ;  /* 0x000000010404e810 */ /* 0x000fe40007ffe0ff */
[----:B------:R-:W-:Y:S02]  /*0c20*/  @P5 IADD3 R5, R5, 0x1, RZ ;  /* 0x0000000105055810 */ /* 0x000fe40007ffe0ff */
[----:B------:R-:W-:Y:S02]  /*0c30*/  ISETP.GT.U32.AND P5, PT, R6, R15, PT ;  /* 0x0000000f0600720c */ /* 0x000fe40003fa4070 */
[----:B------:R-:W-:Y:S01]  /*0c40*/  ISETP.GE.U32.AND P6, PT, R17, R6, PT ;  /* 0x000000061100720c */ /* 0x000fe20003fc6070 */
[----:B0-----:R-:W0:Y:S10]  /*0c50*/  SHFL.BFLY PT, R9, R16, 0x10, 0x1f ;  /* 0x0e001f0010097f89 */ /* 0x001e3400000e0000 */
[----:B------:R-:W-:Y:S01]  /*0c60*/  @!P5 IMAD.IADD R15, R15, 0x1, -R6 ;  /* 0x000000010f0fd824 */ /* 0x000fe200078e0a06 */
[----:B------:R-:W-:-:S02]  /*0c70*/  @!P5 IADD3 R14, R14, 0x1, RZ ;  /* 0x000000010e0ed810 */ /* 0x000fc40007ffe0ff */
[----:B------:R-:W-:Y:S02]  /*0c80*/  @P6 IADD3 R4, R4, 0x1, RZ ;  /* 0x0000000104046810 */ /* 0x000fe40007ffe0ff */
[----:B------:R-:W-:Y:S02]  /*0c90*/  ISETP.GE.U32.AND P6, PT, R15, R6, PT ;  /* 0x000000060f00720c */ /* 0x000fe40003fc6070 */
[----:B------:R-:W-:Y:S01]  /*0ca0*/  LOP3.LUT R6, R21, c[0x0][0x198], RZ, 0x3c, !PT ;  /* 0x0000660015067a12 */ /* 0x000fe200078e3cff */
[----:B0-----:R-:W-:-:S10]  /*0cb0*/  FADD.FTZ R9, R9, R16 ;  /* 0x0000001009097221 */ /* 0x001fd40000010000 */
[----:B------:R-:W-:Y:S02]  /*0cc0*/  @P6 IADD3 R14, R14, 0x1, RZ ;  /* 0x000000010e0e6810 */ /* 0x000fe40007ffe0ff */
[----:B------:R-:W-:Y:S01]  /*0cd0*/  ISETP.GE.AND P6, PT, R6, RZ, PT ;  /* 0x000000ff0600720c */ /* 0x000fe20003fc6270 */
[----:B------:R-:W0:-:S12]  /*0ce0*/  SHFL.BFLY PT, R12, R9, 0x8, 0x1f ;  /* 0x0d001f00090c7f89 */ /* 0x000e1800000e0000 */
[----:B------:R-:W-:Y:S02]  /*0cf0*/  @!P6 IADD3 R4, -R4, RZ, RZ ;  /* 0x000000ff0404e210 */ /* 0x000fe40007ffe1ff */
[----:B------:R-:W-:Y:S01]  /*0d00*/  ISETP.NE.AND P6, PT, RZ, c[0x0][0x198], PT ;  /* 0x00006600ff007a0c */ /* 0x000fe20003fc5270 */
[----:B0-----:R-:W-:Y:S01]  /*0d10*/  FADD.FTZ R12, R9, R12 ;  /* 0x0000000c090c7221 */ /* 0x001fe20000010000 */
[----:B------:R-:W-:-:S04]  /*0d20*/  MOV R9, c[0x0][0x18c] ;  /* 0x0000630000097a02 */ /* 0x000fc80000000f00 */
[----:B------:R-:W0:Y:S01]  /*0d30*/  SHFL.BFLY PT, R19, R12, 0x4, 0x1f ;  /* 0x0c801f000c137f89 */ /* 0x000e2200000e0000 */
[----:B------:R-:W-:-:S04]  /*0d40*/  LOP3.LUT R9, R9, c[0x0][0x198], RZ, 0x3c, !PT ;  /* 0x0000660009097a12 */ /* 0x000fc800078e3cff */
[----:B------:R-:W-:Y:S02]  /*0d50*/  ISETP.GE.AND P5, PT, R9, RZ, PT ;  /* 0x000000ff0900720c */ /* 0x000fe40003fa6270 */
[----:B------:R-:W-:Y:S02]  /*0d60*/  MOV R9, R5 ;  /* 0x0000000500097202 */ /* 0x000fe40000000f00 */
[----:B------:R-:W-:-:S09]  /*0d70*/  @!P3 MOV R5, 0x4 ;  /* 0x000000040005b802 */ /* 0x000fd20000000f00 */
[----:B------:R-:W-:Y:S02]  /*0d80*/  @!P5 IMAD.MOV R9, RZ, RZ, -R9 ;  /* 0x000000ffff09d224 */ /* 0x000fe400078e0a09 */
[----:B0-----:R-:W-:Y:S01]  /*0d90*/  FADD.FTZ R19, R12, R19 ;  /* 0x000000130c137221 */ /* 0x001fe20000010000 */
[----:B------:R-:W-:-:S04]  /*0da0*/  LOP3.LUT R12, R8, c[0x0][0x198], RZ, 0x3c, !PT ;  /* 0x00006600080c7a12 */ /* 0x000fc800078e3cff */
[----:B------:R-:W0:Y:S01]  /*0db0*/  SHFL.BFLY PT, R16, R19, 0x2, 0x1f ;  /* 0x0c401f0013107f89 */ /* 0x000e2200000e0000 */
[----:B------:R-:W-:Y:S02]  /*0dc0*/  ISETP.GE.AND P5, PT, R12, RZ, PT ;  /* 0x000000ff0c00720c */ /* 0x000fe40003fa6270 */
[----:B------:R-:W1:Y:S11]  /*0dd0*/  @!P4 I2F R12, UR4 ;  /* 0x00000004000ccd06 */ /* 0x000e760008201400 */
[----:B------:R-:W-:-:S02]  /*0de0*/  @!P5 IMAD.MOV R14, RZ, RZ, -R14 ;  /* 0x000000ffff0ed224 */ /* 0x000fc400078e0a0e */
[----:B0-----:R-:W-:Y:S01]  /*0df0*/  FADD.FTZ R6, R19, R16 ;  /* 0x0000001013067221 */ /* 0x001fe20000010000 */
[----:B------:R-:W-:-:S04]  /*0e00*/  LOP3.LUT R16, RZ, c[0x0][0x198], RZ, 0x33, !PT ;  /* 0x00006600ff107a12 */ /* 0x000fc800078e33ff */
[----:B------:R-:W0:Y:S01]  /*0e10*/  SHFL.BFLY PT, R17, R6, 0x1, 0x1f ;  /* 0x0c201f0006117f89 */ /* 0x000e2200000e0000 */
[C---:B------:R-:W-:Y:S02]  /*0e20*/  SEL R19, R16.reuse, R9, !P6 ;  /* 0x0000000910137207 */ /* 0x040fe40007000000 */
[C---:B------:R-:W-:Y:S01]  /*0e30*/  SEL R4, R16.reuse, R4, !P6 ;  /* 0x0000000410047207 */ /* 0x040fe20007000000 */
[----:B-1----:R1:W2:Y:S01]  /*0e40*/  @!P4 MUFU.RCP R9, R12 ;  /* 0x0000000c0009c308 */ /* 0x0022a20000001000 */
[----:B------:R-:W-:Y:S01]  /*0e50*/  SEL R16, R16, R14, !P6 ;  /* 0x0000000e10107207 */ /* 0x000fe20007000000 */
[----:B------:R-:W-:-:S05]  /*0e60*/  @!P3 IMAD.WIDE R14, R10, R5, c[0x0][0x170] ;  /* 0x00005c000a0eb625 */ /* 0x000fca00078e0205 */
[----:B------:R3:W4:Y:S01]  /*0e70*/  @!P3 LDG.E.CONSTANT R23, [R14.64] ;  /* 0x000000060e17b981 */ /* 0x000722000c1e9900 */
[----:B-1----:R-:W-:Y:S01]  /*0e80*/  IMAD R12, R19, R4, R16 ;  /* 0x00000004130c7224 */ /* 0x002fe200078e0210 */
[----:B------:R-:W-:Y:S01]  /*0e90*/  IADD3 R16, -R16, RZ, RZ ;  /* 0x000000ff10107210 */ /* 0x000fe20007ffe1ff */
[----:B------:R-:W-:Y:S02]  /*0ea0*/  IMAD.MOV R4, RZ, RZ, -R4 ;  /* 0x000000ffff047224 */ /* 0x000fe400078e0a04 */
[----:B------:R-:W-:-:S04]  /*0eb0*/  @!P3 IMAD.WIDE R18, R10, R5, c[0x0][0x178] ;  /* 0x00005e000a12b625 */ /* 0x000fc800078e0205 */
[----:B0-----:R-:W-:Y:S01]  /*0ec0*/  FADD.FTZ R28, R6, R17 ;  /* 0x00000011061c7221 */ /* 0x001fe20000010000 */
[----:B------:R0:W4:Y:S01]  /*0ed0*/  @!P3 LDG.E.CONSTANT R24, [R18.64] ;  /* 0x000000061218b981 */ /* 0x000122000c1e9900 */
[----:B------:R-:W-:Y:S02]  /*0ee0*/  @!P2 IMAD.MOV.U32 R6, RZ, RZ, 0x4 ;  /* 0x00000004ff06a424 */ /* 0x000fe400078e00ff */
[----:B------:R-:W-:Y:S02]  /*0ef0*/  IMAD R21, R4, c[0x0][0x198], R21 ;  /* 0x0000660004157a24 */ /* 0x000fe400078e0215 */
[----:B------:R-:W-:Y:S01]  /*0f00*/  IMAD R4, R16, c[0x0][0x198], R8 ;  /* 0x0000660010047a24 */ /* 0x000fe200078e0208 */
[----:B------:R-:W-:Y:S01]  /*0f10*/  @!P1 MOV R8, 0x4 ;  /* 0x0000000400089802 */ /* 0x000fe20000000f00 */
[----:B---3--:R-:W-:-:S04]  /*0f20*/  @!P2 IMAD.WIDE R14, R13, R6, c[0x0][0x170] ;  /* 0x00005c000d0ea625 */ /* 0x008fc800078e0206 */
[----:B--2---:R-:W-:Y:S02]  /*0f30*/  @!P4 FFMA.FTZ R9, R28, R9, c[0x0][0x180] ;  /* 0x000060001c09c623 */ /* 0x004fe40000010009 */
[----:B------:R1:W2:Y:S01]  /*0f40*/  @!P2 LDG.E.CONSTANT R28, [R14.64] ;  /* 0x000000060e1ca981 */ /* 0x0002a2000c1e9900 */
[----:B0-----:R-:W-:-:S04]  /*0f50*/  @!P1 IMAD.WIDE R18, R11, R8, c[0x0][0x178] ;  /* 0x00005e000b129625 */ /* 0x001fc800078e0208 */
[----:B------:R-:W-:Y:S02]  /*0f60*/  @!P2 IMAD.WIDE R16, R13, R6, c[0x0][0x178] ;  /* 0x00005e000d10a625 */ /* 0x000fe400078e0206 */
[----:B------:R-:W3:Y:S02]  /*0f70*/  @!P1 LDG.E.CONSTANT R19, [R18.64] ;  /* 0x0000000612139981 */ /* 0x000ee4000c1e9900 */
[----:B-1----:R-:W-:Y:S02]  /*0f80*/  @!P1 IMAD.WIDE R14, R11, R8, c[0x0][0x170] ;  /* 0x00005c000b0e9625 */ /* 0x002fe400078e0208 */
[----:B------:R0:W2:Y:S04]  /*0f90*/  @!P2 LDG.E.CONSTANT R17, [R16.64] ;  /* 0x000000061011a981 */ /* 0x0000a8000c1e9900 */
[----:B------:R-:W3:Y:S01]  /*0fa0*/  @!P1 LDG.E.CONSTANT R14, [R14.64] ;  /* 0x000000060e0e9981 */ /* 0x000ee2000c1e9900 */
[----:B------:R-:W1:Y:S03]  /*0fb0*/  @!P4 MUFU.RSQ R9, R9 ;  /* 0x000000090009c308 */ /* 0x000e660000001400 */
[----:B-1----:R-:W-:Y:S04]  /*0fc0*/  @!P4 STS [0x4], R9 ;  /* 0x00000409ff00c388 */ /* 0x002fe80000000800 */
[----:B------:R-:W-:Y:S06]  /*0fd0*/  BAR.SYNC.DEFER_BLOCKING 0x0 ;  /* 0x0000000000007b1d */ /* 0x000fec0000010000 */
[----:B0-----:R-:W0:Y:S01]  /*0fe0*/  LDS R16, [0x4] ;  /* 0x00000400ff107984 */ /* 0x001e220000000800 */
[----:B------:R-:W-:-:S02]  /*0ff0*/  IMAD R21, R12, c[0x0][0x198], R21 ;  /* 0x000066000c157a24 */ /* 0x000fc400078e0215 */
[----:B------:R-:W-:Y:S02]  /*1000*/  @!P3 IMAD.MOV.U32 R25, RZ, RZ, R27 ;  /* 0x000000ffff19b224 */ /* 0x000fe400078e001b */
[----:B------:R-:W-:Y:S02]  /*1010*/  IMAD R4, R29, c[0x0][0xc], R4 ;  /* 0x000003001d047a24 */ /* 0x000fe400078e0204 */
[----:B------:R-:W-:Y:S01]  /*1020*/  @!P1 IMAD.MOV.U32 R7, RZ, RZ, R22 ;  /* 0x000000ffff079224 */ /* 0x000fe200078e0016 */
[----:B------:R-:W-:Y:S01]  /*1030*/  @!P2 MOV R20, R26 ;  /* 0x0000001a0014a202 */ /* 0x000fe20000000f00 */
[----:B------:R-:W-:-:S04]  /*1040*/  IMAD R4, R21, c[0x0][0x198], R4 ;  /* 0x0000660015047a24 */ /* 0x000fc800078e0204 */
[----:B------:R-:W-:Y:S01]  /*1050*/  @!P3 IMAD R10, R4, c[0x0][0x190], R10 ;  /* 0x00006400040aba24 */ /* 0x000fe200078e020a */
[----:B0-----:R-:W-:-:S05]  /*1060*/  F2FP.PACK_AB R12, RZ, R16 ;  /* 0x00000010ff0c723e */ /* 0x001fca00000000ff */
[-C--:B------:R-:W-:Y:S02]  /*1070*/  @!P3 HMUL2 R25, R25, R12.reuse.H0_H0 ;  /* 0x2000000c1919b232 */ /* 0x080fe40000000000 */
[-C--:B------:R-:W-:Y:S01]  /*1080*/  @!P1 HMUL2 R9, R7, R12.reuse.H0_H0 ;  /* 0x2000000c07099232 */ /* 0x080fe20000000000 */
[C---:B------:R-:W-:Y:S01]  /*1090*/  @!P2 IMAD R7, R4.reuse, c[0x0][0x190], R13 ;  /* 0x000064000407aa24 */ /* 0x040fe200078e020d */
[----:B------:R-:W-:Y:S01]  /*10a0*/  @!P2 HMUL2 R20, R20, R12.H0_H0 ;  /* 0x2000000c1414a232 */ /* 0x000fe20000000000 */
[----:B------:R-:W-:Y:S02]  /*10b0*/  @!P1 IMAD R13, R4, c[0x0][0x190], R11 ;  /* 0x00006400040d9a24 */ /* 0x000fe400078e020b */
[----:B------:R-:W-:-:S04]  /*10c0*/  @!P3 IMAD.WIDE R10, R10, R5, c[0x0][0x160] ;  /* 0x000058000a0ab625 */ /* 0x000fc800078e0205 */
[----:B------:R-:W-:Y:S01]  /*10d0*/  @!P2 IMAD.WIDE R6, R7, R6, c[0x0][0x160] ;  /* 0x000058000706a625 */ /* 0x000fe200078e0206 */
[----:B----4-:R-:W-:-:S07]  /*10e0*/  @!P3 HFMA2.MMA R23, R25, R23, R24 ;  /* 0x000000171917b235 */ /* 0x010fce0000000018 */
[----:B------:R0:W-:Y:S01]  /*10f0*/  @!P3 STG.E [R10.64], R23 ;  /* 0x000000170a00b986 */ /* 0x0001e2000c101906 */
[----:B--2---:R-:W-:Y:S01]  /*1100*/  @!P2 HFMA2 R17, R20, R28, R17 ;  /* 0x0000001c1411a231 */ /* 0x004fe20000000011 */
[----:B---3--:R-:W-:Y:S01]  /*1110*/  @!P1 HFMA2.MMA R19, R9, R14, R19 ;  /* 0x0000000e09139235 */ /* 0x008fe20000000013 */
[----:B------:R-:W-:-:S03]  /*1120*/  @!P1 IMAD.WIDE R8, R13, R8, c[0x0][0x160] ;  /* 0x000058000d089625 */ /* 0x000fc600078e0208 */
[----:B------:R0:W-:Y:S04]  /*1130*/  @!P2 STG.E [R6.64], R17 ;  /* 0x000000110600a986 */ /* 0x0001e8000c101906 */
[----:B------:R0:W-:Y:S01]  /*1140*/  @!P1 STG.E [R8.64], R19 ;  /* 0x0000001308009986 */ /* 0x0001e2000c101906 */
[----:B------:R-:W-:Y:S05]  /*1150*/  @P0 EXIT ;  /* 0x000000000000094d */ /* 0x000fea0003800000 */
[----:B------:R-:W-:-:S05]  /*1160*/  MOV R5, 0x4 ;  /* 0x0000000400057802 */ /* 0x000fca0000000f00 */
[----:B0-----:R-:W-:-:S04]  /*1170*/  IMAD.WIDE R6, R0, R5, c[0x0][0x170] ;  /* 0x00005c0000067625 */ /* 0x001fc800078e0205 */
[----:B------:R-:W-:Y:S02]  /*1180*/  IMAD.WIDE R8, R0, R5, c[0x0][0x178] ;  /* 0x00005e0000087625 */ /* 0x000fe400078e0205 */
[----:B------:R-:W2:Y:S04]  /*1190*/  LDG.E.CONSTANT R6, [R6.64] ;  /* 0x0000000606067981 */ /* 0x000ea8000c1e9900 */
[----:B------:R-:W2:Y:S01]  /*11a0*/  LDG.E.CONSTANT R9, [R8.64] ;  /* 0x0000000608097981 */ /* 0x000ea2000c1e9900 */
[----:B------:R-:W-:Y:S02]  /*11b0*/  @!P0 IMAD.MOV.U32 R2, RZ, RZ, R3 ;  /* 0x000000ffff028224 */ /* 0x000fe400078e0003 */
[----:B------:R-:W-:-:S03]  /*11c0*/  IMAD R3, R4, c[0x0][0x190], R0 ;  /* 0x0000640004037a24 */ /* 0x000fc600078e0200 */
[----:B------:R-:W-:Y:S01]  /*11d0*/  HMUL2 R12, R2, R12.H0_H0 ;  /* 0x2000000c020c7232 */ /* 0x000fe20000000000 */
[----:B------:R-:W-:-:S03]  /*11e0*/  IMAD.WIDE R2, R3, R5, c[0x0][0x160] ;  /* 0x0000580003027625 */ /* 0x000fc600078e0205 */
[----:B--2---:R-:W-:-:S05]  /*11f0*/  HFMA2 R5, R12, R6, R9 ;  /* 0x000000060c057231 */ /* 0x004fca0000000009 */
[----:B------:R-:W-:Y:S01]  /*1200*/  STG.E [R2.64], R5 ;  /* 0x0000000502007986 */ /* 0x000fe2000c101906 */
[----:B------:R-:W-:Y:S05]  /*1210*/  EXIT ;  /* 0x000000000000794d */ /* 0x000fea0003800000 */
.L_x_467:
        /* <DEDUP_REMOVED lines=14> */
.L_x_2535:


//--------------------- .text._ZN17fastertransformer18generalT5LayerNormI6__halfEEvPKT_S4_PS2_fii --------------------------
	.section	.text._ZN17fastertransformer18generalT5LayerNormI6__halfEEvPKT_S4_PS2_fii,"ax",@progbits
	.sectioninfo	@"SHI_REGISTERS=14"
	.align	128
        .global         _ZN17fastertransformer18generalT5LayerNormI6__halfEEvPKT_S4_PS2_fii
        .type           _ZN17fastertransformer18generalT5LayerNormI6__halfEEvPKT_S4_PS2_fii,@function
        .size           _ZN17fastertransformer18generalT5LayerNormI6__halfEEvPKT_S4_PS2_fii,(.L_x_2536 - _ZN17fastertransformer18generalT5LayerNormI6__halfEEvPKT_S4_PS2_fii)
        .other          _ZN17fastertransformer18generalT5LayerNormI6__halfEEvPKT_S4_PS2_fii,@"STO_CUDA_ENTRY STV_DEFAULT"
_ZN17fastertransformer18generalT5LayerNormI6__halfEEvPKT_S4_PS2_fii:
.text._ZN17fastertransformer18generalT5LayerNormI6__halfEEvPKT_S4_PS2_fii:
[----:B------:R-:W-:Y:S02]  /*0000*/  MOV R1, c[0x0][0x28] ;  /* 0x00000a0000017a02 */ /* 0x000fe40000000f00 */
[----:B------:R-:W0:Y:S01]  /*0010*/  S2R R0, SR_TID.X ;  /* 0x0000000000007919 */ /* 0x000e220000002100 */
[----:B------:R-:W-:Y:S01]  /*0020*/  ULDC.64 UR4, c[0x0][0x118] ;  /* 0x0000460000047ab9 */ /* 0x000fe20000000a00 */
[----:B------:R-:W-:Y:S01]  /*0030*/  BSSY B0, `(.L_x_468) ;  /* 0x0000010000007945 */ /* 0x000fe20003800000 */
[----:B------:R-:W-:Y:S01]  /*0040*/  HFMA2.MMA R4, -RZ, RZ, 0, 0 ;  /* 0x00000000ff047435 */ /* 0x000fe200000001ff */
[----:B0-----:R-:W-:-:S13]  /*0050*/  ISETP.GE.AND P0, PT, R0, c[0x0][0x180], PT ;  /* 0x0000600000007a0c */ /* 0x001fda0003f06270 */
[----:B------:R-:W-:Y:S05]  /*0060*/  @P0 BRA `(.L_x_469) ;  /* 0x000000c000000947 */ /* 0x000fea0003800000 */
[----:B------:R-:W0:Y:S01]  /*0070*/  S2R R6, SR_CTAID.X ;  /* 0x0000000000067919 */ /* 0x000e220000002500 */
[----:B------:R-:W-:Y:S01]  /*0080*/  IMAD.MOV.U32 R4, RZ, RZ, RZ ;  /* 0x000000ffff047224 */ /* 0x000fe200078e00ff */
[----:B------:R-:W-:-:S03]  /*0090*/  MOV R5, R0 ;  /* 0x0000000000057202 */ /* 0x000fc60000000f00 */
.L_x_470:
[----:B------:R-:W-:Y:S02]  /*00a0*/  IMAD.MOV.U32 R3, RZ, RZ, 0x2 ;  /* 0x00000002ff037424 */ /* 0x000fe400078e00ff */
[----:B0-----:R-:W-:-:S04]  /*00b0*/  IMAD R2, R6, c[0x0][0x180], R5 ;  /* 0x0000600006027a24 */ /* 0x001fc800078e0205 */
[----:B------:R-:W-:-:S06]  /*00c0*/  IMAD.WIDE.U32 R2, R2, R3, c[0x0][0x160] ;  /* 0x0000580002027625 */ /* 0x000fcc00078e0003 */
[----:B------:R-:W2:Y:S01]  /*00d0*/  LDG.E.U16.CONSTANT R2, [R2.64] ;  /* 0x0000000402027981 */ /* 0x000ea2000c1e9500 */
[----:B------:R-:W-:-:S04]  /*00e0*/  IADD3 R5, R5, c[0x0][0x0], RZ ;  /* 0x0000000005057a10 */ /* 0x000fc80007ffe0ff */
[----:B------:R-:W-:Y:S01]  /*00f0*/  ISETP.GE.AND P1, PT, R5, c[0x0][0x180], PT ;  /* 0x0000600005007a0c */ /* 0x000fe20003f26270 */
[----:B--2---:R-:W-:-:S05]  /*0100*/  HADD2.F32 R7, -RZ, R2.H0_H0 ;  /* 0x20000002ff077230 */ /* 0x004fca0000004100 */
[----:B------:R-:W-:-:S07]  /*0110*/  FFMA.FTZ R4, R7, R7, R4 ;  /* 0x0000000707047223 */ /* 0x000fce0000010004 */
[----:B------:R-:W-:Y:S05]  /*0120*/  @!P1 BRA `(.L_x_470) ;  /* 0xffffff7000009947 */ /* 0x000fea000383ffff */
.L_x_469:
[----:B------:R-:W-:Y:S05]  /*0130*/  BSYNC B0 ;  /* 0x0000000000007941 */ /* 0x000fea0003800000 */
.L_x_468:
[----:B------:R-:W0:Y:S01]  /*0140*/  SHFL.BFLY PT, R3, R4, 0x10, 0x1f ;  /* 0x0e001f0004037f89 */ /* 0x000e2200000e0000 */
[----:B------:R-:W1:Y:S01]  /*0150*/  I2F.U32 R8, c[0x0][0x0] ;  /* 0x0000000000087b06 */ /* 0x000e620000201000 */
[----:B------:R-:W-:-:S07]  /*0160*/  LOP3.LUT P1, R10, R0, 0x1f, RZ, 0xc0, !PT ;  /* 0x0000001f000a7812 */ /* 0x000fce000782c0ff */
[----:B------:R-:W2:Y:S01]  /*0170*/  I2F.U32 R9, R0 ;  /* 0x0000000000097306 */ /* 0x000ea20000201000 */
[----:B-1----:R-:W-:Y:S02]  /*0180*/  FMUL.FTZ R8, R8, 0.03125 ;  /* 0x3d00000008087820 */ /* 0x002fe40000410000 */
[----:B0-----:R-:W-:-:S03]  /*0190*/  FADD.FTZ R3, R3, R4 ;  /* 0x0000000403037221 */ /* 0x001fc60000010000 */
[----:B--2---:R-:W-:Y:S02]  /*01a0*/  FSETP.GT.FTZ.AND P2, PT, R8, R9, PT ;  /* 0x000000090800720b */ /* 0x004fe40003f54000 */
[----:B------:R-:W0:Y:S02]  /*01b0*/  SHFL.BFLY PT, R2, R3, 0x8, 0x1f ;  /* 0x0d001f0003027f89 */ /* 0x000e2400000e0000 */
[----:B0-----:R-:W-:Y:S01]  /*01c0*/  FADD.FTZ R2, R3, R2 ;  /* 0x0000000203027221 */ /* 0x001fe20000010000 */
[----:B------:R-:W-:-:S04]  /*01d0*/  @!P1 SHF.R.U32.HI R3, RZ, 0x3, R0 ;  /* 0x00000003ff039819 */ /* 0x000fc80000011600 */
[----:B------:R-:W0:Y:S01]  /*01e0*/  SHFL.BFLY PT, R5, R2, 0x4, 0x1f ;  /* 0x0c801f0002057f89 */ /* 0x000e2200000e0000 */
[----:B------:R-:W-:Y:S01]  /*01f0*/  @!P1 LOP3.LUT R3, R3, 0x1ffffffc, RZ, 0xc0, !PT ;  /* 0x1ffffffc03039812 */ /* 0x000fe200078ec0ff */
[----:B0-----:R-:W-:Y:S01]  /*0200*/  FADD.FTZ R5, R2, R5 ;  /* 0x0000000502057221 */ /* 0x001fe20000010000 */
[----:B------:R-:W-:-:S04]  /*0210*/  MOV R2, RZ ;  /* 0x000000ff00027202 */ /* 0x000fc80000000f00 */
[----:B------:R-:W0:Y:S02]  /*0220*/  SHFL.BFLY PT, R6, R5, 0x2, 0x1f ;  /* 0x0c401f0005067f89 */ /* 0x000e2400000e0000 */
[----:B0-----:R-:W-:-:S05]  /*0230*/  FADD.FTZ R6, R5, R6 ;  /* 0x0000000605067221 */ /* 0x001fca0000010000 */
[----:B------:R-:W0:Y:S02]  /*0240*/  SHFL.BFLY PT, R7, R6, 0x1, 0x1f ;  /* 0x0c201f0006077f89 */ /* 0x000e2400000e0000 */
[----:B0-----:R-:W-:-:S05]  /*0250*/  FADD.FTZ R8, R6, R7 ;  /* 0x0000000706087221 */ /* 0x001fca0000010000 */
[----:B------:R0:W-:Y:S04]  /*0260*/  @!P1 STS [R3+0x4], R8 ;  /* 0x0000040803009388 */ /* 0x0001e80000000800 */
[----:B------:R-:W-:Y:S01]  /*0270*/  BAR.SYNC.DEFER_BLOCKING 0x0 ;  /* 0x0000000000007b1d */ /* 0x000fe20000010000 */
[----:B------:R-:W-:-:S13]  /*0280*/  ISETP.NE.AND P1, PT, R0, RZ, PT ;  /* 0x000000ff0000720c */ /* 0x000fda0003f25270 */
[----:B0-----:R-:W0:Y:S01]  /*0290*/  @!P1 I2F R8, c[0x0][0x180] ;  /* 0x0000600000089b06 */ /* 0x001e220000201400 */
[----:B------:R-:W1:Y:S04]  /*02a0*/  @P2 LDS R2, [R10.X4+0x4] ;  /* 0x000004000a022984 */ /* 0x000e680000004800 */
[----:B-1----:R-:W1:Y:S02]  /*02b0*/  SHFL.BFLY PT, R5, R2, 0x10, 0x1f ;  /* 0x0e001f0002057f89 */ /* 0x002e6400000e0000 */
[----:B-1----:R-:W-:Y:S02]  /*02c0*/  FADD.FTZ R5, R5, R2 ;  /* 0x0000000205057221 */ /* 0x002fe40000010000 */
        /* <DEDUP_REMOVED lines=11> */
[----:B0-----:R0:W-:Y:S04]  /*0380*/  @!P1 STS [RZ], R2 ;  /* 0x00000002ff009388 */ /* 0x0011e80000000800 */
[----:B------:R-:W-:Y:S06]  /*0390*/  BAR.SYNC.DEFER_BLOCKING 0x0 ;  /* 0x0000000000007b1d */ /* 0x000fec0000010000 */
[----:B------:R-:W-:Y:S05]  /*03a0*/  @P0 EXIT ;  /* 0x000000000000094d */ /* 0x000fea0003800000 */
[----:B0-----:R-:W0:Y:S04]  /*03b0*/  LDS R8, [RZ] ;  /* 0x00000000ff087984 */ /* 0x001e280000000800 */
[----:B------:R-:W1:Y:S02]  /*03c0*/  S2R R11, SR_CTAID.X ;  /* 0x00000000000b7919 */ /* 0x000e640000002500 */
.L_x_471:
[----:B------:R-:W-:Y:S01]  /*03d0*/  HFMA2.MMA R4, -RZ, RZ, 0, 1.1920928955078125e-07 ;  /* 0x00000002ff047435 */ /* 0x000fe200000001ff */
[----:B-1----:R-:W-:-:S09]  /*03e0*/  IMAD R9, R11, c[0x0][0x180], R0 ;  /* 0x000060000b097a24 */ /* 0x002fd200078e0200 */
[----:B0-----:R-:W-:-:S04]  /*03f0*/  IMAD.WIDE.U32 R2, R9, R4, c[0x0][0x160] ;  /* 0x0000580009027625 */ /* 0x001fc800078e0004 */
[C---:B------:R-:W-:Y:S02]  /*0400*/  IMAD.WIDE R4, R0.reuse, R4, c[0x0][0x168] ;  /* 0x00005a0000047625 */ /* 0x040fe400078e0204 */
[----:B------:R-:W2:Y:S04]  /*0410*/  LDG.E.U16.CONSTANT R2, [R2.64] ;  /* 0x0000000402027981 */ /* 0x000ea8000c1e9500 */
[----:B------:R-:W3:Y:S01]  /*0420*/  LDG.E.U16.CONSTANT R4, [R4.64] ;  /* 0x0000000404047981 */ /* 0x000ee2000c1e9500 */
[----:B------:R-:W-:Y:S01]  /*0430*/  IADD3 R0, R0, c[0x0][0x0], RZ ;  /* 0x0000000000007a10 */ /* 0x000fe20007ffe0ff */
[----:B--2---:R-:W-:Y:S02]  /*0440*/  HADD2.F32 R7, -RZ, R2.H0_H0 ;  /* 0x20000002ff077230 */ /* 0x004fe40000004100 */
[----:B---3--:R-:W-:-:S03]  /*0450*/  HADD2.F32 R6, -RZ, R4.H0_H0 ;  /* 0x20000004ff067230 */ /* 0x008fc60000004100 */
[----:B0-----:R-:W-:-:S04]  /*0460*/  FMUL.FTZ R7, R8, R7 ;  /* 0x0000000708077220 */ /* 0x001fc80000410000 */
[----:B------:R-:W-:-:S05]  /*0470*/  FMUL.FTZ R7, R7, R6 ;  /* 0x0000000607077220 */ /* 0x000fca0000410000 */
[----:B------:R-:W-:-:S13]  /*0480*/  FSETP.GT.FTZ.AND P0, PT, R7, RZ, PT ;  /* 0x000000ff0700720b */ /* 0x000fda0003f14000 */
[C---:B------:R-:W-:Y:S02]  /*0490*/  @!P0 FMNMX.FTZ R6, R7.reuse, -64504, !PT ;  /* 0xc77bf80007068809 */ /* 0x040fe40007810000 */
[----:B------:R-:W-:Y:S02]  /*04a0*/  @P0 FMNMX.FTZ R7, R7, 64504, PT ;  /* 0x477bf80007070809 */ /* 0x000fe40003810000 */
[----:B------:R-:W-:Y:S02]  /*04b0*/  @!P0 F2FP.PACK_AB R3, RZ, R6 ;  /* 0x00000006ff03823e */ /* 0x000fe400000000ff */
[C---:B------:R-:W-:Y:S02]  /*04c0*/  LEA R6, P1, R9.reuse, c[0x0][0x170], 0x1 ;  /* 0x00005c0009067a11 */ /* 0x040fe400078208ff */
[----:B------:R-:W-:Y:S02]  /*04d0*/  @P0 F2FP.PACK_AB R3, RZ, R7 ;  /* 0x00000007ff03023e */ /* 0x000fe400000000ff */
[----:B------:R-:W-:-:S02]  /*04e0*/  LEA.HI.X R7, R9, c[0x0][0x174], RZ, 0x1, P1 ;  /* 0x00005d0009077a11 */ /* 0x000fc400008f0cff */
[----:B------:R-:W-:-:S03]  /*04f0*/  ISETP.GE.AND P0, PT, R0, c[0x0][0x180], PT ;  /* 0x0000600000007a0c */ /* 0x000fc60003f06270 */
[----:B------:R0:W-:Y:S10]  /*0500*/  STG.E.U16 [R6.64], R3 ;  /* 0x0000000306007986 */ /* 0x0001f4000c101504 */
[----:B------:R-:W-:Y:S05]  /*0510*/  @!P0 BRA `(.L_x_471) ;  /* 0xfffffeb000008947 */ /* 0x000fea000383ffff */
[----:B------:R-:W-:Y:S05]  /*0520*/  EXIT ;  /* 0x000000000000794d */ /* 0x000fea0003800000 */
.L_x_472:
        /* <DEDUP_REMOVED lines=13> */
.L_x_2536:


//--------------------- .text._ZN17fastertransformer18generalT5LayerNormIfEEvPKT_S3_PS1_fii --------------------------
	.section	.text._ZN17fastertransformer18generalT5LayerNormIfEEvPKT_S3_PS1_fii,"ax",@progbits
	.sectioninfo	@"SHI_REGISTERS=14"
	.align	128
        .global         _ZN17fastertransformer18generalT5LayerNormIfEEvPKT_S3_PS1_fii
        .type           _ZN17fastertransformer18generalT5LayerNormIfEEvPKT_S3_PS1_fii,@function
        .size           _ZN17fastertransformer18generalT5LayerNormIfEEvPKT_S3_PS1_fii,(.L_x_2537 - _ZN17fastertransformer18generalT5LayerNormIfEEvPKT_S3_PS1_fii)
        .other          _ZN17fastertransformer18generalT5LayerNormIfEEvPKT_S3_PS1_fii,@"STO_CUDA_ENTRY STV_DEFAULT"
_ZN17fastertransformer18generalT5LayerNormIfEEvPKT_S3_PS1_fii:
.text._ZN17fastertransformer18generalT5LayerNormIfEEvPKT_S3_PS1_fii:
        /* <DEDUP_REMOVED lines=8> */
[----:B------:R-:W-:Y:S02]  /*0080*/  MOV R4, RZ ;  /* 0x000000ff00047202 */ /* 0x000fe40000000f00 */
[----:B------:R-:W-:-:S04]  /*0090*/  MOV R5, R0 ;  /* 0x0000000000057202 */ /* 0x000fc80000000f00 */
.L_x_475:
[----:B------:R-:W-:Y:S01]  /*00a0*/  MOV R3, 0x4 ;  /* 0x0000000400037802 */ /* 0x000fe20000000f00 */
[----:B0-----:R-:W-:-:S04]  /*00b0*/  IMAD R2, R6, c[0x0][0x180], R5 ;  /* 0x0000600006027a24 */ /* 0x001fc800078e0205 */
[----:B------:R-:W-:-:S06]  /*00c0*/  IMAD.WIDE.U32 R2, R2, R3, c[0x0][0x160] ;  /* 0x0000580002027625 */ /* 0x000fcc00078e0003 */
[----:B------:R-:W2:Y:S01]  /*00d0*/  LDG.E.CONSTANT R3, [R2.64] ;  /* 0x0000000402037981 */ /* 0x000ea2000c1e9900 */
[----:B------:R-:W-:-:S04]  /*00e0*/  IADD3 R5, R5, c[0x0][0x0], RZ ;  /* 0x0000000005057a10 */ /* 0x000fc80007ffe0ff */
[----:B------:R-:W-:Y:S01]  /*00f0*/  ISETP.GE.AND P1, PT, R5, c[0x0][0x180], PT ;  /* 0x0000600005007a0c */ /* 0x000fe20003f26270 */
[----:B--2---:R-:W-:-:S12]  /*0100*/  FFMA.FTZ R4, R3, R3, R4 ;  /* 0x0000000303047223 */ /* 0x004fd80000010004 */
[----:B------:R-:W-:Y:S05]  /*0110*/  @!P1 BRA `(.L_x_475) ;  /* 0xffffff8000009947 */ /* 0x000fea000383ffff */
.L_x_474:
[----:B------:R-:W-:Y:S05]  /*0120*/  BSYNC B0 ;  /* 0x0000000000007941 */ /* 0x000fea0003800000 */
.L_x_473:
        /* <DEDUP_REMOVED lines=13> */
[----:B------:R-:W-:-:S04]  /*0200*/  HFMA2.MMA R2, -RZ, RZ, 0, 0 ;  /* 0x00000000ff027435 */ /* 0x000fc800000001ff */
        /* <DEDUP_REMOVED lines=27> */
.L_x_476:
[----:B0-----:R-:W-:Y:S01]  /*03c0*/  MOV R7, 0x4 ;  /* 0x0000000400077802 */ /* 0x001fe20000000f00 */
[----:B-1----:R-:W-:-:S04]  /*03d0*/  IMAD R6, R11, c[0x0][0x180], R0 ;  /* 0x000060000b067a24 */ /* 0x002fc800078e0200 */
[----:B------:R-:W-:-:S04]  /*03e0*/  IMAD.WIDE.U32 R2, R6, R7, c[0x0][0x160] ;  /* 0x0000580006027625 */ /* 0x000fc800078e0007 */
[-C--:B------:R-:W-:Y:S02]  /*03f0*/  IMAD.WIDE R4, R0, R7.reuse, c[0x0][0x168] ;  /* 0x00005a0000047625 */ /* 0x080fe400078e0207 */
[----:B------:R-:W2:Y:S04]  /*0400*/  LDG.E R3, [R2.64] ;  /* 0x0000000402037981 */ /* 0x000ea8000c1e1900 */
[----:B------:R-:W3:Y:S01]  /*0410*/  LDG.E.CONSTANT R4, [R4.64] ;  /* 0x0000000404047981 */ /* 0x000ee2000c1e9900 */
[----:B------:R-:W-:Y:S01]  /*0420*/  IMAD.WIDE.U32 R6, R6, R7, c[0x0][0x170] ;  /* 0x00005c0006067625 */ /* 0x000fe200078e0007 */
[----:B------:R-:W-:-:S04]  /*0430*/  IADD3 R0, R0, c[0x0][0x0], RZ ;  /* 0x0000000000007a10 */ /* 0x000fc80007ffe0ff */
[----:B------:R-:W-:Y:S01]  /*0440*/  ISETP.GE.AND P0, PT, R0, c[0x0][0x180], PT ;  /* 0x0000600000007a0c */ /* 0x000fe20003f06270 */
[----:B0-2---:R-:W-:-:S04]  /*0450*/  FMUL.FTZ R9, R8, R3 ;  /* 0x0000000308097220 */ /* 0x005fc80000410000 */
[----:B---3--:R-:W-:-:S05]  /*0460*/  FMUL.FTZ R9, R9, R4 ;  /* 0x0000000409097220 */ /* 0x008fca0000410000 */
[----:B------:R0:W-:Y:S03]  /*0470*/  STG.E [R6.64], R9 ;  /* 0x0000000906007986 */ /* 0x0001e6000c101904 */
[----:B------:R-:W-:Y:S05]  /*0480*/  @!P0 BRA `(.L_x_476) ;  /* 0xffffff3000008947 */ /* 0x000fea000383ffff */
[----:B------:R-:W-:Y:S05]  /*0490*/  EXIT ;  /* 0x000000000000794d */ /* 0x000fea0003800000 */
.L_x_477:
        /* <DEDUP_REMOVED lines=14> */
.L_x_2537:


//--------------------- .text._ZN17fastertransformer16generalLayerNormI6__halfLb0EEEvPKT_S4_S4_PS2_fiiPfS6_i --------------------------
	.section	.text._ZN17fastertransformer16generalLayerNormI6__halfLb0EEEvPKT_S4_S4_PS2_fiiPfS6_i,"ax",@progbits
	.sectioninfo	@"SHI_REGISTERS=18"
	.align	128
        .global         _ZN17fastertransformer16generalLayerNormI6__halfLb0EEEvPKT_S4_S4_PS2_fiiPfS6_i
        .type           _ZN17fastertransformer16generalLayerNormI6__halfLb0EEEvPKT_S4_S4_PS2_fiiPfS6_i,@function
        .size           _ZN17fastertransformer16generalLayerNormI6__halfLb0EEEvPKT_S4_S4_PS2_fiiPfS6_i,(.L_x_2538 - _ZN17fastertransformer16generalLayerNormI6__halfLb0EEEvPKT_S4_S4_PS2_fiiPfS6_i)
        .other          _ZN17fastertransformer16generalLayerNormI6__halfLb0EEEvPKT_S4_S4_PS2_fiiPfS6_i,@"STO_CUDA_ENTRY STV_DEFAULT"
_ZN17fastertransformer16generalLayerNormI6__halfLb0EEEvPKT_S4_S4_PS2_fiiPfS6_i:
.text._ZN17fastertransformer16generalLayerNormI6__halfLb0EEEvPKT_S4_S4_PS2_fiiPfS6_i:
[----:B------:R-:W-:Y:S02]  /*0000*/  MOV R1, c[0x0][0x28] ;  /* 0x00000a0000017a02 */ /* 0x000fe40000000f00 */
[----:B------:R-:W0:Y:S01]  /*0010*/  S2R R0, SR_TID.X ;  /* 0x0000000000007919 */ /* 0x000e220000002100 */
[----:B------:R-:W-:Y:S01]  /*0020*/  MOV R2, c[0x0][0x1a0] ;  /* 0x0000680000027a02 */ /* 0x000fe20000000f00 */
[----:B------:R-:W-:Y:S01]  /*0030*/  ULDC.64 UR4, c[0x0][0x118] ;  /* 0x0000460000047ab9 */ /* 0x000fe20000000a00 */
[----:B------:R-:W-:Y:S02]  /*0040*/  HFMA2.MMA R6, -RZ, RZ, 0, 0 ;  /* 0x00000000ff067435 */ /* 0x000fe400000001ff */
[----:B------:R-:W-:Y:S01]  /*0050*/  ISETP.NE.AND P1, PT, R2, 0x2, PT ;  /* 0x000000020200780c */ /* 0x000fe20003f25270 */
[----:B------:R-:W-:Y:S01]  /*0060*/  IMAD.MOV.U32 R2, RZ, RZ, RZ ;  /* 0x000000ffff027224 */ /* 0x000fe200078e00ff */
[----:B0-----:R-:W-:-:S11]  /*0070*/  ISETP.GE.AND P0, PT, R0, c[0x0][0x188], PT ;  /* 0x0000620000007a0c */ /* 0x001fd60003f06270 */
[----:B------:R-:W-:Y:S05]  /*0080*/  @P1 BRA `(.L_x_478) ;  /* 0x0000003000001947 */ /* 0x000fea0003800000 */
[----:B------:R-:W-:Y:S02]  /*0090*/  MOV R2, c[0x0][0x190] ;  /* 0x0000640000027a02 */ /* 0x000fe40000000f00 */
[----:B------:R-:W-:-:S05]  /*00a0*/  MOV R3, c[0x0][0x194] ;  /* 0x0000650000037a02 */ /* 0x000fca0000000f00 */
[----:B------:R0:W5:Y:S02]  /*00b0*/  LDG.E R2, [R2.64] ;  /* 0x0000000402027981 */ /* 0x000164000c1e1900 */
.L_x_478:
[----:B------:R-:W-:Y:S01]  /*00c0*/  BSSY B0, `(.L_x_479) ;  /* 0x000000e000007945 */ /* 0x000fe20003800000 */
[----:B------:R-:W-:Y:S05]  /*00d0*/  @P0 BRA `(.L_x_480) ;  /* 0x000000c000000947 */ /* 0x000fea0003800000 */
[----:B------:R-:W1:Y:S01]  /*00e0*/  S2R R8, SR_CTAID.X ;  /* 0x0000000000087919 */ /* 0x000e620000002500 */
[----:B------:R-:W-:Y:S01]  /*00f0*/  IMAD.MOV.U32 R6, RZ, RZ, RZ ;  /* 0x000000ffff067224 */ /* 0x000fe200078e00ff */
[----:B0-----:R-:W-:-:S04]  /*0100*/  MOV R3, R0 ;  /* 0x0000000000037202 */ /* 0x001fc80000000f00 */
.L_x_481:
[----:B------:R-:W-:Y:S01]  /*0110*/  HFMA2.MMA R5, -RZ, RZ, 0, 1.1920928955078125e-07 ;  /* 0x00000002ff057435 */ /* 0x000fe200000001ff */
[----:B-1----:R-:W-:-:S09]  /*0120*/  IMAD R4, R8, c[0x0][0x188], R3 ;  /* 0x0000620008047a24 */ /* 0x002fd200078e0203 */
[----:B------:R-:W-:-:S06]  /*0130*/  IMAD.WIDE.U32 R4, R4, R5, c[0x0][0x160] ;  /* 0x0000580004047625 */ /* 0x000fcc00078e0005 */
[----:B------:R-:W2:Y:S01]  /*0140*/  LDG.E.U16.CONSTANT R4, [R4.64] ;  /* 0x0000000404047981 */ /* 0x000ea2000c1e9500 */
[----:B------:R-:W-:-:S04]  /*0150*/  IADD3 R3, R3, c[0x0][0x0], RZ ;  /* 0x0000000003037a10 */ /* 0x000fc80007ffe0ff */
[----:B------:R-:W-:Y:S01]  /*0160*/  ISETP.GE.AND P1, PT, R3, c[0x0][0x188], PT ;  /* 0x0000620003007a0c */ /* 0x000fe20003f26270 */
[----:B--2---:R-:W-:-:S05]  /*0170*/  HADD2.F32 R7, -RZ, R4.H0_H0 ;  /* 0x20000004ff077230 */ /* 0x004fca0000004100 */
[----:B------:R-:W-:-:S07]  /*0180*/  FADD.FTZ R6, R7, R6 ;  /* 0x0000000607067221 */ /* 0x000fce0000010000 */
[----:B------:R-:W-:Y:S05]  /*0190*/  @!P1 BRA `(.L_x_481) ;  /* 0xffffff7000009947 */ /* 0x000fea000383ffff */
.L_x_480:
[----:B------:R-:W-:Y:S05]  /*01a0*/  BSYNC B0 ;  /* 0x0000000000007941 */ /* 0x000fea0003800000 */
.L_x_479:
[----:B0-----:R-:W0:Y:S01]  /*01b0*/  SHFL.BFLY PT, R3, R6, 0x10, 0x1f ;  /* 0x0e001f0006037f89 */ /* 0x001e2200000e0000 */
[----:B------:R-:W1:Y:S01]  /*01c0*/  I2F.U32 R9, c[0x0][0x0] ;  /* 0x0000000000097b06 */ /* 0x000e620000201000 */
[----:B------:R-:W-:Y:S07]  /*01d0*/  BSSY B0, `(.L_x_482) ;  /* 0x0000035000007945 */ /* 0x000fee0003800000 */
[----:B------:R-:W2:Y:S01]  /*01e0*/  I2F.U32 R10, R0 ;  /* 0x00000000000a7306 */ /* 0x000ea20000201000 */
[----:B-1----:R-:W-:-:S02]  /*01f0*/  FMUL.FTZ R9, R9, 0.03125 ;  /* 0x3d00000009097820 */ /* 0x002fc40000410000 */
[----:B0-----:R-:W-:Y:S01]  /*0200*/  FADD.FTZ R3, R3, R6 ;  /* 0x0000000603037221 */ /* 0x001fe20000010000 */
[----:B------:R-:W-:Y:S02]  /*0210*/  LOP3.LUT P2, R6, R0, 0x1f, RZ, 0xc0, !PT ;  /* 0x0000001f00067812 */ /* 0x000fe4000784c0ff */
[----:B--2---:R-:W-:Y:S02]  /*0220*/  FSETP.GT.FTZ.AND P1, PT, R9, R10, PT ;  /* 0x0000000a0900720b */ /* 0x004fe40003f34000 */
[----:B------:R-:W0:Y:S01]  /*0230*/  SHFL.BFLY PT, R4, R3, 0x8, 0x1f ;  /* 0x0d001f0003047f89 */ /* 0x000e2200000e0000 */
[----:B------:R-:W-:Y:S01]  /*0240*/  SHF.L.U32 R11, R6, 0x2, RZ ;  /* 0x00000002060b7819 */ /* 0x000fe200000006ff */
[----:B0-----:R-:W-:Y:S01]  /*0250*/  FADD.FTZ R4, R3, R4 ;  /* 0x0000000403047221 */ /* 0x001fe20000010000 */
[----:B------:R-:W-:-:S04]  /*0260*/  SHF.R.U32.HI R3, RZ, 0x3, R0 ;  /* 0x00000003ff037819 */ /* 0x000fc80000011600 */
[----:B------:R-:W0:Y:S01]  /*0270*/  SHFL.BFLY PT, R5, R4, 0x4, 0x1f ;  /* 0x0c801f0004057f89 */ /* 0x000e2200000e0000 */
[----:B------:R-:W-:Y:S01]  /*0280*/  LOP3.LUT R10, R3, 0x1ffffffc, RZ, 0xc0, !PT ;  /* 0x1ffffffc030a7812 */ /* 0x000fe200078ec0ff */
[----:B------:R-:W-:Y:S02]  /*0290*/  IMAD.MOV.U32 R3, RZ, RZ, RZ ;  /* 0x000000ffff037224 */ /* 0x000fe400078e00ff */
[----:B0-----:R-:W-:-:S05]  /*02a0*/  FADD.FTZ R5, R4, R5 ;  /* 0x0000000504057221 */ /* 0x001fca0000010000 */
        /* <DEDUP_REMOVED lines=8> */
[----:B------:R-:W1:Y:S04]  /*0330*/  @P1 LDS R3, [R11+0x8] ;  /* 0x000008000b031984 */ /* 0x000e680000000800 */
        /* <DEDUP_REMOVED lines=11> */
[----:B0-----:R-:W-:Y:S01]  /*03f0*/  @!P2 FMUL.FTZ R3, R8, R3 ;  /* 0x000000030803a220 */ /* 0x001fe20000410000 */
[----:B------:R-:W-:-:S04]  /*0400*/  MOV R8, RZ ;  /* 0x000000ff00087202 */ /* 0x000fc80000000f00 */
[----:B------:R0:W-:Y:S04]  /*0410*/  @!P2 STS [RZ], R3 ;  /* 0x00000003ff00a388 */ /* 0x0001e80000000800 */
[----:B------:R-:W-:Y:S06]  /*0420*/  BAR.SYNC.DEFER_BLOCKING 0x0 ;  /* 0x0000000000007b1d */ /* 0x000fec0000010000 */
[----:B------:R-:W-:Y:S05]  /*0430*/  @P0 BRA `(.L_x_483) ;  /* 0x000000e000000947 */ /* 0x000fea0003800000 */
[----:B0-----:R-:W0:Y:S01]  /*0440*/  LDS R3, [RZ] ;  /* 0x00000000ff037984 */ /* 0x001e220000000800 */
[----:B------:R-:W-:Y:S01]  /*0450*/  IMAD.MOV.U32 R8, RZ, RZ, RZ ;  /* 0x000000ffff087224 */ /* 0x000fe200078e00ff */
[----:B------:R-:W-:-:S02]  /*0460*/  MOV R6, R0 ;  /* 0x0000000000067202 */ /* 0x000fc40000000f00 */
[----:B------:R-:W1:Y:S04]  /*0470*/  S2R R9, SR_CTAID.X ;  /* 0x0000000000097919 */ /* 0x000e680000002500 */
.L_x_484:
[----:B------:R-:W-:Y:S01]  /*0480*/  HFMA2.MMA R5, -RZ, RZ, 0, 1.1920928955078125e-07 ;  /* 0x00000002ff057435 */ /* 0x000fe200000001ff */
[----:B-1----:R-:W-:-:S09]  /*0490*/  IMAD R4, R9, c[0x0][0x188], R6 ;  /* 0x0000620009047a24 */ /* 0x002fd200078e0206 */
[----:B------:R-:W-:-:S06]  /*04a0*/  IMAD.WIDE.U32 R4, R4, R5, c[0x0][0x160] ;  /* 0x0000580004047625 */ /* 0x000fcc00078e0005 */
[----:B------:R-:W2:Y:S01]  /*04b0*/  LDG.E.U16.CONSTANT R4, [R4.64] ;  /* 0x0000000404047981 */ /* 0x000ea2000c1e9500 */
[----:B------:R-:W-:-:S04]  /*04c0*/  IADD3 R6, R6, c[0x0][0x0], RZ ;  /* 0x0000000006067a10 */ /* 0x000fc80007ffe0ff */
[----:B------:R-:W-:Y:S01]  /*04d0*/  ISETP.GE.AND P3, PT, R6, c[0x0][0x188], PT ;  /* 0x0000620006007a0c */ /* 0x000fe20003f66270 */
[----:B--2---:R-:W-:-:S05]  /*04e0*/  HADD2.F32 R10, -RZ, R4.H0_H0 ;  /* 0x20000004ff0a7230 */ /* 0x004fca0000004100 */
[----:B0-----:R-:W-:-:S04]  /*04f0*/  FADD.FTZ R7, -R3, R10 ;  /* 0x0000000a03077221 */ /* 0x001fc80000010100 */
[----:B------:R-:W-:-:S03]  /*0500*/  FFMA.FTZ R8, R7, R7, R8 ;  /* 0x0000000707087223 */ /* 0x000fc60000010008 */
[----:B------:R-:W-:Y:S05]  /*0510*/  @!P3 BRA `(.L_x_484) ;  /* 0xffffff600000b947 */ /* 0x000fea000383ffff */
.L_x_483:
[----:B0-----:R-:W-:Y:S05]  /*0520*/  BSYNC B0 ;  /* 0x0000000000007941 */ /* 0x001fea0003800000 */
.L_x_482:
[----:B------:R-:W0:Y:S01]  /*0530*/  SHFL.BFLY PT, R3, R8, 0x10, 0x1f ;  /* 0x0e001f0008037f89 */ /* 0x000e2200000e0000 */
[----:B------:R-:W-:-:S13]  /*0540*/  LOP3.LUT P3, RZ, R0, 0x1f, RZ, 0xc0, !PT ;  /* 0x0000001f00ff7812 */ /* 0x000fda000786c0ff */
[----:B------:R-:W-:-:S04]  /*0550*/  @!P3 SHF.R.U32.HI R9, RZ, 0x3, R0 ;  /* 0x00000003ff09b819 */ /* 0x000fc80000011600 */
[----:B------:R-:W-:Y:S01]  /*0560*/  @!P3 LOP3.LUT R9, R9, 0x1ffffffc, RZ, 0xc0, !PT ;  /* 0x1ffffffc0909b812 */ /* 0x000fe200078ec0ff */
[----:B0-----:R-:W-:Y:S01]  /*0570*/  FADD.FTZ R3, R3, R8 ;  /* 0x0000000803037221 */ /* 0x001fe20000010000 */
[----:B------:R-:W-:-:S04]  /*0580*/  @P1 SHF.L.U32 R8, R0, 0x2, RZ ;  /* 0x0000000200081819 */ /* 0x000fc800000006ff */
[----:B------:R-:W0:Y:S01]  /*0590*/  SHFL.BFLY PT, R4, R3, 0x8, 0x1f ;  /* 0x0d001f0003047f89 */ /* 0x000e2200000e0000 */
        /* <DEDUP_REMOVED lines=11> */
[----:B0-----:R-:W0:Y:S01]  /*0650*/  @!P2 I2F R9, c[0x0][0x188] ;  /* 0x000062000009ab06 */ /* 0x001e220000201400 */
[----:B------:R0:W1:Y:S07]  /*0660*/  @P1 LDS R3, [R8+0x8] ;  /* 0x0000080008031984 */ /* 0x00006e0000000800 */
        /* <DEDUP_REMOVED lines=16> */
[----:B0-----:R-:W0:Y:S01]  /*0770*/  S2R R3, SR_CTAID.X ;  /* 0x0000000000037919 */ /* 0x001e220000002500 */
[----:B------:R-:W-:-:S04]  /*0780*/  ISETP.NE.U32.AND P0, PT, RZ, c[0x0][0x170], PT ;  /* 0x00005c00ff007a0c */ /* 0x000fc80003f05070 */
[----:B------:R-:W-:-:S04]  /*0790*/  ISETP.NE.AND.EX P0, PT, RZ, c[0x0][0x174], PT, P0 ;  /* 0x00005d00ff007a0c */ /* 0x000fc80003f05300 */
.L_x_486:
[----:B------:R-:W-:Y:S01]  /*07a0*/  MOV R11, 0x2 ;  /* 0x00000002000b7802 */ /* 0x000fe20000000f00 */
[----:B0-----:R-:W-:Y:S01]  /*07b0*/  IMAD R4, R3, c[0x0][0x188], R0 ;  /* 0x0000620003047a24 */ /* 0x001fe200078e0200 */
[----:B------:R-:W0:Y:S03]  /*07c0*/  LDS.64 R14, [RZ] ;  /* 0x00000000ff0e7984 */ /* 0x000e260000000a00 */
[----:B------:R-:W-:-:S04]  /*07d0*/  IMAD.WIDE R8, R4, R11, c[0x0][0x160] ;  /* 0x0000580004087625 */ /* 0x000fc800078e020b */
[CC--:B------:R-:W-:Y:S02]  /*07e0*/  @P0 IMAD.WIDE R6, R0.reuse, R11.reuse, c[0x0][0x170] ;  /* 0x00005c0000060625 */ /* 0x0c0fe400078e020b */
[----:B------:R1:W2:Y:S02]  /*07f0*/  LDG.E.U16 R8, [R8.64] ;  /* 0x0000000408087981 */ /* 0x0002a4000c1e1500 */
[----:B------:R-:W-:Y:S02]  /*0800*/  IMAD.WIDE R10, R0, R11, c[0x0][0x168] ;  /* 0x00005a00000a7625 */ /* 0x000fe400078e020b */
[----:B------:R-:W3:Y:S04]  /*0810*/  @P0 LDG.E.U16.CONSTANT R6, [R6.64] ;  /* 0x0000000406060981 */ /* 0x000ee8000c1e9500 */
[----:B------:R-:W4:Y:S01]  /*0820*/  LDG.E.U16.CONSTANT R10, [R10.64] ;  /* 0x000000040a0a7981 */ /* 0x000f22000c1e9500 */
[----:B------:R-:W-:-:S02]  /*0830*/  MOV R13, c[0x0][0x1a0] ;  /* 0x00006800000d7a02 */ /* 0x000fc40000000f00 */
[----:B-1----:R-:W-:Y:S02]  /*0840*/  SHF.R.S32.HI R9, RZ, 0x1f, R4 ;  /* 0x0000001fff097819 */ /* 0x002fe40000011404 */
[----:B------:R-:W-:Y:S02]  /*0850*/  ISETP.NE.AND P1, PT, R13, 0x2, PT ;  /* 0x000000020d00780c */ /* 0x000fe40003f25270 */
[----:B------:R-:W-:Y:S01]  /*0860*/  IADD3 R0, R0, c[0x0][0x0], RZ ;  /* 0x0000000000007a10 */ /* 0x000fe20007ffe0ff */
[----:B--2---:R-:W-:Y:S02]  /*0870*/  HADD2.F32 R12, -RZ, R8.H0_H0 ;  /* 0x20000008ff0c7230 */ /* 0x004fe40000004100 */
[----:B---3--:R-:W-:-:S03]  /*0880*/  @P0 HADD2.F32 R5, -RZ, R6.H0_H0 ;  /* 0x20000006ff050230 */ /* 0x008fc60000004100 */
[----:B0-----:R-:W-:Y:S01]  /*0890*/  FADD.FTZ R12, R12, -R14 ;  /* 0x8000000e0c0c7221 */ /* 0x001fe20000010000 */
[----:B------:R-:W-:Y:S01]  /*08a0*/  @!P0 MOV R5, RZ ;  /* 0x000000ff00058202 */ /* 0x000fe20000000f00 */
[----:B----4-:R-:W-:Y:S02]  /*08b0*/  HADD2.F32 R13, -RZ, R10.H0_H0 ;  /* 0x2000000aff0d7230 */ /* 0x010fe40000004100 */
[----:B------:R-:W-:Y:S01]  /*08c0*/  FMUL.FTZ R12, R12, R15 ;  /* 0x0000000f0c0c7220 */ /* 0x000fe20000410000 */
[----:B------:R-:W-:-:S03]  /*08d0*/  @P1 LEA R6, P2, R4, c[0x0][0x178], 0x1 ;  /* 0x00005e0004061a11 */ /* 0x000fc600078408ff */
[----:B------:R-:W-:Y:S01]  /*08e0*/  FFMA.FTZ R5, R12, R13, R5 ;  /* 0x0000000d0c057223 */ /* 0x000fe20000010005 */
[----:B------:R-:W-:Y:S02]  /*08f0*/  @P1 LEA.HI.X R7, R4, c[0x0][0x17c], R9, 0x1, P2 ;  /* 0x00005f0004071a11 */ /* 0x000fe400010f0c09 */
[----:B------:R-:W-:Y:S02]  /*0900*/  ISETP.GE.AND P2, PT, R0, c[0x0][0x188], PT ;  /* 0x0000620000007a0c */ /* 0x000fe40003f46270 */
[----:B------:R-:W-:-:S05]  /*0910*/  F2FP.PACK_AB R5, RZ, R5 ;  /* 0x00000005ff05723e */ /* 0x000fca00000000ff */
[----:B------:R0:W-:Y:S01]  /*0920*/  @P1 STG.E.U16 [R6.64], R5 ;  /* 0x0000000506001986 */ /* 0x0001e2000c101504 */
[----:B------:R-:W-:Y:S05]  /*0930*/  @P1 BRA `(.L_x_485) ;  /* 0x0000008000001947 */ /* 0x000fea0003800000 */
[----:B0-----:R-:W-:Y:S01]  /*0940*/  HADD2.F32 R5, -RZ, R5.H0_H0 ;  /* 0x20000005ff057230 */ /* 0x001fe20000004100 */
[----:B------:R-:W-:-:S04]  /*0950*/  IADD3 R4, P1, R4, c[0x0][0x178], RZ ;  /* 0x00005e0004047a10 */ /* 0x000fc80007f3e0ff */
[----:B-----5:R-:W-:Y:S01]  /*0960*/  FMUL.FTZ R6, R5, R2 ;  /* 0x0000000205067220 */ /* 0x020fe20000410000 */
[----:B------:R-:W-:-:S05]  /*0970*/  IADD3.X R5, R9, c[0x0][0x17c], RZ, P1, !PT ;  /* 0x00005f0009057a10 */ /* 0x000fca0000ffe4ff */
[----:B------:R-:W0:Y:S02]  /*0980*/  F2I.S8.NTZ R6, R6 ;  /* 0x0000000600067305 */ /* 0x000e240000202100 */
[----:B0-----:R-:W-:-:S04]  /*0990*/  PRMT R7, R6, 0x8880, RZ ;  /* 0x0000888006077816 */ /* 0x001fc800000000ff */
[----:B------:R-:W-:-:S05]  /*09a0*/  PRMT R7, R7, 0x7710, RZ ;  /* 0x0000771007077816 */ /* 0x000fca00000000ff */
[----:B------:R0:W-:Y:S02]  /*09b0*/  STG.E.U8 [R4.64], R7 ;  /* 0x0000000704007986 */ /* 0x0001e4000c101104 */
.L_x_485:
[----:B------:R-:W-:Y:S05]  /*09c0*/  @!P2 BRA `(.L_x_486) ;  /* 0xfffffdd00000a947 */ /* 0x000fea000383ffff */
[----:B------:R-:W-:Y:S05]  /*09d0*/  EXIT ;  /* 0x000000000000794d */ /* 0x000fea0003800000 */
.L_x_487:
        /* <DEDUP_REMOVED lines=10> */
.L_x_2538:


//--------------------- .text._ZN17fastertransformer16generalLayerNormI6__halfLb1EEEvPKT_S4_S4_PS2_fiiPfS6_i --------------------------
	.section	.text._ZN17fastertransformer16generalLayerNormI6__halfLb1EEEvPKT_S4_S4_PS2_fiiPfS6_i,"ax",@progbits
	.sectioninfo	@"SHI_REGISTERS=23"
	.align	128
        .global         _ZN17fastertransformer16generalLayerNormI6__halfLb1EEEvPKT_S4_S4_PS2_fiiPfS6_i
        .type           _ZN17fastertransformer16generalLayerNormI6__halfLb1EEEvPKT_S4_S4_PS2_fiiPfS6_i,@function
        .size           _ZN17fastertransformer16generalLayerNormI6__halfLb1EEEvPKT_S4_S4_PS2_fiiPfS6_i,(.L_x_2434 - _ZN17fastertransformer16generalLayerNormI6__halfLb1EEEvPKT_S4_S4_PS2_fiiPfS6_i)
        .other          _ZN17fastertransformer16generalLayerNormI6__halfLb1EEEvPKT_S4_S4_PS2_fiiPfS6_i,@"STO_CUDA_ENTRY STV_DEFAULT"
_ZN17fastertransformer16generalLayerNormI6__halfLb1EEEvPKT_S4_S4_PS2_fiiPfS6_i:
.text._ZN17fastertransformer16generalLayerNormI6__halfLb1EEEvPKT_S4_S4_PS2_fiiPfS6_i:
[----:B------:R-:W-:Y:S02]  /*0000*/  IMAD.MOV.U32 R1, RZ, RZ, c[0x0][0x28] ;  /* 0x00000a00ff017624 */ /* 0x000fe400078e00ff */
[----:B------:R-:W0:Y:S01]  /*0010*/  S2R R0, SR_TID.X ;  /* 0x0000000000007919 */ /* 0x000e220000002100 */
[----:B------:R-:W-:Y:S01]  /*0020*/  ULDC.64 UR4, c[0x0][0x118] ;  /* 0x0000460000047ab9 */ /* 0x000fe20000000a00 */
[----:B------:R-:W-:Y:S01]  /*0030*/  BSSY B0, `(.L_x_488) ;  /* 0x0000010000007945 */ /* 0x000fe20003800000 */
[----:B------:R-:W-:Y:S01]  /*0040*/  IMAD.MOV.U32 R4, RZ, RZ, RZ ;  /* 0x000000ffff047224 */ /* 0x000fe200078e00ff */
[----:B0-----:R-:W-:-:S13]  /*0050*/  ISETP.GE.AND P1, PT, R0, c[0x0][0x188], PT ;  /* 0x0000620000007a0c */ /* 0x001fda0003f26270 */
[----:B------:R-:W-:Y:S05]  /*0060*/  @P1 BRA `(.L_x_489) ;  /* 0x000000c000001947 */ /* 0x000fea0003800000 */
[----:B------:R-:W0:Y:S01]  /*0070*/  S2R R6, SR_CTAID.X ;  /* 0x0000000000067919 */ /* 0x000e220000002500 */
[----:B------:R-:W-:Y:S02]  /*0080*/  IMAD.MOV.U32 R4, RZ, RZ, RZ ;  /* 0x000000ffff047224 */ /* 0x000fe400078e00ff */
[----:B------:R-:W-:-:S03]  /*0090*/  IMAD.MOV.U32 R5, RZ, RZ, R0 ;  /* 0x000000ffff057224 */ /* 0x000fc600078e0000 */
.L_x_490:
[----:B------:R-:W-:Y:S01]  /*00a0*/  HFMA2.MMA R3, -RZ, RZ, 0, 1.1920928955078125e-07 ;  /* 0x00000002ff037435 */ /* 0x000fe200000001ff */
[----:B0-----:R-:W-:-:S09]  /*00b0*/  IMAD R2, R6, c[0x0][0x188], R5 ;  /* 0x0000620006027a24 */ /* 0x001fd200078e0205 */
[----:B------:R-:W-:-:S06]  /*00c0*/  IMAD.WIDE.U32 R2, R2, R3, c[0x0][0x160] ;  /* 0x0000580002027625 */ /* 0x000fcc00078e0003 */
[----:B------:R-:W2:Y:S01]  /*00d0*/  LDG.E.U16.CONSTANT R2, [R2.64] ;  /* 0x0000000402027981 */ /* 0x000ea2000c1e9500 */
[----:B------:R-:W-:-:S04]  /*00e0*/  IADD3 R5, R5, c[0x0][0x0], RZ ;  /* 0x0000000005057a10 */ /* 0x000fc80007ffe0ff */
[----:B------:R-:W-:Y:S01]  /*00f0*/  ISETP.GE.AND P0, PT, R5, c[0x0][0x188], PT ;  /* 0x0000620005007a0c */ /* 0x000fe20003f06270 */
[----:B--2---:R-:W-:-:S05]  /*0100*/  HADD2.F32 R7, -RZ, R2.H0_H0 ;  /* 0x20000002ff077230 */ /* 0x004fca0000004100 */
[----:B------:R-:W-:-:S07]  /*0110*/  FADD.FTZ R4, R7, R4 ;  /* 0x0000000407047221 */ /* 0x000fce0000010000 */
[----:B------:R-:W-:Y:S05]  /*0120*/  @!P0 BRA `(.L_x_490) ;  /* 0xffffff7000008947 */ /* 0x000fea000383ffff */
.L_x_489:
[----:B------:R-:W-:Y:S05]  /*0130*/  BSYNC B0 ;  /* 0x0000000000007941 */ /* 0x000fea0003800000 */
.L_x_488:
[----:B------:R-:W0:Y:S01]  /*0140*/  SHFL.BFLY PT, R3, R4, 0x10, 0x1f ;  /* 0x0e001f0004037f89 */ /* 0x000e2200000e0000 */
[----:B------:R-:W-:Y:S01]  /*0150*/  I2F.U32 R11, R0 ;  /* 0x00000000000b7306 */ /* 0x000fe20000201000 */
[----:B------:R-:W-:Y:S01]  /*0160*/  ISETP.NE.AND P2, PT, R0, RZ, PT ;  /* 0x000000ff0000720c */ /* 0x000fe20003f45270 */
[----:B------:R-:W-:-:S12]  /*0170*/  BSSY B0, `(.L_x_491) ;  /* 0x0000034000007945 */ /* 0x000fd80003800000 */
[----:B------:R-:W-:Y:S01]  /*0180*/  @!P2 I2F R12, c[0x0][0x188] ;  /* 0x00006200000cab06 */ /* 0x000fe20000201400 */
[----:B0-----:R-:W-:Y:S01]  /*0190*/  FADD.FTZ R5, R3, R4 ;  /* 0x0000000403057221 */ /* 0x001fe20000010000 */
[----:B------:R-:W-:-:S04]  /*01a0*/  SHF.R.U32.HI R4, RZ, 0x3, R0 ;  /* 0x00000003ff047819 */ /* 0x000fc80000011600 */
[----:B------:R-:W0:Y:S01]  /*01b0*/  SHFL.BFLY PT, R2, R5, 0x8, 0x1f ;  /* 0x0d001f0005027f89 */ /* 0x000e2200000e0000 */
[----:B------:R-:W-:Y:S01]  /*01c0*/  LOP3.LUT R4, R4, 0x1ffffffc, RZ, 0xc0, !PT ;  /* 0x1ffffffc04047812 */ /* 0x000fe200078ec0ff */
[----:B0-----:R-:W-:-:S05]  /*01d0*/  FADD.FTZ R6, R5, R2 ;  /* 0x0000000205067221 */ /* 0x001fca0000010000 */
[----:B------:R-:W0:Y:S02]  /*01e0*/  SHFL.BFLY PT, R3, R6, 0x4, 0x1f ;  /* 0x0c801f0006037f89 */ /* 0x000e2400000e0000 */
[----:B0-----:R-:W-:Y:S02]  /*01f0*/  FADD.FTZ R7, R6, R3 ;  /* 0x0000000306077221 */ /* 0x001fe40000010000 */
[----:B------:R-:W0:Y:S01]  /*0200*/  I2F.U32 R3, c[0x0][0x0] ;  /* 0x0000000000037b06 */ /* 0x000e220000201000 */
[----:B------:R-:W-:Y:S02]  /*0210*/  IMAD.MOV.U32 R6, RZ, RZ, RZ ;  /* 0x000000ffff067224 */ /* 0x000fe400078e00ff */
[----:B------:R-:W1:Y:S02]  /*0220*/  SHFL.BFLY PT, R2, R7, 0x2, 0x1f ;  /* 0x0c401f0007027f89 */ /* 0x000e6400000e0000 */
[----:B-1----:R-:W-:Y:S02]  /*0230*/  FADD.FTZ R8, R7, R2 ;  /* 0x0000000207087221 */ /* 0x002fe40000010000 */
[----:B0-----:R-:W-:Y:S01]  /*0240*/  FMUL.FTZ R2, R3, 0.03125 ;  /* 0x3d00000003027820 */ /* 0x001fe20000410000 */
[----:B------:R-:W-:-:S02]  /*0250*/  LOP3.LUT P3, R3, R0, 0x1f, RZ, 0xc0, !PT ;  /* 0x0000001f00037812 */ /* 0x000fc4000786c0ff */
[----:B------:R-:W0:Y:S02]  /*0260*/  SHFL.BFLY PT, R9, R8, 0x1, 0x1f ;  /* 0x0c201f0008097f89 */ /* 0x000e2400000e0000 */
[----:B------:R-:W-:Y:S01]  /*0270*/  FSETP.GT.FTZ.AND P4, PT, R2, R11, PT ;  /* 0x0000000b0200720b */ /* 0x000fe20003f94000 */
[----:B------:R-:W-:Y:S02]  /*0280*/  IMAD.SHL.U32 R5, R3, 0x4, RZ ;  /* 0x0000000403057824 */ /* 0x000fe400078e00ff */
[----:B0-----:R-:W-:-:S06]  /*0290*/  FADD.FTZ R11, R8, R9 ;  /* 0x00000009080b7221 */ /* 0x001fcc0000010000 */
[----:B------:R-:W-:Y:S04]  /*02a0*/  @!P3 STS [R4+0x8], R11 ;  /* 0x0000080b0400b388 */ /* 0x000fe80000000800 */
[----:B------:R-:W-:Y:S06]  /*02b0*/  BAR.SYNC.DEFER_BLOCKING 0x0 ;  /* 0x0000000000007b1d */ /* 0x000fec0000010000 */
[----:B------:R-:W0:Y:S04]  /*02c0*/  @P4 LDS R6, [R5+0x8] ;  /* 0x0000080005064984 */ /* 0x000e280000000800 */
[----:B0-----:R-:W0:Y:S02]  /*02d0*/  SHFL.BFLY PT, R7, R6, 0x10, 0x1f ;  /* 0x0e001f0006077f89 */ /* 0x001e2400000e0000 */
[----:B0-----:R-:W-:-:S02]  /*02e0*/  FADD.FTZ R7, R7, R6 ;  /* 0x0000000607077221 */ /* 0x001fc40000010000 */
[----:B------:R-:W0:Y:S03]  /*02f0*/  @!P2 MUFU.RCP R6, R12 ;  /* 0x0000000c0006a308 */ /* 0x000e260000001000 */
        /* <DEDUP_REMOVED lines=8> */
[----:B0-----:R-:W-:Y:S02]  /*0380*/  @!P2 FMUL.FTZ R6, R11, R6 ;  /* 0x000000060b06a220 */ /* 0x001fe40000410000 */
[----:B------:R-:W-:-:S03]  /*0390*/  IMAD.MOV.U32 R11, RZ, RZ, RZ ;  /* 0x000000ffff0b7224 */ /* 0x000fc600078e00ff */
[----:B------:R0:W-:Y:S04]  /*03a0*/  @!P2 STS [RZ], R6 ;  /* 0x00000006ff00a388 */ /* 0x0001e80000000800 */
[----:B------:R-:W-:Y:S06]  /*03b0*/  BAR.SYNC.DEFER_BLOCKING 0x0 ;  /* 0x0000000000007b1d */ /* 0x000fec0000010000 */
[----:B------:R-:W-:Y:S05]  /*03c0*/  @P1 BRA `(.L_x_492) ;  /* 0x000000e000001947 */ /* 0x000fea0003800000 */
[----:B0-----:R-:W0:Y:S01]  /*03d0*/  LDS R8, [RZ] ;  /* 0x00000000ff087984 */ /* 0x001e220000000800 */
[----:B------:R-:W-:Y:S01]  /*03e0*/  IMAD.MOV.U32 R11, RZ, RZ, RZ ;  /* 0x000000ffff0b7224 */ /* 0x000fe200078e00ff */
[----:B------:R-:W-:-:S02]  /*03f0*/  MOV R9, R0 ;  /* 0x0000000000097202 */ /* 0x000fc40000000f00 */
[----:B------:R-:W1:Y:S04]  /*0400*/  S2R R12, SR_CTAID.X ;  /* 0x00000000000c7919 */ /* 0x000e680000002500 */
.L_x_493:
[----:B------:R-:W-:Y:S02]  /*0410*/  IMAD.MOV.U32 R7, RZ, RZ, 0x2 ;  /* 0x00000002ff077424 */ /* 0x000fe400078e00ff */
[----:B-1----:R-:W-:-:S04]  /*0420*/  IMAD R6, R12, c[0x0][0x188], R9 ;  /* 0x000062000c067a24 */ /* 0x002fc800078e0209 */
        /* <DEDUP_REMOVED lines=8> */
.L_x_492:
[----:B0-----:R-:W-:Y:S05]  /*04b0*/  BSYNC B0 ;  /* 0x0000000000007941 */ /* 0x001fea0003800000 */
.L_x_491:
[----:B------:R-:W0:Y:S01]  /*04c0*/  SHFL.BFLY PT, R6, R11, 0x10, 0x1f ;  /* 0x0e001f000b067f89 */ /* 0x000e2200000e0000 */
[----:B------:R-:W1:Y:S01]  /*04d0*/  @!P2 I2F R12, c[0x0][0x188] ;  /* 0x00006200000cab06 */ /* 0x000e620000201400 */
[----:B------:R-:W-:Y:S07]  /*04e0*/  BSSY B0, `(.L_x_494) ;  /* 0x0000055000007945 */ /* 0x000fee0003800000 */
[----:B-1----:R-:W1:Y:S01]  /*04f0*/  @!P2 MUFU.RCP R12, R12 ;  /* 0x0000000c000ca308 */ /* 0x002e620000001000 */
        /* <DEDUP_REMOVED lines=9> */
[----:B------:R-:W-:-:S03]  /*0590*/  IMAD.MOV.U32 R10, RZ, RZ, RZ ;  /* 0x000000ffff0a7224 */ /* 0x000fc600078e00ff */
[----:B------:R-:W-:Y:S04]  /*05a0*/  @!P3 STS [R4+0x8], R13 ;  /* 0x0000080d0400b388 */ /* 0x000fe80000000800 */
        /* <DEDUP_REMOVED lines=11> */
[----:B0-----:R-:W-:-:S04]  /*0660*/  FADD.FTZ R9, R8, R9 ;  /* 0x0000000908097221 */ /* 0x001fc80000010000 */
[----:B-1----:R-:W-:Y:S02]  /*0670*/  @!P2 FFMA.FTZ R10, R9, R12, c[0x0][0x180] ;  /* 0x00006000090aa623 */ /* 0x002fe4000001000c */
[----:B------:R-:W-:-:S04]  /*0680*/  IMAD.MOV.U32 R9, RZ, RZ, 0x11 ;  /* 0x00000011ff097424 */ /* 0x000fc800078e00ff */
[----:B------:R-:W0:Y:S02]  /*0690*/  @!P2 MUFU.RSQ R10, R10 ;  /* 0x0000000a000aa308 */ /* 0x000e240000001400 */
[----:B0-----:R0:W-:Y:S04]  /*06a0*/  @!P2 STS [0x4], R10 ;  /* 0x0000040aff00a388 */ /* 0x0011e80000000800 */
[----:B------:R-:W-:Y:S06]  /*06b0*/  BAR.SYNC.DEFER_BLOCKING 0x0 ;  /* 0x0000000000007b1d */ /* 0x000fec0000010000 */
[----:B------:R-:W-:Y:S05]  /*06c0*/  @P1 BRA `(.L_x_495) ;  /* 0x0000036000001947 */ /* 0x000fea0003800000 */
[----:B0-----:R-:W0:Y:S01]  /*06d0*/  LDS.64 R6, [RZ] ;  /* 0x00000000ff067984 */ /* 0x001e220000000a00 */
[----:B------:R-:W-:-:S03]  /*06e0*/  ISETP.NE.U32.AND P0, PT, RZ, c[0x0][0x170], PT ;  /* 0x00005c00ff007a0c */ /* 0x000fc60003f05070 */
[----:B------:R-:W1:Y:S01]  /*06f0*/  S2R R8, SR_CTAID.X ;  /* 0x0000000000087919 */ /* 0x000e620000002500 */
[----:B------:R-:W-:-:S13]  /*0700*/  ISETP.NE.AND.EX P0, PT, RZ, c[0x0][0x174], PT, P0 ;  /* 0x00005d00ff007a0c */ /* 0x000fda0003f05300 */
[----:B------:R-:W-:Y:S05]  /*0710*/  @!P0 BRA `(.L_x_496) ;  /* 0x000001b000008947 */ /* 0x000fea0003800000 */
[----:B------:R-:W-:-:S03]  /*0720*/  MOV R11, R0 ;  /* 0x00000000000b7202 */ /* 0x000fc60000000f00 */
.L_x_497:
[----:B------:R-:W-:Y:S02]  /*0730*/  IMAD.MOV.U32 R16, RZ, RZ, 0x2 ;  /* 0x00000002ff107424 */ /* 0x000fe400078e00ff */
[----:B-1----:R-:W-:-:S04]  /*0740*/  IMAD R14, R8, c[0x0][0x188], R11 ;  /* 0x00006200080e7a24 */ /* 0x002fc800078e020b */
[----:B------:R-:W-:-:S04]  /*0750*/  IMAD.WIDE R14, R14, R16, c[0x0][0x160] ;  /* 0x000058000e0e7625 */ /* 0x000fc800078e0210 */
[CC--:B------:R-:W-:Y:S02]  /*0760*/  IMAD.WIDE R12, R11.reuse, R16.reuse, c[0x0][0x170] ;  /* 0x00005c000b0c7625 */ /* 0x0c0fe400078e0210 */
[----:B------:R-:W2:Y:S02]  /*0770*/  LDG.E.U16 R14, [R14.64] ;  /* 0x000000040e0e7981 */ /* 0x000ea4000c1e1500 */
[C---:B------:R-:W-:Y:S02]  /*0780*/  IMAD.WIDE R16, R11.reuse, R16, c[0x0][0x168] ;  /* 0x00005a000b107625 */ /* 0x040fe400078e0210 */
[----:B------:R-:W3:Y:S04]  /*0790*/  LDG.E.U16.CONSTANT R12, [R12.64] ;  /* 0x000000040c0c7981 */ /* 0x000ee8000c1e9500 */
[----:B------:R-:W4:Y:S01]  /*07a0*/  LDG.E.U16.CONSTANT R16, [R16.64] ;  /* 0x0000000410107981 */ /* 0x000f22000c1e9500 */
[----:B--2---:R-:W-:Y:S01]  /*07b0*/  HADD2.F32 R19, -RZ, R14.H0_H0 ;  /* 0x2000000eff137230 */ /* 0x004fe20000004100 */
[C---:B------:R-:W-:Y:S01]  /*07c0*/  IMAD.SHL.U32 R14, R11.reuse, 0x2, RZ ;  /* 0x000000020b0e7824 */ /* 0x040fe200078e00ff */
[----:B------:R-:W-:Y:S01]  /*07d0*/  IADD3 R11, R11, c[0x0][0x0], RZ ;  /* 0x000000000b0b7a10 */ /* 0x000fe20007ffe0ff */
[----:B---3--:R-:W-:-:S02]  /*07e0*/  HADD2.F32 R10, -RZ, R12.H0_H0 ;  /* 0x2000000cff0a7230 */ /* 0x008fc40000004100 */
[----:B0-----:R-:W-:Y:S01]  /*07f0*/  FADD.FTZ R18, -R6, R19 ;  /* 0x0000001306127221 */ /* 0x001fe20000010100 */
[----:B------:R-:W-:Y:S01]  /*0800*/  ISETP.GE.AND P4, PT, R11, c[0x0][0x188], PT ;  /* 0x000062000b007a0c */ /* 0x000fe20003f86270 */
[----:B----4-:R-:W-:Y:S02]  /*0810*/  HADD2.F32 R20, -RZ, R16.H0_H0 ;  /* 0x20000010ff147230 */ /* 0x010fe40000004100 */
[----:B------:R-:W-:-:S04]  /*0820*/  FMUL.FTZ R19, R18, R7 ;  /* 0x0000000712137220 */ /* 0x000fc80000410000 */
[----:B------:R-:W-:-:S05]  /*0830*/  FFMA.FTZ R10, R19, R20, R10 ;  /* 0x00000014130a7223 */ /* 0x000fca000001000a */
[----:B------:R-:W-:-:S04]  /*0840*/  F2FP.PACK_AB R10, RZ, R10 ;  /* 0x0000000aff0a723e */ /* 0x000fc800000000ff */
[----:B------:R-:W-:Y:S01]  /*0850*/  PRMT R13, R10, 0x7610, R13 ;  /* 0x000076100a0d7816 */ /* 0x000fe2000000000d */
[C---:B------:R-:W-:Y:S02]  /*0860*/  HSETP2.GT.AND P0, PT, |R10|.reuse.H0_H0, R9.H0_H0, PT ;  /* 0x200000090a007234 */ /* 0x040fe40003f04a00 */
[----:B------:R-:W-:Y:S02]  /*0870*/  HADD2 R10, |R10|.H0_H0, -RZ.H0_H0 ;  /* 0xa00000ff0a0a7230 */ /* 0x000fe40000000a00 */
[----:B------:R0:W-:Y:S03]  /*0880*/  STS.U16 [R14+0x110], R13 ;  /* 0x0001100d0e007388 */ /* 0x0001e60000000400 */
[----:B------:R-:W-:-:S06]  /*0890*/  PRMT R10, R10, 0x5410, RZ ;  /* 0x000054100a0a7816 */ /* 0x000fcc00000000ff */
[----:B------:R-:W-:Y:S01]  /*08a0*/  @P0 PRMT R9, R10, 0x7610, R9 ;  /* 0x000076100a090816 */ /* 0x000fe20000000009 */
[----:B0-----:R-:W-:Y:S05]  /*08b0*/  @!P4 BRA `(.L_x_497) ;  /* 0xfffffe700000c947 */ /* 0x001fea000383ffff */
[----:B------:R-:W-:Y:S05]  /*08c0*/  BRA `(.L_x_495) ;  /* 0x0000016000007947 */ /* 0x000fea0003800000 */
.L_x_496:
[----:B------:R-:W-:-:S03]  /*08d0*/  IMAD.MOV.U32 R15, RZ, RZ, R0 ;  /* 0x000000ffff0f7224 */ /* 0x000fc600078e0000 */
.L_x_498:
[----:B------:R-:W-:Y:S01]  /*08e0*/  HFMA2.MMA R12, -RZ, RZ, 0, 1.1920928955078125e-07 ;  /* 0x00000002ff0c7435 */ /* 0x000fe200000001ff */
[----:B-1----:R-:W-:-:S09]  /*08f0*/  IMAD R10, R8, c[0x0][0x188], R15 ;  /* 0x00006200080a7a24 */ /* 0x002fd200078e020f */
[----:B------:R-:W-:-:S04]  /*0900*/  IMAD.WIDE R10, R10, R12, c[0x0][0x160] ;  /* 0x000058000a0a7625 */ /* 0x000fc800078e020c */
[C---:B------:R-:W-:Y:S02]  /*0910*/  IMAD.WIDE R12, R15.reuse, R12, c[0x0][0x168] ;  /* 0x00005a000f0c7625 */ /* 0x040fe400078e020c */
[----:B------:R-:W2:Y:S04]  /*0920*/  LDG.E.U16 R10, [R10.64] ;  /* 0x000000040a0a7981 */ /* 0x000ea8000c1e1500 */
[----:B------:R-:W3:Y:S01]  /*0930*/  LDG.E.U16.CONSTANT R12, [R12.64] ;  /* 0x000000040c0c7981 */ /* 0x000ee2000c1e9500 */
[C---:B------:R-:W-:Y:S01]  /*0940*/  IMAD.SHL.U32 R16, R15.reuse, 0x2, RZ ;  /* 0x000000020f107824 */ /* 0x040fe200078e00ff */
[----:B------:R-:W-:-:S04]  /*0950*/  IADD3 R15, R15, c[0x0][0x0], RZ ;  /* 0x000000000f0f7a10 */ /* 0x000fc80007ffe0ff */
[----:B------:R-:W-:Y:S01]  /*0960*/  ISETP.GE.AND P4, PT, R15, c[0x0][0x188], PT ;  /* 0x000062000f007a0c */ /* 0x000fe20003f86270 */
[----:B--2---:R-:W-:-:S05]  /*0970*/  HADD2.F32 R17, -RZ, R10.H0_H0 ;  /* 0x2000000aff117230 */ /* 0x004fca0000004100 */
[----:B0-----:R-:W-:Y:S01]  /*0980*/  FADD.FTZ R14, -R6, R17 ;  /* 0x00000011060e7221 */ /* 0x001fe20000010100 */
[----:B---3--:R-:W-:-:S03]  /*0990*/  HADD2.F32 R17, -RZ, R12.H0_H0 ;  /* 0x2000000cff117230 */ /* 0x008fc60000004100 */
[----:B------:R-:W-:-:S04]  /*09a0*/  FMUL.FTZ R14, R14, R7 ;  /* 0x000000070e0e7220 */ /* 0x000fc80000410000 */
[----:B------:R-:W-:-:S05]  /*09b0*/  FFMA.FTZ R14, R14, R17, RZ ;  /* 0x000000110e0e7223 */ /* 0x000fca00000100ff */
[----:B------:R-:W-:-:S05]  /*09c0*/  F2FP.PACK_AB R14, RZ, R14 ;  /* 0x0000000eff0e723e */ /* 0x000fca00000000ff */
[----:B------:R0:W-:Y:S01]  /*09d0*/  STS.U16 [R16+0x110], R14 ;  /* 0x0001100e10007388 */ /* 0x0001e20000000400 */
[C---:B------:R-:W-:Y:S02]  /*09e0*/  HSETP2.GT.AND P0, PT, |R14|.reuse.H0_H0, R9.H0_H0, PT ;  /* 0x200000090e007234 */ /* 0x040fe40003f04a00 */
[----:B------:R-:W-:-:S05]  /*09f0*/  HADD2 R10, |R14|.H0_H0, -RZ.H0_H0 ;  /* 0xa00000ff0e0a7230 */ /* 0x000fca0000000a00 */
[----:B------:R-:W-:-:S06]  /*0a00*/  PRMT R10, R10, 0x5410, RZ ;  /* 0x000054100a0a7816 */ /* 0x000fcc00000000ff */
[----:B------:R-:W-:Y:S01]  /*0a10*/  @P0 PRMT R9, R10, 0x7610, R9 ;  /* 0x000076100a090816 */ /* 0x000fe20000000009 */
[----:B0-----:R-:W-:Y:S05]  /*0a20*/  @!P4 BRA `(.L_x_498) ;  /* 0xfffffeb00000c947 */ /* 0x001fea000383ffff */
.L_x_495:
[----:B0-----:R-:W-:Y:S05]  /*0a30*/  BSYNC B0 ;  /* 0x0000000000007941 */ /* 0x001fea0003800000 */
.L_x_494:
[----:B------:R-:W-:Y:S01]  /*0a40*/  HADD2.F32 R9, -RZ, R9.H0_H0 ;  /* 0x20000009ff097230 */ /* 0x000fe20000004100 */
[----:B------:R-:W0:Y:S01]  /*0a50*/  I2F R3, R3 ;  /* 0x0000000300037306 */ /* 0x000e220000201400 */
[----:B------:R-:W-:Y:S03]  /*0a60*/  BSSY B0, `(.L_x_499) ;  /* 0x000002b000007945 */ /* 0x000fe60003800000 */
[----:B------:R-:W1:Y:S01]  /*0a70*/  SHFL.BFLY PT, R6, R9, 0x10, 0x1f ;  /* 0x0e001f0009067f89 */ /* 0x000e6200000e0000 */
[----:B0-----:R-:W-:Y:S02]  /*0a80*/  FSETP.GT.FTZ.AND P0, PT, R2, R3, PT ;  /* 0x000000030200720b */ /* 0x001fe40003f14000 */
[----:B-1----:R-:W-:Y:S01]  /*0a90*/  FMNMX.FTZ R6, R9, R6, !PT ;  /* 0x0000000609067209 */ /* 0x002fe20007810000 */
[----:B------:R-:W-:-:S04]  /*0aa0*/  IMAD.MOV.U32 R9, RZ, RZ, -0x1f528714 ;  /* 0xe0ad78ecff097424 */ /* 0x000fc800078e00ff */
[----:B------:R-:W0:Y:S02]  /*0ab0*/  SHFL.BFLY PT, R7, R6, 0x8, 0x1f ;  /* 0x0d001f0006077f89 */ /* 0x000e2400000e0000 */
[----:B0-----:R-:W-:Y:S01]  /*0ac0*/  FMNMX.FTZ R7, R6, R7, !PT ;  /* 0x0000000706077209 */ /* 0x001fe20007810000 */
[----:B------:R-:W-:-:S04]  /*0ad0*/  IMAD.MOV.U32 R6, RZ, RZ, 0x1 ;  /* 0x00000001ff067424 */ /* 0x000fc800078e00ff */
[----:B------:R-:W0:Y:S02]  /*0ae0*/  SHFL.BFLY PT, R8, R7, 0x4, 0x1f ;  /* 0x0c801f0007087f89 */ /* 0x000e2400000e0000 */
[----:B0-----:R-:W-:-:S05]  /*0af0*/  FMNMX.FTZ R8, R7, R8, !PT ;  /* 0x0000000807087209 */ /* 0x001fca0007810000 */
[----:B------:R-:W0:Y:S02]  /*0b00*/  SHFL.BFLY PT, R11, R8, 0x2, 0x1f ;  /* 0x0c401f00080b7f89 */ /* 0x000e2400000e0000 */
[----:B0-----:R-:W-:-:S05]  /*0b10*/  FMNMX.FTZ R11, R8, R11, !PT ;  /* 0x0000000b080b7209 */ /* 0x001fca0007810000 */
[----:B------:R-:W0:Y:S02]  /*0b20*/  SHFL.BFLY PT, R10, R11, 0x1, 0x1f ;  /* 0x0c201f000b0a7f89 */ /* 0x000e2400000e0000 */
[----:B0-----:R-:W-:-:S05]  /*0b30*/  FMNMX.FTZ R13, R11, R10, !PT ;  /* 0x0000000a0b0d7209 */ /* 0x001fca0007810000 */
[----:B------:R-:W-:Y:S04]  /*0b40*/  @!P3 STS [R4+0x88], R13 ;  /* 0x0000880d0400b388 */ /* 0x000fe80000000800 */
[----:B------:R-:W-:Y:S06]  /*0b50*/  BAR.SYNC.DEFER_BLOCKING 0x0 ;  /* 0x0000000000007b1d */ /* 0x000fec0000010000 */
[----:B------:R-:W0:Y:S04]  /*0b60*/  @P0 LDS R9, [R5+0x88] ;  /* 0x0000880005090984 */ /* 0x000e280000000800 */
[----:B0-----:R-:W0:Y:S02]  /*0b70*/  SHFL.BFLY PT, R2, R9, 0x10, 0x1f ;  /* 0x0e001f0009027f89 */ /* 0x001e2400000e0000 */
[----:B0-----:R-:W-:-:S05]  /*0b80*/  FMNMX.FTZ R8, R2, R9, !PT ;  /* 0x0000000902087209 */ /* 0x001fca0007810000 */
[----:B------:R-:W0:Y:S02]  /*0b90*/  SHFL.BFLY PT, R7, R8, 0x8, 0x1f ;  /* 0x0d001f0008077f89 */ /* 0x000e2400000e0000 */
[----:B0-----:R-:W-:-:S05]  /*0ba0*/  FMNMX.FTZ R10, R8, R7, !PT ;  /* 0x00000007080a7209 */ /* 0x001fca0007810000 */
[----:B------:R-:W0:Y:S02]  /*0bb0*/  SHFL.BFLY PT, R3, R10, 0x4, 0x1f ;  /* 0x0c801f000a037f89 */ /* 0x000e2400000e0000 */
[----:B0-----:R-:W-:-:S05]  /*0bc0*/  FMNMX.FTZ R3, R10, R3, !PT ;  /* 0x000000030a037209 */ /* 0x001fca0007810000 */
[----:B------:R-:W0:Y:S02]  /*0bd0*/  SHFL.BFLY PT, R2, R3, 0x2, 0x1f ;  /* 0x0c401f0003027f89 */ /* 0x000e2400000e0000 */
[----:B0-----:R-:W-:-:S05]  /*0be0*/  FMNMX.FTZ R11, R3, R2, !PT ;  /* 0x00000002030b7209 */ /* 0x001fca0007810000 */
[----:B------:R-:W0:Y:S02]  /*0bf0*/  SHFL.BFLY PT, R2, R11, 0x1, 0x1f ;  /* 0x0c201f000b027f89 */ /* 0x000e2400000e0000 */
[----:B0-----:R-:W-:-:S05]  /*0c00*/  FMNMX.FTZ R2, R11, R2, !PT ;  /* 0x000000020b027209 */ /* 0x001fca0007810000 */
[----:B------:R-:W-:-:S06]  /*0c10*/  FMUL.FTZ R4, R2, 1 ;  /* 0x3f80000002047820 */ /* 0x000fcc0000410000 */
[----:B------:R-:W0:Y:S08]  /*0c20*/  F2F.F64.F32 R4, R4 ;  /* 0x0000000400047310 */ /* 0x000e300000201800 */
[----:B0-----:R-:W0:Y:S02]  /*0c30*/  MUFU.RCP64H R7, R5 ;  /* 0x0000000500077308 */ /* 0x001e240000001800 */
[----:B0-----:R-:W0:-:S06]  /*0c40*/  DFMA R8, -R4, R6, 1 ;  /* 0x3ff000000408742b */ /* 0x001e0c0000000106 */
[----:B0-----:R-:W0:-:S06]  /*0c50*/  DFMA R8, R8, R8, R8 ;  /* 0x000000080808722b */ /* 0x001e0c0000000008 */
[----:B0-----:R-:W0:-:S06]  /*0c60*/  DFMA R8, R6, R8, R6 ;  /* 0x000000080608722b */ /* 0x001e0c0000000006 */
[----:B0-----:R-:W0:-:S06]  /*0c70*/  DFMA R6, -R4, R8, 1 ;  /* 0x3ff000000406742b */ /* 0x001e0c0000000108 */
[----:B0-----:R-:W0:-:S06]  /*0c80*/  DFMA R6, R8, R6, R8 ;  /* 0x000000060806722b */ /* 0x001e0c0000000008 */
[----:B0-----:R-:W0:-:S06]  /*0c90*/  DMUL R8, R6, 127 ;  /* 0x405fc00006087828 */ /* 0x001e0c0000000000 */
[----:B0-----:R-:W0:-:S06]  /*0ca0*/  DFMA R10, -R4, R8, 127 ;  /* 0x405fc000040a742b */ /* 0x001e0c0000000108 */
[----:B0-----:R-:W0:-:S10]  /*0cb0*/  DFMA R6, R6, R10, R8 ;  /* 0x0000000a0606722b */ /* 0x001e140000000008 */
[----:B0-----:R-:W-:-:S05]  /*0cc0*/  FFMA R3, RZ, R5, R7 ;  /* 0x00000005ff037223 */ /* 0x001fca0000000007 */
[----:B------:R-:W-:-:S13]  /*0cd0*/  FSETP.GT.AND P0, PT, |R3|, 1.469367938527859385e-39, PT ;  /* 0x001000000300780b */ /* 0x000fda0003f04200 */
[----:B------:R-:W-:Y:S05]  /*0ce0*/  @P0 BRA `(.L_x_500) ;  /* 0x0000002000000947 */ /* 0x000fea0003800000 */
[----:B------:R-:W-:Y:S02]  /*0cf0*/  MOV R8, 0xd10 ;  /* 0x00000d1000087802 */ /* 0x000fe40000000f00 */
[----:B------:R-:W-:Y:S05]  /*0d00*/  CALL.REL.NOINC `($__internal_0_$__cuda_sm20_div_rn_f64_full) ;  /* 0x0000020000007944 */ /* 0x000fea0003c00000 */
.L_x_500:
[----:B------:R-:W-:Y:S05]  /*0d10*/  BSYNC B0 ;  /* 0x0000000000007941 */ /* 0x000fea0003800000 */
.L_x_499:
[----:B------:R-:W-:Y:S01]  /*0d20*/  BSSY B0, `(.L_x_501) ;  /* 0x0000013000007945 */ /* 0x000fe20003800000 */
[----:B------:R-:W-:Y:S05]  /*0d30*/  @P1 BRA `(.L_x_502) ;  /* 0x0000011000001947 */ /* 0x000fea0003800000 */
[----:B------:R-:W0:Y:S01]  /*0d40*/  S2R R9, SR_CTAID.X ;  /* 0x0000000000097919 */ /* 0x000e220000002500 */
[----:B------:R-:W2:Y:S02]  /*0d50*/  F2F.F16.F64 R6, R6 ;  /* 0x0000000600067310 */ /* 0x000ea40000300800 */
[----:B--2---:R-:W-:-:S06]  /*0d60*/  HADD2.F32 R8, -RZ, R6.H0_H0 ;  /* 0x20000006ff087230 */ /* 0x004fcc0000004100 */
.L_x_503:
[C---:B------:R-:W-:Y:S01]  /*0d70*/  SHF.L.U32 R6, R0.reuse, 0x1, RZ ;  /* 0x0000000100067819 */ /* 0x040fe200000006ff */
[----:B0-----:R-:W-:Y:S01]  /*0d80*/  IMAD R5, R9, c[0x0][0x188], R0 ;  /* 0x0000620009057a24 */ /* 0x001fe200078e0200 */
[----:B------:R-:W-:-:S03]  /*0d90*/  IADD3 R0, R0, c[0x0][0x0], RZ ;  /* 0x0000000000007a10 */ /* 0x000fc60007ffe0ff */
[----:B------:R-:W0:Y:S01]  /*0da0*/  LDS.U16 R3, [R6+0x110] ;  /* 0x0001100006037984 */ /* 0x000e220000000400 */
[----:B------:R-:W-:-:S04]  /*0db0*/  IADD3 R4, P0, R5, c[0x0][0x178], RZ ;  /* 0x00005e0005047a10 */ /* 0x000fc80007f1e0ff */
[----:B------:R-:W-:Y:S02]  /*0dc0*/  LEA.HI.X.SX32 R5, R5, c[0x0][0x17c], 0x1, P0 ;  /* 0x00005f0005057a11 */ /* 0x000fe400000f0eff */
[----:B------:R-:W-:Y:S01]  /*0dd0*/  ISETP.GE.AND P0, PT, R0, c[0x0][0x188], PT ;  /* 0x0000620000007a0c */ /* 0x000fe20003f06270 */
[----:B0-----:R-:W-:-:S05]  /*0de0*/  HADD2.F32 R3, -RZ, R3.H0_H0 ;  /* 0x20000003ff037230 */ /* 0x001fca0000004100 */
[----:B------:R-:W-:-:S06]  /*0df0*/  FMUL.FTZ R3, R8, R3 ;  /* 0x0000000308037220 */ /* 0x000fcc0000410000 */
[----:B------:R-:W0:Y:S02]  /*0e00*/  F2I.S8.NTZ R3, R3 ;  /* 0x0000000300037305 */ /* 0x000e240000202100 */
[----:B0-----:R-:W-:-:S04]  /*0e10*/  PRMT R7, R3, 0x8880, RZ ;  /* 0x0000888003077816 */ /* 0x001fc800000000ff */
[----:B------:R-:W-:-:S05]  /*0e20*/  PRMT R7, R7, 0x7710, RZ ;  /* 0x0000771007077816 */ /* 0x000fca00000000ff */
[----:B------:R0:W-:Y:S01]  /*0e30*/  STG.E.U8 [R4.64], R7 ;  /* 0x0000000704007986 */ /* 0x0001e2000c101104 */
[----:B------:R-:W-:Y:S05]  /*0e40*/  @!P0 BRA `(.L_x_503) ;  /* 0xffffff2000008947 */ /* 0x000fea000383ffff */
.L_x_502:
[----:B------:R-:W-:Y:S05]  /*0e50*/  BSYNC B0 ;  /* 0x0000000000007941 */ /* 0x000fea0003800000 */
.L_x_501:
[----:B------:R-:W-:Y:S05]  /*0e60*/  @P2 EXIT ;  /* 0x000000000000294d */ /* 0x000fea0003800000 */
[----:B0-----:R-:W-:Y:S02]  /*0e70*/  IMAD.MOV.U32 R5, RZ, RZ, c[0x0][0x194] ;  /* 0x00006500ff057624 */ /* 0x001fe400078e00ff */
[----:B------:R-:W-:-:S05]  /*0e80*/  IMAD.MOV.U32 R4, RZ, RZ, c[0x0][0x190] ;  /* 0x00006400ff047624 */ /* 0x000fca00078e00ff */
[----:B------:R-:W2:Y:S01]  /*0e90*/  LDG.E R5, [R4.64] ;  /* 0x0000000404057981 */ /* 0x000ea2000c1e1900 */
[----:B------:R-:W-:-:S03]  /*0ea0*/  IMAD.MOV.U32 R3, RZ, RZ, 0x4 ;  /* 0x00000004ff037424 */ /* 0x000fc600078e00ff */
[----:B------:R-:W0:Y:S01]  /*0eb0*/  S2R R6, SR_CTAID.X ;  /* 0x0000000000067919 */ /* 0x000e220000002500 */
[----:B--2---:R-:W-:Y:S02]  /*0ec0*/  FMUL.FTZ R0, R2, R5 ;  /* 0x0000000502007220 */ /* 0x004fe40000410000 */
[----:B0-----:R-:W-:-:S04]  /*0ed0*/  IMAD.WIDE.U32 R2, R6, R3, c[0x0][0x198] ;  /* 0x0000660006027625 */ /* 0x001fc800078e0003 */
[----:B------:R-:W-:-:S05]  /*0ee0*/  FMUL.FTZ R7, R0, 0.0078740157186985015869 ;  /* 0x3c01020400077820 */ /* 0x000fca0000410000 */
[----:B------:R-:W-:Y:S01]  /*0ef0*/  STG.E [R2.64], R7 ;  /* 0x0000000702007986 */ /* 0x000fe2000c101904 */
[----:B------:R-:W-:Y:S05]  /*0f00*/  EXIT ;  /* 0x000000000000794d */ /* 0x000fea0003800000 */
        .weak           $__internal_0_$__cuda_sm20_div_rn_f64_full
        .type           $__internal_0_$__cuda_sm20_div_rn_f64_full,@function
        .size           $__internal_0_$__cuda_sm20_div_rn_f64_full,(.L_x_2434 - $__internal_0_$__cuda_sm20_div_rn_f64_full)
$__internal_0_$__cuda_sm20_div_rn_f64_full:
[C---:B------:R-:W-:Y:S01]  /*0f10*/  FSETP.GEU.AND P0, PT, |R5|.reuse, 1.469367938527859385e-39, PT ;  /* 0x001000000500780b */ /* 0x040fe20003f0e200 */
[----:B------:R-:W-:Y:S01]  /*0f20*/  IMAD.MOV.U32 R10, RZ, RZ, 0x1 ;  /* 0x00000001ff0a7424 */ /* 0x000fe200078e00ff */
[C---:B------:R-:W-:Y:S01]  /*0f30*/  LOP3.LUT R6, R5.reuse, 0x800fffff, RZ, 0xc0, !PT ;  /* 0x800fffff05067812 */ /* 0x040fe200078ec0ff */
[----:B------:R-:W-:Y:S01]  /*0f40*/  IMAD.MOV.U32 R3, RZ, RZ, 0x1ca00000 ;  /* 0x1ca00000ff037424 */ /* 0x000fe200078e00ff */
[----:B------:R-:W-:Y:S01]  /*0f50*/  LOP3.LUT R18, R5, 0x7ff00000, RZ, 0xc0, !PT ;  /* 0x7ff0000005127812 */ /* 0x000fe200078ec0ff */
[----:B------:R-:W-:Y:S01]  /*0f60*/  IMAD.MOV.U32 R9, RZ, RZ, 0x40500000 ;  /* 0x40500000ff097424 */ /* 0x000fe200078e00ff */
[----:B------:R-:W-:Y:S01]  /*0f70*/  LOP3.LUT R7, R6, 0x3ff00000, RZ, 0xfc, !PT ;  /* 0x3ff0000006077812 */ /* 0x000fe200078efcff */
[----:B------:R-:W-:Y:S01]  /*0f80*/  BSSY B1, `(.L_x_504) ;  /* 0x0000043000017945 */ /* 0x000fe20003800000 */
[----:B------:R-:W-:Y:S02]  /*0f90*/  MOV R6, R4 ;  /* 0x0000000400067202 */ /* 0x000fe40000000f00 */
[----:B------:R-:W-:-:S02]  /*0fa0*/  ISETP.LE.U32.AND P3, PT, R18, 0x40500000, PT ;  /* 0x405000001200780c */ /* 0x000fc40003f63070 */
[----:B------:R-:W-:Y:S01]  /*0fb0*/  IADD3 R16, R9, -0x1, RZ ;  /* 0xffffffff09107810 */ /* 0x000fe20007ffe0ff */
[----:B------:R-:W0:-:S06]  /*0fc0*/  @!P0 DMUL R6, R4, 8.98846567431157953865e+307 ;  /* 0x7fe0000004068828 */ /* 0x000e0c0000000000 */
[----:B0-----:R-:W0:Y:S04]  /*0fd0*/  MUFU.RCP64H R11, R7 ;  /* 0x00000007000b7308 */ /* 0x001e280000001800 */
[----:B------:R-:W-:Y:S02]  /*0fe0*/  @!P0 LOP3.LUT R18, R7, 0x7ff00000, RZ, 0xc0, !PT ;  /* 0x7ff0000007128812 */ /* 0x000fe400078ec0ff */
[----:B------:R-:W-:Y:S02]  /*0ff0*/  ISETP.GT.U32.AND P0, PT, R16, 0x7feffffe, PT ;  /* 0x7feffffe1000780c */ /* 0x000fe40003f04070 */
[----:B------:R-:W-:-:S04]  /*1000*/  IADD3 R19, R18, -0x1, RZ ;  /* 0xffffffff12137810 */ /* 0x000fc80007ffe0ff */
[----:B------:R-:W-:Y:S01]  /*1010*/  ISETP.GT.U32.OR P0, PT, R19, 0x7feffffe, P0 ;  /* 0x7feffffe1300780c */ /* 0x000fe20000704470 */
[----:B0-----:R-:W0:-:S06]  /*1020*/  DFMA R12, R10, -R6, 1 ;  /* 0x3ff000000a0c742b */ /* 0x001e0c0000000806 */
[----:B0-----:R-:W0:-:S06]  /*1030*/  DFMA R12, R12, R12, R12 ;  /* 0x0000000c0c0c722b */ /* 0x001e0c000000000c */
[----:B0-----:R0:W1:Y:S02]  /*1040*/  DFMA R12, R10, R12, R10 ;  /* 0x0000000c0a0c722b */ /* 0x001064000000000a */
[----:B0-----:R-:W-:-:S04]  /*1050*/  SEL R10, R3, 0x63400000, !P3 ;  /* 0x63400000030a7807 */ /* 0x001fc80005800000 */
[----:B-1----:R-:W0:Y:S01]  /*1060*/  DFMA R14, R12, -R6, 1 ;  /* 0x3ff000000c0e742b */ /* 0x002e220000000806 */
[----:B------:R-:W-:Y:S02]  /*1070*/  LOP3.LUT R11, R10, 0xfc000, RZ, 0xfc, !PT ;  /* 0x000fc0000a0b7812 */ /* 0x000fe400078efcff */
[----:B------:R-:W-:-:S03]  /*1080*/  MOV R10, RZ ;  /* 0x000000ff000a7202 */ /* 0x000fc60000000f00 */
[----:B0-----:R-:W0:-:S06]  /*1090*/  DFMA R12, R12, R14, R12 ;  /* 0x0000000e0c0c722b */ /* 0x001e0c000000000c */
[----:B0-----:R-:W0:-:S06]  /*10a0*/  DMUL R14, R12, R10 ;  /* 0x0000000a0c0e7228 */ /* 0x001e0c0000000000 */
[----:B0-----:R-:W0:-:S06]  /*10b0*/  DFMA R16, R14, -R6, R10 ;  /* 0x800000060e10722b */ /* 0x001e0c000000000a */
[----:B0-----:R0:W1:Y:S01]  /*10c0*/  DFMA R12, R12, R16, R14 ;  /* 0x000000100c0c722b */ /* 0x001062000000000e */
[----:B------:R-:W-:Y:S05]  /*10d0*/  @P0 BRA `(.L_x_505) ;  /* 0x000001c000000947 */ /* 0x000fea0003800000 */
[----:B0-----:R-:W-:Y:S01]  /*10e0*/  LOP3.LUT R14, R5, 0x7ff00000, RZ, 0xc0, !PT ;  /* 0x7ff00000050e7812 */ /* 0x001fe200078ec0ff */
[----:B------:R-:W-:-:S03]  /*10f0*/  IMAD.MOV.U32 R16, RZ, RZ, RZ ;  /* 0x000000ffff107224 */ /* 0x000fc600078e00ff */
[C---:B------:R-:W-:Y:S02]  /*1100*/  IADD3 R9, -R14.reuse, 0x40500000, RZ ;  /* 0x405000000e097810 */ /* 0x040fe40007ffe1ff */
[----:B------:R-:W-:Y:S02]  /*1110*/  ISETP.LE.U32.AND P0, PT, R14, 0x40500000, PT ;  /* 0x405000000e00780c */ /* 0x000fe40003f03070 */
[----:B------:R-:W-:Y:S02]  /*1120*/  IMNMX R9, R9, -0x46a00000, !PT ;  /* 0xb960000009097817 */ /* 0x000fe40007800200 */
[----:B------:R-:W-:Y:S02]  /*1130*/  SEL R14, R3, 0x63400000, !P0 ;  /* 0x63400000030e7807 */ /* 0x000fe40004000000 */
[----:B------:R-:W-:-:S05]  /*1140*/  IMNMX R9, R9, 0x46a00000, PT ;  /* 0x46a0000009097817 */ /* 0x000fca0003800200 */
[----:B------:R-:W-:-:S05]  /*1150*/  IMAD.IADD R9, R9, 0x1, -R14 ;  /* 0x0000000109097824 */ /* 0x000fca00078e0a0e */
[----:B------:R-:W-:-:S06]  /*1160*/  IADD3 R17, R9, 0x7fe00000, RZ ;  /* 0x7fe0000009117810 */ /* 0x000fcc0007ffe0ff */
[----:B-1----:R-:W0:-:S10]  /*1170*/  DMUL R14, R12, R16 ;  /* 0x000000100c0e7228 */ /* 0x002e140000000000 */
[----:B0-----:R-:W-:-:S13]  /*1180*/  FSETP.GTU.AND P0, PT, |R15|, 1.469367938527859385e-39, PT ;  /* 0x001000000f00780b */ /* 0x001fda0003f0c200 */
[----:B------:R-:W-:Y:S05]  /*1190*/  @P0 BRA `(.L_x_506) ;  /* 0x0000021000000947 */ /* 0x000fea0003800000 */
[----:B------:R-:W0:Y:S01]  /*11a0*/  DFMA R6, R12, -R6, R10 ;  /* 0x800000060c06722b */ /* 0x000e22000000000a */
[----:B------:R-:W-:-:S09]  /*11b0*/  IMAD.MOV.U32 R16, RZ, RZ, RZ ;  /* 0x000000ffff107224 */ /* 0x000fd200078e00ff */
[C---:B0-----:R-:W-:Y:S02]  /*11c0*/  FSETP.NEU.AND P0, PT, R7.reuse, RZ, PT ;  /* 0x000000ff0700720b */ /* 0x041fe40003f0d000 */
[----:B------:R-:W-:-:S04]  /*11d0*/  LOP3.LUT R3, R7, 0x80000000, R5, 0x48, !PT ;  /* 0x8000000007037812 */ /* 0x000fc800078e4805 */
[----:B------:R-:W-:-:S07]  /*11e0*/  LOP3.LUT R17, R3, R17, RZ, 0xfc, !PT ;  /* 0x0000001103117212 */ /* 0x000fce00078efcff */
[----:B------:R-:W-:Y:S05]  /*11f0*/  @!P0 BRA `(.L_x_506) ;  /* 0x000001b000008947 */ /* 0x000fea0003800000 */
[----:B------:R-:W-:Y:S01]  /*1200*/  IADD3 R5, -R9, RZ, RZ ;  /* 0x000000ff09057210 */ /* 0x000fe20007ffe1ff */
[----:B------:R-:W-:-:S06]  /*1210*/  IMAD.MOV.U32 R4, RZ, RZ, RZ ;  /* 0x000000ffff047224 */ /* 0x000fcc00078e00ff */
[----:B------:R-:W0:-:S04]  /*1220*/  DFMA R4, R14, -R4, R12 ;  /* 0x800000040e04722b */ /* 0x000e08000000000c */
[----:B------:R-:W1:Y:S02]  /*1230*/  DMUL.RP R12, R12, R16 ;  /* 0x000000100c0c7228 */ /* 0x000e640000008000 */
[----:B0-----:R-:W-:-:S04]  /*1240*/  IADD3 R4, -R9, -0x43300000, RZ ;  /* 0xbcd0000009047810 */ /* 0x001fc80007ffe1ff */
[----:B------:R-:W-:-:S04]  /*1250*/  FSETP.NEU.AND P0, PT, |R5|, R4, PT ;  /* 0x000000040500720b */ /* 0x000fc80003f0d200 */
[----:B-1----:R-:W-:Y:S02]  /*1260*/  LOP3.LUT R3, R13, R3, RZ, 0x3c, !PT ;  /* 0x000000030d037212 */ /* 0x002fe400078e3cff */
[----:B------:R-:W-:Y:S02]  /*1270*/  FSEL R14, R12, R14, !P0 ;  /* 0x0000000e0c0e7208 */ /* 0x000fe40004000000 */
[----:B------:R-:W-:Y:S01]  /*1280*/  FSEL R15, R3, R15, !P0 ;  /* 0x0000000f030f7208 */ /* 0x000fe20004000000 */
[----:B------:R-:W-:Y:S05]  /*1290*/  BRA `(.L_x_506) ;  /* 0x0000011000007947 */ /* 0x000fea0003800000 */
.L_x_505:
[----:B------:R-:W2:-:S14]  /*12a0*/  DSETP.NAN.AND P0, PT, R4, R4, PT ;  /* 0x000000040400722a */ /* 0x000e9c0003f08000 */
[----:B--2---:R-:W-:Y:S05]  /*12b0*/  @P0 BRA `(.L_x_507) ;  /* 0x000000d000000947 */ /* 0x004fea0003800000 */
[----:B------:R-:W-:Y:S01]  /*12c0*/  ISETP.NE.AND P0, PT, R9, R18, PT ;  /* 0x000000120900720c */ /* 0x000fe20003f05270 */
[----:B0-----:R-:W-:Y:S02]  /*12d0*/  IMAD.MOV.U32 R14, RZ, RZ, 0x0 ;  /* 0x00000000ff0e7424 */ /* 0x001fe400078e00ff */
[----:B------:R-:W-:-:S10]  /*12e0*/  IMAD.MOV.U32 R15, RZ, RZ, -0x80000 ;  /* 0xfff80000ff0f7424 */ /* 0x000fd400078e00ff */
[----:B------:R-:W-:Y:S05]  /*12f0*/  @!P0 BRA `(.L_x_506) ;  /* 0x000000b000008947 */ /* 0x000fea0003800000 */
[----:B------:R-:W-:Y:S02]  /*1300*/  ISETP.NE.AND P0, PT, R9, 0x7ff00000, PT ;  /* 0x7ff000000900780c */ /* 0x000fe40003f05270 */
[----:B------:R-:W-:Y:S02]  /*1310*/  LOP3.LUT R4, R5, 0x405fc000, RZ, 0x3c, !PT ;  /* 0x405fc00005047812 */ /* 0x000fe400078e3cff */
[----:B------:R-:W-:Y:S02]  /*1320*/  ISETP.EQ.OR P0, PT, R18, RZ, !P0 ;  /* 0x000000ff1200720c */ /* 0x000fe40004702670 */
[----:B------:R-:W-:-:S11]  /*1330*/  LOP3.LUT R15, R4, 0x80000000, RZ, 0xc0, !PT ;  /* 0x80000000040f7812 */ /* 0x000fd600078ec0ff */
[----:B------:R-:W-:Y:S02]  /*1340*/  @P0 LOP3.LUT R3, R15, 0x7ff00000, RZ, 0xfc, !PT ;  /* 0x7ff000000f030812 */ /* 0x000fe400078efcff */
[----:B------:R-:W-:Y:S01]  /*1350*/  @!P0 MOV R14, RZ ;  /* 0x000000ff000e8202 */ /* 0x000fe20000000f00 */
[----:B------:R-:W-:Y:S02]  /*1360*/  @P0 IMAD.MOV.U32 R14, RZ, RZ, RZ ;  /* 0x000000ffff0e0224 */ /* 0x000fe400078e00ff */
[----:B------:R-:W-:Y:S01]  /*1370*/  @P0 IMAD.MOV.U32 R15, RZ, RZ, R3 ;  /* 0x000000ffff0f0224 */ /* 0x000fe200078e0003 */
[----:B------:R-:W-:Y:S05]  /*1380*/  BRA `(.L_x_506) ;  /* 0x0000002000007947 */ /* 0x000fea0003800000 */
.L_x_507:
[----:B0-----:R-:W-:Y:S01]  /*1390*/  LOP3.LUT R15, R5, 0x80000, RZ, 0xfc, !PT ;  /* 0x00080000050f7812 */ /* 0x001fe200078efcff */
[----:B------:R-:W-:Y:S02]  /*13a0*/  IMAD.MOV.U32 R14, RZ, RZ, R4 ;  /* 0x000000ffff0e7224 */ /* 0x000fe400078e0004 */
.L_x_506:
[----:B------:R-:W-:Y:S05]  /*13b0*/  BSYNC B1 ;  /* 0x0000000000017941 */ /* 0x000fea0003800000 */
.L_x_504:
[----:B------:R-:W-:Y:S01]  /*13c0*/  IMAD.MOV.U32 R9, RZ, RZ, 0x0 ;  /* 0x00000000ff097424 */ /* 0x000fe200078e00ff */
[----:B------:R-:W-:Y:S01]  /*13d0*/  MOV R6, R14 ;  /* 0x0000000e00067202 */ /* 0x000fe20000000f00 */
[----:B------:R-:W-:Y:S02]  /*13e0*/  IMAD.MOV.U32 R7, RZ, RZ, R15 ;  /* 0x000000ffff077224 */ /* 0x000fe400078e000f */
[----:B------:R-:W-:Y:S05]  /*13f0*/  RET.REL.NODEC R8 `(_ZN17fastertransformer16generalLayerNormI6__halfLb1EEEvPKT_S4_S4_PS2_fiiPfS6_i) ;  /* 0xffffec0008007950 */ /* 0x000fea0003c3ffff */
.L_x_508:
        /* <DEDUP_REMOVED lines=16> */
.L_x_2434:


//--------------------- .text._ZN17fastertransformer16generalLayerNormIfLb0EEEvPKT_S3_S3_PS1_fiiPfS5_i --------------------------
	.section	.text._ZN17fastertransformer16generalLayerNormIfLb0EEEvPKT_S3_S3_PS1_fiiPfS5_i,"ax",@progbits
	.sectioninfo	@"SHI_REGISTERS=18"
	.align	128
        .global         _ZN17fastertransformer16generalLayerNormIfLb0EEEvPKT_S3_S3_PS1_fiiPfS5_i
        .type           _ZN17fastertransformer16generalLayerNormIfLb0EEEvPKT_S3_S3_PS1_fiiPfS5_i,@function
        .size           _ZN17fastertransformer16generalLayerNormIfLb0EEEvPKT_S3_S3_PS1_fiiPfS5_i,(.L_x_2540 - _ZN17fastertransformer16generalLayerNormIfLb0EEEvPKT_S3_S3_PS1_fiiPfS5_i)
        .other          _ZN17fastertransformer16generalLayerNormIfLb0EEEvPKT_S3_S3_PS1_fiiPfS5_i,@"STO_CUDA_ENTRY STV_DEFAULT"
_ZN17fastertransformer16generalLayerNormIfLb0EEEvPKT_S3_S3_PS1_fiiPfS5_i:
.text._ZN17fastertransformer16generalLayerNormIfLb0EEEvPKT_S3_S3_PS1_fiiPfS5_i:
[----:B------:R-:W-:Y:S02]  /*0000*/  MOV R1, c[0x0][0x28] ;  /* 0x00000a0000017a02 */ /* 0x000fe40000000f00 */
[----:B------:R-:W0:Y:S01]  /*0010*/  S2R R0, SR_TID.X ;  /* 0x0000000000007919 */ /* 0x000e220000002100 */
[----:B------:R-:W-:Y:S01]  /*0020*/  MOV R2, c[0x0][0x1a0] ;  /* 0x0000680000027a02 */ /* 0x000fe20000000f00 */
[----:B------:R-:W-:Y:S01]  /*0030*/  ULDC.64 UR4, c[0x0][0x118] ;  /* 0x0000460000047ab9 */ /* 0x000fe20000000a00 */
[----:B------:R-:W-:Y:S02]  /*0040*/  HFMA2.MMA R6, -RZ, RZ, 0, 0 ;  /* 0x00000000ff067435 */ /* 0x000fe400000001ff */
[----:B------:R-:W-:Y:S02]  /*0050*/  ISETP.NE.AND P1, PT, R2, 0x2, PT ;  /* 0x000000020200780c */ /* 0x000fe40003f25270 */
[----:B------:R-:W-:Y:S02]  /*0060*/  MOV R2, RZ ;  /* 0x000000ff00027202 */ /* 0x000fe40000000f00 */
[----:B0-----:R-:W-:-:S09]  /*0070*/  ISETP.GE.AND P0, PT, R0, c[0x0][0x188], PT ;  /* 0x0000620000007a0c */ /* 0x001fd20003f06270 */
[----:B------:R-:W-:Y:S05]  /*0080*/  @P1 BRA `(.L_x_509) ;  /* 0x0000003000001947 */ /* 0x000fea0003800000 */
[----:B------:R-:W-:Y:S01]  /*0090*/  MOV R2, c[0x0][0x190] ;  /* 0x0000640000027a02 */ /* 0x000fe20000000f00 */
[----:B------:R-:W-:-:S05]  /*00a0*/  IMAD.MOV.U32 R3, RZ, RZ, c[0x0][0x194] ;  /* 0x00006500ff037624 */ /* 0x000fca00078e00ff */
[----:B------:R0:W5:Y:S02]  /*00b0*/  LDG.E R2, [R2.64] ;  /* 0x0000000402027981 */ /* 0x000164000c1e1900 */
.L_x_509:
[----:B------:R-:W-:Y:S01]  /*00c0*/  BSSY B0, `(.L_x_510) ;  /* 0x000000d000007945 */ /* 0x000fe20003800000 */
[----:B------:R-:W-:Y:S05]  /*00d0*/  @P0 BRA `(.L_x_511) ;  /* 0x000000b000000947 */ /* 0x000fea0003800000 */
[----:B------:R-:W1:Y:S01]  /*00e0*/  S2R R8, SR_CTAID.X ;  /* 0x0000000000087919 */ /* 0x000e620000002500 */
[----:B------:R-:W-:Y:S01]  /*00f0*/  HFMA2.MMA R6, -RZ, RZ, 0, 0 ;  /* 0x00000000ff067435 */ /* 0x000fe200000001ff */
[----:B0-----:R-:W-:-:S04]  /*0100*/  MOV R3, R0 ;  /* 0x0000000000037202 */ /* 0x001fc80000000f00 */
.L_x_512:
[----:B------:R-:W-:Y:S01]  /*0110*/  MOV R5, 0x4 ;  /* 0x0000000400057802 */ /* 0x000fe20000000f00 */
[----:B-1----:R-:W-:-:S04]  /*0120*/  IMAD R4, R8, c[0x0][0x188], R3 ;  /* 0x0000620008047a24 */ /* 0x002fc800078e0203 */
[----:B------:R-:W-:-:S06]  /*0130*/  IMAD.WIDE.U32 R4, R4, R5, c[0x0][0x160] ;  /* 0x0000580004047625 */ /* 0x000fcc00078e0005 */
[----:B------:R-:W2:Y:S01]  /*0140*/  LDG.E.CONSTANT R5, [R4.64] ;  /* 0x0000000404057981 */ /* 0x000ea2000c1e9900 */
[----:B------:R-:W-:-:S04]  /*0150*/  IADD3 R3, R3, c[0x0][0x0], RZ ;  /* 0x0000000003037a10 */ /* 0x000fc80007ffe0ff */
[----:B------:R-:W-:Y:S01]  /*0160*/  ISETP.GE.AND P1, PT, R3, c[0x0][0x188], PT ;  /* 0x0000620003007a0c */ /* 0x000fe20003f26270 */
[----:B--2---:R-:W-:-:S12]  /*0170*/  FADD.FTZ R6, R5, R6 ;  /* 0x0000000605067221 */ /* 0x004fd80000010000 */
[----:B------:R-:W-:Y:S05]  /*0180*/  @!P1 BRA `(.L_x_512) ;  /* 0xffffff8000009947 */ /* 0x000fea000383ffff */
.L_x_511:
[----:B------:R-:W-:Y:S05]  /*0190*/  BSYNC B0 ;  /* 0x0000000000007941 */ /* 0x000fea0003800000 */
.L_x_510:
[----:B0-----:R-:W0:Y:S01]  /*01a0*/  SHFL.BFLY PT, R3, R6, 0x10, 0x1f ;  /* 0x0e001f0006037f89 */ /* 0x001e2200000e0000 */
[----:B------:R-:W1:Y:S01]  /*01b0*/  I2F.U32 R9, c[0x0][0x0] ;  /* 0x0000000000097b06 */ /* 0x000e620000201000 */
[----:B------:R-:W-:Y:S01]  /*01c0*/  ISETP.NE.AND P4, PT, R0, RZ, PT ;  /* 0x000000ff0000720c */ /* 0x000fe20003f85270 */
[----:B------:R-:W-:Y:S06]  /*01d0*/  BSSY B0, `(.L_x_513) ;  /* 0x0000033000007945 */ /* 0x000fec0003800000 */
[----:B------:R-:W2:Y:S01]  /*01e0*/  I2F.U32 R10, R0 ;  /* 0x00000000000a7306 */ /* 0x000ea20000201000 */
[----:B-1----:R-:W-:-:S02]  /*01f0*/  FMUL.FTZ R9, R9, 0.03125 ;  /* 0x3d00000009097820 */ /* 0x002fc40000410000 */
[----:B0-----:R-:W-:Y:S01]  /*0200*/  FADD.FTZ R3, R3, R6 ;  /* 0x0000000603037221 */ /* 0x001fe20000010000 */
[----:B------:R-:W-:Y:S02]  /*0210*/  LOP3.LUT P2, R6, R0, 0x1f, RZ, 0xc0, !PT ;  /* 0x0000001f00067812 */ /* 0x000fe4000784c0ff */
[----:B--2---:R-:W-:Y:S02]  /*0220*/  FSETP.GT.FTZ.AND P3, PT, R9, R10, PT ;  /* 0x0000000a0900720b */ /* 0x004fe40003f74000 */
[----:B------:R-:W0:Y:S02]  /*0230*/  SHFL.BFLY PT, R4, R3, 0x8, 0x1f ;  /* 0x0d001f0003047f89 */ /* 0x000e2400000e0000 */
[----:B0-----:R-:W-:Y:S01]  /*0240*/  FADD.FTZ R4, R3, R4 ;  /* 0x0000000403047221 */ /* 0x001fe20000010000 */
[----:B------:R-:W-:-:S04]  /*0250*/  SHF.R.U32.HI R3, RZ, 0x3, R0 ;  /* 0x00000003ff037819 */ /* 0x000fc80000011600 */
[----:B------:R-:W0:Y:S01]  /*0260*/  SHFL.BFLY PT, R5, R4, 0x4, 0x1f ;  /* 0x0c801f0004057f89 */ /* 0x000e2200000e0000 */
[----:B------:R-:W-:Y:S02]  /*0270*/  LOP3.LUT R10, R3, 0x1ffffffc, RZ, 0xc0, !PT ;  /* 0x1ffffffc030a7812 */ /* 0x000fe400078ec0ff */
[----:B------:R-:W-:Y:S01]  /*0280*/  LEA R3, R6, 0x8, 0x2 ;  /* 0x0000000806037811 */ /* 0x000fe200078e10ff */
[----:B0-----:R-:W-:Y:S02]  /*0290*/  FADD.FTZ R5, R4, R5 ;  /* 0x0000000504057221 */ /* 0x001fe40000010000 */
[----:B------:R-:W-:-:S03]  /*02a0*/  IMAD.MOV.U32 R4, RZ, RZ, RZ ;  /* 0x000000ffff047224 */ /* 0x000fc600078e00ff */
[----:B------:R-:W0:Y:S02]  /*02b0*/  SHFL.BFLY PT, R8, R5, 0x2, 0x1f ;  /* 0x0c401f0005087f89 */ /* 0x000e2400000e0000 */
[----:B0-----:R-:W-:-:S05]  /*02c0*/  FADD.FTZ R8, R5, R8 ;  /* 0x0000000805087221 */ /* 0x001fca0000010000 */
[----:B------:R-:W0:Y:S02]  /*02d0*/  SHFL.BFLY PT, R7, R8, 0x1, 0x1f ;  /* 0x0c201f0008077f89 */ /* 0x000e2400000e0000 */
[----:B0-----:R-:W-:-:S05]  /*02e0*/  FADD.FTZ R9, R8, R7 ;  /* 0x0000000708097221 */ /* 0x001fca0000010000 */
[----:B------:R0:W-:Y:S04]  /*02f0*/  @!P2 STS [R10+0x8], R9 ;  /* 0x000008090a00a388 */ /* 0x0001e80000000800 */
[----:B------:R-:W-:Y:S06]  /*0300*/  BAR.SYNC.DEFER_BLOCKING 0x0 ;  /* 0x0000000000007b1d */ /* 0x000fec0000010000 */
[----:B0-----:R-:W0:Y:S01]  /*0310*/  @!P4 I2F R10, c[0x0][0x188] ;  /* 0x00006200000acb06 */ /* 0x001e220000201400 */
[----:B------:R-:W1:Y:S04]  /*0320*/  @P3 LDS R4, [R3] ;  /* 0x0000000003043984 */ /* 0x000e680000000800 */
        /* <DEDUP_REMOVED lines=12> */
[----:B------:R-:W-:-:S04]  /*03f0*/  HFMA2.MMA R9, -RZ, RZ, 0, 0 ;  /* 0x00000000ff097435 */ /* 0x000fc800000001ff */
[----:B------:R0:W-:Y:S04]  /*0400*/  @!P4 STS [RZ], R4 ;  /* 0x00000004ff00c388 */ /* 0x0001e80000000800 */
[----:B------:R-:W-:Y:S06]  /*0410*/  BAR.SYNC.DEFER_BLOCKING 0x0 ;  /* 0x0000000000007b1d */ /* 0x000fec0000010000 */
[----:B------:R-:W-:Y:S05]  /*0420*/  @P0 BRA `(.L_x_514) ;  /* 0x000000d000000947 */ /* 0x000fea0003800000 */
[----:B0-----:R-:W0:Y:S01]  /*0430*/  LDS R7, [RZ] ;  /* 0x00000000ff077984 */ /* 0x001e220000000800 */
[----:B------:R-:W-:-:S02]  /*0440*/  MOV R9, RZ ;  /* 0x000000ff00097202 */ /* 0x000fc40000000f00 */
[----:B------:R-:W-:Y:S01]  /*0450*/  MOV R6, R0 ;  /* 0x0000000000067202 */ /* 0x000fe20000000f00 */
[----:B------:R-:W1:Y:S04]  /*0460*/  S2R R11, SR_CTAID.X ;  /* 0x00000000000b7919 */ /* 0x000e680000002500 */
.L_x_515:
[----:B------:R-:W-:Y:S02]  /*0470*/  IMAD.MOV.U32 R5, RZ, RZ, 0x4 ;  /* 0x00000004ff057424 */ /* 0x000fe400078e00ff */
[----:B-1----:R-:W-:-:S04]  /*0480*/  IMAD R4, R11, c[0x0][0x188], R6 ;  /* 0x000062000b047a24 */ /* 0x002fc800078e0206 */
[----:B------:R-:W-:-:S06]  /*0490*/  IMAD.WIDE.U32 R4, R4, R5, c[0x0][0x160] ;  /* 0x0000580004047625 */ /* 0x000fcc00078e0005 */
[----:B------:R-:W2:Y:S01]  /*04a0*/  LDG.E.CONSTANT R4, [R4.64] ;  /* 0x0000000404047981 */ /* 0x000ea2000c1e9900 */
[----:B------:R-:W-:-:S04]  /*04b0*/  IADD3 R6, R6, c[0x0][0x0], RZ ;  /* 0x0000000006067a10 */ /* 0x000fc80007ffe0ff */
[----:B------:R-:W-:Y:S01]  /*04c0*/  ISETP.GE.AND P1, PT, R6, c[0x0][0x188], PT ;  /* 0x0000620006007a0c */ /* 0x000fe20003f26270 */
[----:B0-2---:R-:W-:-:S04]  /*04d0*/  FADD.FTZ R8, R4, -R7 ;  /* 0x8000000704087221 */ /* 0x005fc80000010000 */
[----:B------:R-:W-:-:S08]  /*04e0*/  FFMA.FTZ R9, R8, R8, R9 ;  /* 0x0000000808097223 */ /* 0x000fd00000010009 */
[----:B------:R-:W-:Y:S05]  /*04f0*/  @!P1 BRA `(.L_x_515) ;  /* 0xffffff7000009947 */ /* 0x000fea000383ffff */
.L_x_514:
[----:B0-----:R-:W-:Y:S05]  /*0500*/  BSYNC B0 ;  /* 0x0000000000007941 */ /* 0x001fea0003800000 */
.L_x_513:
[----:B------:R-:W0:Y:S01]  /*0510*/  SHFL.BFLY PT, R4, R9, 0x10, 0x1f ;  /* 0x0e001f0009047f89 */ /* 0x000e2200000e0000 */
[----:B------:R-:W-:-:S04]  /*0520*/  @!P2 SHF.R.U32.HI R10, RZ, 0x3, R0 ;  /* 0x00000003ff0aa819 */ /* 0x000fc80000011600 */
[----:B------:R-:W-:Y:S01]  /*0530*/  @!P2 LOP3.LUT R10, R10, 0x1ffffffc, RZ, 0xc0, !PT ;  /* 0x1ffffffc0a0aa812 */ /* 0x000fe200078ec0ff */
        /* <DEDUP_REMOVED lines=9> */
[----:B------:R-:W-:-:S04]  /*05d0*/  MOV R8, RZ ;  /* 0x000000ff00087202 */ /* 0x000fc80000000f00 */
[----:B------:R0:W-:Y:S04]  /*05e0*/  @!P2 STS [R10+0x8], R9 ;  /* 0x000008090a00a388 */ /* 0x0001e80000000800 */
[----:B------:R-:W-:Y:S06]  /*05f0*/  BAR.SYNC.DEFER_BLOCKING 0x0 ;  /* 0x0000000000007b1d */ /* 0x000fec0000010000 */
[----:B0-----:R-:W0:Y:S08]  /*0600*/  @!P4 I2F R10, c[0x0][0x188] ;  /* 0x00006200000acb06 */ /* 0x001e300000201400 */
[----:B0-----:R-:W0:Y:S01]  /*0610*/  @!P4 MUFU.RCP R10, R10 ;  /* 0x0000000a000ac308 */ /* 0x001e220000001000 */
[----:B------:R-:W1:Y:S04]  /*0620*/  @P3 LDS R8, [R3] ;  /* 0x0000000003083984 */ /* 0x000e680000000800 */
        /* <DEDUP_REMOVED lines=17> */
[----:B------:R-:W-:Y:S02]  /*0740*/  ISETP.NE.AND.EX P0, PT, RZ, c[0x0][0x174], PT, P0 ;  /* 0x00005d00ff007a0c */ /* 0x000fe40003f05300 */
.L_x_517:
[----:B------:R-:W-:Y:S01]  /*0750*/  HFMA2.MMA R9, -RZ, RZ, 0, 2.384185791015625e-07 ;  /* 0x00000004ff097435 */ /* 0x000fe200000001ff */
[----:B0-----:R-:W-:Y:S01]  /*0760*/  IMAD R13, R15, c[0x0][0x188], R0 ;  /* 0x000062000f0d7a24 */ /* 0x001fe200078e0200 */
[----:B------:R-:W0:Y:S08]  /*0770*/  LDS.64 R10, [RZ] ;  /* 0x00000000ff0a7984 */ /* 0x000e300000000a00 */
[----:B------:R-:W-:-:S04]  /*0780*/  IMAD.WIDE R6, R13, R9, c[0x0][0x160] ;  /* 0x000058000d067625 */ /* 0x000fc800078e0209 */
[CC--:B------:R-:W-:Y:S02]  /*0790*/  @P0 IMAD.WIDE R4, R0.reuse, R9.reuse, c[0x0][0x170] ;  /* 0x00005c0000040625 */ /* 0x0c0fe400078e0209 */
[----:B------:R-:W0:Y:S02]  /*07a0*/  LDG.E R7, [R6.64] ;  /* 0x0000000406077981 */ /* 0x000e24000c1e1900 */
[----:B------:R-:W-:Y:S02]  /*07b0*/  IMAD.WIDE R8, R0, R9, c[0x0][0x168] ;  /* 0x00005a0000087625 */ /* 0x000fe400078e0209 */
[----:B------:R-:W2:Y:S04]  /*07c0*/  @P0 LDG.E.CONSTANT R3, [R4.64] ;  /* 0x0000000404030981 */ /* 0x000ea8000c1e9900 */
[----:B------:R-:W2:Y:S01]  /*07d0*/  LDG.E.CONSTANT R8, [R8.64] ;  /* 0x0000000408087981 */ /* 0x000ea2000c1e9900 */
[----:B------:R-:W-:-:S02]  /*07e0*/  MOV R12, c[0x0][0x1a0] ;  /* 0x00006800000c7a02 */ /* 0x000fc40000000f00 */
[----:B------:R-:W-:Y:S02]  /*07f0*/  SHF.R.S32.HI R14, RZ, 0x1f, R13 ;  /* 0x0000001fff0e7819 */ /* 0x000fe4000001140d */
[----:B------:R-:W-:Y:S02]  /*0800*/  ISETP.NE.AND P1, PT, R12, 0x2, PT ;  /* 0x000000020c00780c */ /* 0x000fe40003f25270 */
[----:B------:R-:W-:Y:S01]  /*0810*/  IADD3 R0, R0, c[0x0][0x0], RZ ;  /* 0x0000000000007a10 */ /* 0x000fe20007ffe0ff */
[----:B0-----:R-:W-:-:S10]  /*0820*/  FADD.FTZ R12, -R10, R7 ;  /* 0x000000070a0c7221 */ /* 0x001fd40000010100 */
[C---:B------:R-:W-:Y:S02]  /*0830*/  @P1 LEA R10, P2, R13.reuse, c[0x0][0x178], 0x2 ;  /* 0x00005e000d0a1a11 */ /* 0x040fe400078410ff */
[----:B------:R-:W-:Y:S01]  /*0840*/  @!P0 MOV R3, RZ ;  /* 0x000000ff00038202 */ /* 0x000fe20000000f00 */
[----:B------:R-:W-:Y:S01]  /*0850*/  FMUL.FTZ R12, R12, R11 ;  /* 0x0000000b0c0c7220 */ /* 0x000fe20000410000 */
[----:B------:R-:W-:Y:S02]  /*0860*/  @P1 LEA.HI.X R11, R13, c[0x0][0x17c], R14, 0x2, P2 ;  /* 0x00005f000d0b1a11 */ /* 0x000fe400010f140e */
[----:B------:R-:W-:Y:S01]  /*0870*/  ISETP.GE.AND P2, PT, R0, c[0x0][0x188], PT ;  /* 0x0000620000007a0c */ /* 0x000fe20003f46270 */
[----:B--2---:R-:W-:-:S05]  /*0880*/  FFMA.FTZ R3, R12, R8, R3 ;  /* 0x000000080c037223 */ /* 0x004fca0000010003 */
[----:B------:R0:W-:Y:S01]  /*0890*/  @P1 STG.E [R10.64], R3 ;  /* 0x000000030a001986 */ /* 0x0001e2000c101904 */
[----:B------:R-:W-:Y:S06]  /*08a0*/  @P1 BRA `(.L_x_516) ;  /* 0x0000007000001947 */ /* 0x000fec0003800000 */
[----:B0----5:R-:W-:Y:S01]  /*08b0*/  FMUL.FTZ R3, R3, R2 ;  /* 0x0000000203037220 */ /* 0x021fe20000410000 */
[----:B------:R-:W-:-:S04]  /*08c0*/  IADD3 R4, P1, R13, c[0x0][0x178], RZ ;  /* 0x00005e000d047a10 */ /* 0x000fc80007f3e0ff */
[----:B------:R-:W-:Y:S01]  /*08d0*/  IADD3.X R5, R14, c[0x0][0x17c], RZ, P1, !PT ;  /* 0x00005f000e057a10 */ /* 0x000fe20000ffe4ff */
[----:B------:R-:W0:Y:S02]  /*08e0*/  F2I.S8.NTZ R3, R3 ;  /* 0x0000000300037305 */ /* 0x000e240000202100 */
[----:B0-----:R-:W-:-:S04]  /*08f0*/  PRMT R7, R3, 0x8880, RZ ;  /* 0x0000888003077816 */ /* 0x001fc800000000ff */
[----:B------:R-:W-:-:S05]  /*0900*/  PRMT R7, R7, 0x7710, RZ ;  /* 0x0000771007077816 */ /* 0x000fca00000000ff */
[----:B------:R0:W-:Y:S02]  /*0910*/  STG.E.U8 [R4.64], R7 ;  /* 0x0000000704007986 */ /* 0x0001e4000c101104 */
.L_x_516:
[----:B------:R-:W-:Y:S05]  /*0920*/  @!P2 BRA `(.L_x_517) ;  /* 0xfffffe200000a947 */ /* 0x000fea000383ffff */
[----:B------:R-:W-:Y:S05]  /*0930*/  EXIT ;  /* 0x000000000000794d */ /* 0x000fea0003800000 */
.L_x_518:
        /* <DEDUP_REMOVED lines=12> */
.L_x_2540:


//--------------------- .text._ZN17fastertransformer16generalLayerNormIfLb1EEEvPKT_S3_S3_PS1_fiiPfS5_i --------------------------
	.section	.text._ZN17fastertransformer16generalLayerNormIfLb1EEEvPKT_S3_S3_PS1_fiiPfS5_i,"ax",@progbits
	.sectioninfo	@"SHI_REGISTERS=23"
	.align	128
        .global         _ZN17fastertransformer16generalLayerNormIfLb1EEEvPKT_S3_S3_PS1_fiiPfS5_i
        .type           _ZN17fastertransformer16generalLayerNormIfLb1EEEvPKT_S3_S3_PS1_fiiPfS5_i,@function
        .size           _ZN17fastertransformer16generalLayerNormIfLb1EEEvPKT_S3_S3_PS1_fiiPfS5_i,(.L_x_2435 - _ZN17fastertransformer16generalLayerNormIfLb1EEEvPKT_S3_S3_PS1_fiiPfS5_i)
        .other          _ZN17fastertransformer16generalLayerNormIfLb1EEEvPKT_S3_S3_PS1_fiiPfS5_i,@"STO_CUDA_ENTRY STV_DEFAULT"
_ZN17fastertransformer16generalLayerNormIfLb1EEEvPKT_S3_S3_PS1_fiiPfS5_i:
.text._ZN17fastertransformer16generalLayerNormIfLb1EEEvPKT_S3_S3_PS1_fiiPfS5_i:
        /* <DEDUP_REMOVED lines=10> */
.L_x_521:
[----:B------:R-:W-:Y:S01]  /*00a0*/  HFMA2.MMA R3, -RZ, RZ, 0, 2.384185791015625e-07 ;  /* 0x00000004ff037435 */ /* 0x000fe200000001ff */
[----:B0-----:R-:W-:-:S09]  /*00b0*/  IMAD R2, R6, c[0x0][0x188], R5 ;  /* 0x0000620006027a24 */ /* 0x001fd200078e0205 */
[----:B------:R-:W-:-:S06]  /*00c0*/  IMAD.WIDE.U32 R2, R2, R3, c[0x0][0x160] ;  /* 0x0000580002027625 */ /* 0x000fcc00078e0003 */
[----:B------:R-:W2:Y:S01]  /*00d0*/  LDG.E.CONSTANT R3, [R2.64] ;  /* 0x0000000402037981 */ /* 0x000ea2000c1e9900 */
[----:B------:R-:W-:-:S04]  /*00e0*/  IADD3 R5, R5, c[0x0][0x0], RZ ;  /* 0x0000000005057a10 */ /* 0x000fc80007ffe0ff */
[----:B------:R-:W-:Y:S01]  /*00f0*/  ISETP.GE.AND P0, PT, R5, c[0x0][0x188], PT ;  /* 0x0000620005007a0c */ /* 0x000fe20003f06270 */
[----:B--2---:R-:W-:-:S12]  /*0100*/  FADD.FTZ R4, R3, R4 ;  /* 0x0000000403047221 */ /* 0x004fd80000010000 */
[----:B------:R-:W-:Y:S05]  /*0110*/  @!P0 BRA `(.L_x_521) ;  /* 0xffffff8000008947 */ /* 0x000fea000383ffff */
.L_x_520:
[----:B------:R-:W-:Y:S05]  /*0120*/  BSYNC B0 ;  /* 0x0000000000007941 */ /* 0x000fea0003800000 */
.L_x_519:
[----:B------:R-:W0:Y:S01]  /*0130*/  SHFL.BFLY PT, R3, R4, 0x10, 0x1f ;  /* 0x0e001f0004037f89 */ /* 0x000e2200000e0000 */
[----:B------:R-:W-:Y:S01]  /*0140*/  I2F.U32 R10, R0 ;  /* 0x00000000000a7306 */ /* 0x000fe20000201000 */
[----:B------:R-:W-:Y:S01]  /*0150*/  ISETP.NE.AND P1, PT, R0, RZ, PT ;  /* 0x000000ff0000720c */ /* 0x000fe20003f25270 */
[----:B------:R-:W-:Y:S01]  /*0160*/  BSSY B0, `(.L_x_522) ;  /* 0x0000033000007945 */ /* 0x000fe20003800000 */
[----:B0-----:R-:W-:-:S05]  /*0170*/  FADD.FTZ R5, R3, R4 ;  /* 0x0000000403057221 */ /* 0x001fca0000010000 */
[----:B------:R-:W0:Y:S02]  /*0180*/  SHFL.BFLY PT, R2, R5, 0x8, 0x1f ;  /* 0x0d001f0005027f89 */ /* 0x000e2400000e0000 */
[----:B0-----:R-:W-:Y:S01]  /*0190*/  FADD.FTZ R6, R5, R2 ;  /* 0x0000000205067221 */ /* 0x001fe20000010000 */
[----:B------:R-:W-:-:S04]  /*01a0*/  SHF.R.U32.HI R5, RZ, 0x3, R0 ;  /* 0x00000003ff057819 */ /* 0x000fc80000011600 */
[----:B------:R-:W0:Y:S01]  /*01b0*/  SHFL.BFLY PT, R3, R6, 0x4, 0x1f ;  /* 0x0c801f0006037f89 */ /* 0x000e2200000e0000 */
[----:B------:R-:W-:Y:S01]  /*01c0*/  LOP3.LUT R5, R5, 0x1ffffffc, RZ, 0xc0, !PT ;  /* 0x1ffffffc05057812 */ /* 0x000fe200078ec0ff */
[----:B0-----:R-:W-:Y:S02]  /*01d0*/  FADD.FTZ R7, R6, R3 ;  /* 0x0000000306077221 */ /* 0x001fe40000010000 */
[----:B------:R-:W0:Y:S01]  /*01e0*/  I2F.U32 R3, c[0x0][0x0] ;  /* 0x0000000000037b06 */ /* 0x000e220000201000 */
[----:B------:R-:W-:Y:S02]  /*01f0*/  IMAD.MOV.U32 R6, RZ, RZ, RZ ;  /* 0x000000ffff067224 */ /* 0x000fe400078e00ff */
[----:B------:R-:W1:Y:S01]  /*0200*/  SHFL.BFLY PT, R2, R7, 0x2, 0x1f ;  /* 0x0c401f0007027f89 */ /* 0x000e6200000e0000 */
[----:B0-----:R-:W-:-:S05]  /*0210*/  FMUL.FTZ R3, R3, 0.03125 ;  /* 0x3d00000003037820 */ /* 0x001fca0000410000 */
[----:B------:R-:W-:Y:S01]  /*0220*/  FSETP.GT.FTZ.AND P4, PT, R3, R10, PT ;  /* 0x0000000a0300720b */ /* 0x000fe20003f94000 */
[----:B-1----:R-:W-:Y:S01]  /*0230*/  FADD.FTZ R8, R7, R2 ;  /* 0x0000000207087221 */ /* 0x002fe20000010000 */
[----:B------:R-:W-:-:S04]  /*0240*/  LOP3.LUT P3, R2, R0, 0x1f, RZ, 0xc0, !PT ;  /* 0x0000001f00027812 */ /* 0x000fc8000786c0ff */
[----:B------:R-:W0:Y:S01]  /*0250*/  SHFL.BFLY PT, R9, R8, 0x1, 0x1f ;  /* 0x0c201f0008097f89 */ /* 0x000e2200000e0000 */
[----:B------:R-:W-:Y:S02]  /*0260*/  IMAD.SHL.U32 R4, R2, 0x4, RZ ;  /* 0x0000000402047824 */ /* 0x000fe400078e00ff */
[----:B0-----:R-:W-:-:S06]  /*0270*/  FADD.FTZ R12, R8, R9 ;  /* 0x00000009080c7221 */ /* 0x001fcc0000010000 */
[----:B------:R0:W-:Y:S04]  /*0280*/  @!P3 STS [R5+0x8], R12 ;  /* 0x0000080c0500b388 */ /* 0x0001e80000000800 */
[----:B------:R-:W-:Y:S06]  /*0290*/  BAR.SYNC.DEFER_BLOCKING 0x0 ;  /* 0x0000000000007b1d */ /* 0x000fec0000010000 */
[----:B0-----:R-:W0:Y:S01]  /*02a0*/  @!P1 I2F R12, c[0x0][0x188] ;  /* 0x00006200000c9b06 */ /* 0x001e220000201400 */
[----:B------:R-:W1:Y:S04]  /*02b0*/  @P4 LDS R6, [R4+0x8] ;  /* 0x0000080004064984 */ /* 0x000e680000000800 */
        /* <DEDUP_REMOVED lines=17> */
[----:B------:R-:W-:Y:S01]  /*03d0*/  MOV R11, RZ ;  /* 0x000000ff000b7202 */ /* 0x000fe20000000f00 */
[----:B------:R-:W-:-:S02]  /*03e0*/  IMAD.MOV.U32 R8, RZ, RZ, R0 ;  /* 0x000000ffff087224 */ /* 0x000fc400078e0000 */
[----:B------:R-:W1:Y:S04]  /*03f0*/  S2R R13, SR_CTAID.X ;  /* 0x00000000000d7919 */ /* 0x000e680000002500 */
.L_x_524:
        /* <DEDUP_REMOVED lines=9> */
.L_x_523:
[----:B0-----:R-:W-:Y:S05]  /*0490*/  BSYNC B0 ;  /* 0x0000000000007941 */ /* 0x001fea0003800000 */
.L_x_522:
[----:B------:R-:W0:Y:S01]  /*04a0*/  SHFL.BFLY PT, R6, R11, 0x10, 0x1f ;  /* 0x0e001f000b067f89 */ /* 0x000e2200000e0000 */
[----:B------:R-:W1:Y:S01]  /*04b0*/  @!P1 I2F R13, c[0x0][0x188] ;  /* 0x00006200000d9b06 */ /* 0x000e620000201400 */
[----:B------:R-:W-:Y:S01]  /*04c0*/  BSSY B0, `(.L_x_525) ;  /* 0x0000037000007945 */ /* 0x000fe20003800000 */
        /* <DEDUP_REMOVED lines=10> */
[----:B------:R1:W-:Y:S04]  /*0570*/  @!P3 STS [R5+0x8], R12 ;  /* 0x0000080c0500b388 */ /* 0x0003e80000000800 */
[----:B------:R-:W-:Y:S06]  /*0580*/  BAR.SYNC.DEFER_BLOCKING 0x0 ;  /* 0x0000000000007b1d */ /* 0x000fec0000010000 */
[----:B-1----:R-:W0:Y:S01]  /*0590*/  @!P1 MUFU.RCP R12, R13 ;  /* 0x0000000d000c9308 */ /* 0x002e220000001000 */
[----:B------:R-:W1:Y:S04]  /*05a0*/  @P4 LDS R10, [R4+0x8] ;  /* 0x00000800040a4984 */ /* 0x000e680000000800 */
        /* <DEDUP_REMOVED lines=10> */
[----:B0-----:R-:W-:Y:S01]  /*0650*/  @!P1 FFMA.FTZ R9, R9, R12, c[0x0][0x180] ;  /* 0x0000600009099623 */ /* 0x001fe2000001000c */
[----:B------:R-:W-:-:S05]  /*0660*/  HFMA2.MMA R12, -RZ, RZ, 0.34521484375, 0.483642578125 ;  /* 0x358637bdff0c7435 */ /* 0x000fca00000001ff */
[----:B------:R-:W0:Y:S02]  /*0670*/  @!P1 MUFU.RSQ R9, R9 ;  /* 0x0000000900099308 */ /* 0x000e240000001400 */
[----:B0-----:R0:W-:Y:S04]  /*0680*/  @!P1 STS [0x4], R9 ;  /* 0x00000409ff009388 */ /* 0x0011e80000000800 */
[----:B------:R-:W-:Y:S06]  /*0690*/  BAR.SYNC.DEFER_BLOCKING 0x0 ;  /* 0x0000000000007b1d */ /* 0x000fec0000010000 */
[----:B------:R-:W-:Y:S05]  /*06a0*/  @P2 BRA `(.L_x_526) ;  /* 0x0000018000002947 */ /* 0x000fea0003800000 */
[----:B0-----:R-:W0:Y:S01]  /*06b0*/  S2R R18, SR_CTAID.X ;  /* 0x0000000000127919 */ /* 0x001e220000002500 */
[----:B------:R-:W-:Y:S01]  /*06c0*/  ISETP.NE.U32.AND P0, PT, RZ, c[0x0][0x170], PT ;  /* 0x00005c00ff007a0c */ /* 0x000fe20003f05070 */
[----:B------:R-:W-:-:S02]  /*06d0*/  IMAD.MOV.U32 R12, RZ, RZ, 0x358637bd ;  /* 0x358637bdff0c7424 */ /* 0x000fc400078e00ff */
[----:B------:R-:W-:Y:S01]  /*06e0*/  IMAD.MOV.U32 R13, RZ, RZ, R0 ;  /* 0x000000ffff0d7224 */ /* 0x000fe200078e0000 */
[----:B------:R-:W-:-:S09]  /*06f0*/  ISETP.NE.AND.EX P0, PT, RZ, c[0x0][0x174], PT, P0 ;  /* 0x00005d00ff007a0c */ /* 0x000fd20003f05300 */
.L_x_527:
[----:B------:R-:W-:Y:S01]  /*0700*/  IMAD.MOV.U32 R10, RZ, RZ, 0x4 ;  /* 0x00000004ff0a7424 */ /* 0x000fe200078e00ff */
[----:B------:R-:W1:Y:S01]  /*0710*/  LDS.64 R16, [RZ] ;  /* 0x00000000ff107984 */ /* 0x000e620000000a00 */
[----:B0-----:R-:W-:Y:S02]  /*0720*/  IMAD R8, R18, c[0x0][0x188], R13 ;  /* 0x0000620012087a24 */ /* 0x001fe400078e020d */
[----:B------:R-:W-:-:S04]  /*0730*/  @P0 IMAD.WIDE R6, R13, R10, c[0x0][0x170] ;  /* 0x00005c000d060625 */ /* 0x000fc800078e020a */
[-C--:B------:R-:W-:Y:S01]  /*0740*/  IMAD.WIDE R8, R8, R10.reuse, c[0x0][0x160] ;  /* 0x0000580008087625 */ /* 0x080fe200078e020a */
[----:B------:R-:W2:Y:S03]  /*0750*/  @P0 LDG.E.CONSTANT R14, [R6.64] ;  /* 0x00000004060e0981 */ /* 0x000ea6000c1e9900 */
[----:B------:R-:W-:Y:S02]  /*0760*/  IMAD.WIDE R10, R13, R10, c[0x0][0x168] ;  /* 0x00005a000d0a7625 */ /* 0x000fe400078e020a */
[----:B------:R-:W1:Y:S04]  /*0770*/  LDG.E R9, [R8.64] ;  /* 0x0000000408097981 */ /* 0x000e68000c1e1900 */
[----:B------:R-:W2:Y:S01]  /*0780*/  LDG.E.CONSTANT R10, [R10.64] ;  /* 0x000000040a0a7981 */ /* 0x000ea2000c1e9900 */
[----:B------:R-:W-:Y:S01]  /*0790*/  @!P0 MOV R14, RZ ;  /* 0x000000ff000e8202 */ /* 0x000fe20000000f00 */
[----:B-1----:R-:W-:-:S04]  /*07a0*/  FADD.FTZ R16, -R16, R9 ;  /* 0x0000000910107221 */ /* 0x002fc80000010100 */
[----:B------:R-:W-:-:S04]  /*07b0*/  FMUL.FTZ R17, R16, R17 ;  /* 0x0000001110117220 */ /* 0x000fc80000410000 */
[----:B--2---:R-:W-:-:S05]  /*07c0*/  FFMA.FTZ R14, R17, R10, R14 ;  /* 0x0000000a110e7223 */ /* 0x004fca000001000e */
[----:B------:R0:W-:Y:S01]  /*07d0*/  STS [R13.X4+0x110], R14 ;  /* 0x0001100e0d007388 */ /* 0x0001e20000004800 */
[----:B------:R-:W-:Y:S02]  /*07e0*/  FSETP.GT.FTZ.AND P4, PT, |R14|, R12, PT ;  /* 0x0000000c0e00720b */ /* 0x000fe40003f94200 */
[----:B0-----:R-:W-:-:S04]  /*07f0*/  IADD3 R13, R13, c[0x0][0x0], RZ ;  /* 0x000000000d0d7a10 */ /* 0x001fc80007ffe0ff */
[----:B------:R-:W-:-:S07]  /*0800*/  ISETP.GE.AND P5, PT, R13, c[0x0][0x188], PT ;  /* 0x000062000d007a0c */ /* 0x000fce0003fa6270 */
[----:B------:R-:W-:-:S06]  /*0810*/  @P4 FADD.FTZ R12, |R14|, -RZ ;  /* 0x800000ff0e0c4221 */ /* 0x000fcc0000010200 */
[----:B------:R-:W-:Y:S05]  /*0820*/  @!P5 BRA `(.L_x_527) ;  /* 0xfffffed00000d947 */ /* 0x000fea000383ffff */
.L_x_526:
[----:B0-----:R-:W-:Y:S05]  /*0830*/  BSYNC B0 ;  /* 0x0000000000007941 */ /* 0x001fea0003800000 */
.L_x_525:
[----:B------:R-:W0:Y:S01]  /*0840*/  SHFL.BFLY PT, R7, R12, 0x10, 0x1f ;  /* 0x0e001f000c077f89 */ /* 0x000e2200000e0000 */
[----:B------:R-:W1:Y:S01]  /*0850*/  I2F R2, R2 ;  /* 0x0000000200027306 */ /* 0x000e620000201400 */
[----:B------:R-:W-:Y:S01]  /*0860*/  BSSY B0, `(.L_x_528) ;  /* 0x000003d000007945 */ /* 0x000fe20003800000 */
[----:B-1----:R-:W-:Y:S01]  /*0870*/  FSETP.GT.FTZ.AND P0, PT, R3, R2, PT ;  /* 0x000000020300720b */ /* 0x002fe20003f14000 */
[----:B------:R-:W-:Y:S01]  /*0880*/  IMAD.MOV.U32 R3, RZ, RZ, -0x1f528714 ;  /* 0xe0ad78ecff037424 */ /* 0x000fe200078e00ff */
        /* <DEDUP_REMOVED lines=21> */
[----:B0-----:R-:W-:Y:S01]  /*09e0*/  FMNMX.FTZ R2, R9, R2, !PT ;  /* 0x0000000209027209 */ /* 0x001fe20007810000 */
[----:B------:R-:W-:Y:S05]  /*09f0*/  @P2 BRA `(.L_x_529) ;  /* 0x0000023000002947 */ /* 0x000fea0003800000 */
[----:B------:R-:W-:Y:S01]  /*0a00*/  FMUL.FTZ R4, R2, 1 ;  /* 0x3f80000002047820 */ /* 0x000fe20000410000 */
[----:B------:R-:W0:Y:S01]  /*0a10*/  S2R R3, SR_CTAID.X ;  /* 0x0000000000037919 */ /* 0x000e220000002500 */
[----:B------:R-:W-:Y:S01]  /*0a20*/  IMAD.MOV.U32 R6, RZ, RZ, 0x1 ;  /* 0x00000001ff067424 */ /* 0x000fe200078e00ff */
[----:B------:R-:W-:Y:S03]  /*0a30*/  BSSY B1, `(.L_x_530) ;  /* 0x0000010000017945 */ /* 0x000fe60003800000 */
[----:B------:R-:W1:Y:S08]  /*0a40*/  F2F.F64.F32 R4, R4 ;  /* 0x0000000400047310 */ /* 0x000e700000201800 */
[----:B-1----:R-:W1:Y:S02]  /*0a50*/  MUFU.RCP64H R7, R5 ;  /* 0x0000000500077308 */ /* 0x002e640000001800 */
[----:B-1----:R-:W1:-:S06]  /*0a60*/  DFMA R8, -R4, R6, 1 ;  /* 0x3ff000000408742b */ /* 0x002e4c0000000106 */
[----:B-1----:R-:W1:-:S06]  /*0a70*/  DFMA R8, R8, R8, R8 ;  /* 0x000000080808722b */ /* 0x002e4c0000000008 */
[----:B-1----:R-:W1:-:S06]  /*0a80*/  DFMA R8, R6, R8, R6 ;  /* 0x000000080608722b */ /* 0x002e4c0000000006 */
[----:B-1----:R-:W1:-:S06]  /*0a90*/  DFMA R6, -R4, R8, 1 ;  /* 0x3ff000000406742b */ /* 0x002e4c0000000108 */
[----:B-1----:R-:W1:-:S06]  /*0aa0*/  DFMA R6, R8, R6, R8 ;  /* 0x000000060806722b */ /* 0x002e4c0000000008 */
[----:B-1----:R-:W1:-:S06]  /*0ab0*/  DMUL R8, R6, 127 ;  /* 0x405fc00006087828 */ /* 0x002e4c0000000000 */
[----:B-1----:R-:W1:-:S06]  /*0ac0*/  DFMA R10, -R4, R8, 127 ;  /* 0x405fc000040a742b */ /* 0x002e4c0000000108 */
[----:B-1----:R-:W1:-:S10]  /*0ad0*/  DFMA R6, R6, R10, R8 ;  /* 0x0000000a0606722b */ /* 0x002e540000000008 */
[----:B-1----:R-:W-:-:S05]  /*0ae0*/  FFMA R8, RZ, R5, R7 ;  /* 0x00000005ff087223 */ /* 0x002fca0000000007 */
[----:B------:R-:W-:-:S13]  /*0af0*/  FSETP.GT.AND P0, PT, |R8|, 1.469367938527859385e-39, PT ;  /* 0x001000000800780b */ /* 0x000fda0003f04200 */
[----:B------:R-:W-:Y:S05]  /*0b00*/  @P0 BRA `(.L_x_531) ;  /* 0x0000002000000947 */ /* 0x000fea0003800000 */
[----:B0-----:R-:W-:Y:S02]  /*0b10*/  MOV R8, 0xb30 ;  /* 0x00000b3000087802 */ /* 0x001fe40000000f00 */
[----:B------:R-:W-:Y:S05]  /*0b20*/  CALL.REL.NOINC `($__internal_1_$__cuda_sm20_div_rn_f64_full) ;  /* 0x000001c000007944 */ /* 0x000fea0003c00000 */
.L_x_531:
[----:B0-----:R-:W-:Y:S05]  /*0b30*/  BSYNC B1 ;  /* 0x0000000000017941 */ /* 0x001fea0003800000 */
.L_x_530:
[----:B------:R-:W0:Y:S01]  /*0b40*/  F2F.F32.F64 R8, R6 ;  /* 0x0000000600087310 */ /* 0x000e220000301000 */
[----:B------:R-:W0:-:S14]  /*0b50*/  DSETP.GEU.AND P0, PT, |R6|, c[0x2][0x0], PT ;  /* 0x008000000600762a */ /* 0x000e1c0003f0e200 */
[----:B0-----:R-:W-:Y:S02]  /*0b60*/  @!P0 FMUL R8, R8, 1.175494350822287508e-38 ;  /* 0x0080000008088820 */ /* 0x001fe40000400000 */
.L_x_532:
[----:B0-----:R-:W0:Y:S02]  /*0b70*/  LDS R5, [R0.X4+0x110] ;  /* 0x0001100000057984 */ /* 0x001e240000004800 */
[----:B0-----:R-:W-:Y:S02]  /*0b80*/  FMUL.FTZ R6, R8, R5 ;  /* 0x0000000508067220 */ /* 0x001fe40000410000 */
[----:B------:R-:W-:Y:S01]  /*0b90*/  IMAD R5, R3, c[0x0][0x188], R0 ;  /* 0x0000620003057a24 */ /* 0x000fe200078e0200 */
[----:B------:R-:W-:-:S03]  /*0ba0*/  IADD3 R0, R0, c[0x0][0x0], RZ ;  /* 0x0000000000007a10 */ /* 0x000fc60007ffe0ff */
[----:B------:R-:W0:Y:S01]  /*0bb0*/  F2I.S8.NTZ R6, R6 ;  /* 0x0000000600067305 */ /* 0x000e220000202100 */
[----:B------:R-:W-:-:S04]  /*0bc0*/  IADD3 R4, P0, R5, c[0x0][0x178], RZ ;  /* 0x00005e0005047a10 */ /* 0x000fc80007f1e0ff */
[----:B------:R-:W-:Y:S02]  /*0bd0*/  LEA.HI.X.SX32 R5, R5, c[0x0][0x17c], 0x1, P0 ;  /* 0x00005f0005057a11 */ /* 0x000fe400000f0eff */
[----:B------:R-:W-:Y:S02]  /*0be0*/  ISETP.GE.AND P0, PT, R0, c[0x0][0x188], PT ;  /* 0x0000620000007a0c */ /* 0x000fe40003f06270 */
[----:B0-----:R-:W-:-:S04]  /*0bf0*/  PRMT R7, R6, 0x8880, RZ ;  /* 0x0000888006077816 */ /* 0x001fc800000000ff */
[----:B------:R-:W-:-:S05]  /*0c00*/  PRMT R7, R7, 0x7710, RZ ;  /* 0x0000771007077816 */ /* 0x000fca00000000ff */
[----:B------:R0:W-:Y:S02]  /*0c10*/  STG.E.U8 [R4.64], R7 ;  /* 0x0000000704007986 */ /* 0x0001e4000c101104 */
[----:B------:R-:W-:Y:S05]  /*0c20*/  @!P0 BRA `(.L_x_532) ;  /* 0xffffff4000008947 */ /* 0x000fea000383ffff */
.L_x_529:
[----:B------:R-:W-:Y:S05]  /*0c30*/  BSYNC B0 ;  /* 0x0000000000007941 */ /* 0x000fea0003800000 */
.L_x_528:
[----:B------:R-:W-:Y:S05]  /*0c40*/  @P1 EXIT ;  /* 0x000000000000194d */ /* 0x000fea0003800000 */
[----:B0-----:R-:W-:Y:S01]  /*0c50*/  MOV R5, c[0x0][0x194] ;  /* 0x0000650000057a02 */ /* 0x001fe20000000f00 */
        /* <DEDUP_REMOVED lines=9> */
        .weak           $__internal_1_$__cuda_sm20_div_rn_f64_full
        .type           $__internal_1_$__cuda_sm20_div_rn_f64_full,@function
        .size           $__internal_1_$__cuda_sm20_div_rn_f64_full,(.L_x_2435 - $__internal_1_$__cuda_sm20_div_rn_f64_full)
$__internal_1_$__cuda_sm20_div_rn_f64_full:
[C---:B------:R-:W-:Y:S01]  /*0cf0*/  FSETP.GEU.AND P0, PT, |R5|.reuse, 1.469367938527859385e-39, PT ;  /* 0x001000000500780b */ /* 0x040fe20003f0e200 */
[----:B------:R-:W-:Y:S01]  /*0d00*/  IMAD.MOV.U32 R10, RZ, RZ, 0x1 ;  /* 0x00000001ff0a7424 */ /* 0x000fe200078e00ff */
[C---:B------:R-:W-:Y:S01]  /*0d10*/  LOP3.LUT R6, R5.reuse, 0x800fffff, RZ, 0xc0, !PT ;  /* 0x800fffff05067812 */ /* 0x040fe200078ec0ff */
[----:B------:R-:W-:Y:S01]  /*0d20*/  IMAD.MOV.U32 R16, RZ, RZ, 0x40500000 ;  /* 0x40500000ff107424 */ /* 0x000fe200078e00ff */
[----:B------:R-:W-:Y:S01]  /*0d30*/  LOP3.LUT R17, R5, 0x7ff00000, RZ, 0xc0, !PT ;  /* 0x7ff0000005117812 */ /* 0x000fe200078ec0ff */
[----:B------:R-:W-:Y:S01]  /*0d40*/  BSSY B2, `(.L_x_533) ;  /* 0x0000045000027945 */ /* 0x000fe20003800000 */
[----:B------:R-:W-:Y:S01]  /*0d50*/  LOP3.LUT R7, R6, 0x3ff00000, RZ, 0xfc, !PT ;  /* 0x3ff0000006077812 */ /* 0x000fe200078efcff */
[----:B------:R-:W-:Y:S01]  /*0d60*/  IMAD.MOV.U32 R6, RZ, RZ, R4 ;  /* 0x000000ffff067224 */ /* 0x000fe200078e0004 */
[----:B------:R-:W-:Y:S02]  /*0d70*/  MOV R9, 0x1ca00000 ;  /* 0x1ca0000000097802 */ /* 0x000fe40000000f00 */
        /* <DEDUP_REMOVED lines=13> */
[----:B------:R-:W-:Y:S01]  /*0e50*/  LOP3.LUT R11, R10, 0xfc000, RZ, 0xfc, !PT ;  /* 0x000fc0000a0b7812 */ /* 0x000fe200078efcff */
[----:B------:R-:W-:-:S04]  /*0e60*/  IMAD.MOV.U32 R10, RZ, RZ, RZ ;  /* 0x000000ffff0a7224 */ /* 0x000fc800078e00ff */
[----:B0-----:R-:W0:-:S06]  /*0e70*/  DFMA R12, R12, R14, R12 ;  /* 0x0000000e0c0c722b */ /* 0x001e0c000000000c */
[----:B0-----:R-:W0:-:S06]  /*0e80*/  DMUL R14, R12, R10 ;  /* 0x0000000a0c0e7228 */ /* 0x001e0c0000000000 */
[----:B0-----:R-:W0:-:S06]  /*0e90*/  DFMA R18, R14, -R6, R10 ;  /* 0x800000060e12722b */ /* 0x001e0c000000000a */
[----:B0-----:R0:W1:Y:S01]  /*0ea0*/  DFMA R12, R12, R18, R14 ;  /* 0x000000120c0c722b */ /* 0x001062000000000e */
[----:B------:R-:W-:Y:S05]  /*0eb0*/  @P0 BRA `(.L_x_534) ;  /* 0x000001c000000947 */ /* 0x000fea0003800000 */
[----:B0-----:R-:W-:Y:S02]  /*0ec0*/  LOP3.LUT R15, R5, 0x7ff00000, RZ, 0xc0, !PT ;  /* 0x7ff00000050f7812 */ /* 0x001fe400078ec0ff */
[----:B------:R-:W-:Y:S02]  /*0ed0*/  MOV R16, RZ ;  /* 0x000000ff00107202 */ /* 0x000fe40000000f00 */
[C---:B------:R-:W-:Y:S02]  /*0ee0*/  IADD3 R14, -R15.reuse, 0x40500000, RZ ;  /* 0x405000000f0e7810 */ /* 0x040fe40007ffe1ff */
[----:B------:R-:W-:Y:S02]  /*0ef0*/  ISETP.LE.U32.AND P0, PT, R15, 0x40500000, PT ;  /* 0x405000000f00780c */ /* 0x000fe40003f03070 */
[----:B------:R-:W-:Y:S02]  /*0f00*/  IMNMX R14, R14, -0x46a00000, !PT ;  /* 0xb96000000e0e7817 */ /* 0x000fe40007800200 */
[----:B------:R-:W-:-:S02]  /*0f10*/  SEL R9, R9, 0x63400000, !P0 ;  /* 0x6340000009097807 */ /* 0x000fc40004000000 */
        /* <DEDUP_REMOVED lines=12> */
[----:B------:R-:W-:Y:S02]  /*0fe0*/  IMAD.MOV R5, RZ, RZ, -R18 ;  /* 0x000000ffff057224 */ /* 0x000fe400078e0a12 */
        /* <DEDUP_REMOVED lines=9> */
.L_x_534:
[----:B------:R-:W2:-:S14]  /*1080*/  DSETP.NAN.AND P0, PT, R4, R4, PT ;  /* 0x000000040400722a */ /* 0x000e9c0003f08000 */
[----:B--2---:R-:W-:Y:S05]  /*1090*/  @P0 BRA `(.L_x_536) ;  /* 0x000000d000000947 */ /* 0x004fea0003800000 */
[----:B------:R-:W-:Y:S01]  /*10a0*/  ISETP.NE.AND P0, PT, R16, R17, PT ;  /* 0x000000111000720c */ /* 0x000fe20003f05270 */
[----:B0-----:R-:W-:Y:S01]  /*10b0*/  IMAD.MOV.U32 R15, RZ, RZ, -0x80000 ;  /* 0xfff80000ff0f7424 */ /* 0x001fe200078e00ff */
[----:B------:R-:W-:-:S11]  /*10c0*/  MOV R14, 0x0 ;  /* 0x00000000000e7802 */ /* 0x000fd60000000f00 */
[----:B------:R-:W-:Y:S05]  /*10d0*/  @!P0 BRA `(.L_x_535) ;  /* 0x000000b000008947 */ /* 0x000fea0003800000 */
[----:B------:R-:W-:Y:S02]  /*10e0*/  ISETP.NE.AND P0, PT, R16, 0x7ff00000, PT ;  /* 0x7ff000001000780c */ /* 0x000fe40003f05270 */
[----:B------:R-:W-:Y:S02]  /*10f0*/  LOP3.LUT R4, R5, 0x405fc000, RZ, 0x3c, !PT ;  /* 0x405fc00005047812 */ /* 0x000fe400078e3cff */
[----:B------:R-:W-:Y:S02]  /*1100*/  ISETP.EQ.OR P0, PT, R17, RZ, !P0 ;  /* 0x000000ff1100720c */ /* 0x000fe40004702670 */
[----:B------:R-:W-:-:S11]  /*1110*/  LOP3.LUT R15, R4, 0x80000000, RZ, 0xc0, !PT ;  /* 0x80000000040f7812 */ /* 0x000fd600078ec0ff */
[----:B------:R-:W-:Y:S01]  /*1120*/  @P0 LOP3.LUT R4, R15, 0x7ff00000, RZ, 0xfc, !PT ;  /* 0x7ff000000f040812 */ /* 0x000fe200078efcff */
[----:B------:R-:W-:Y:S02]  /*1130*/  @!P0 IMAD.MOV.U32 R14, RZ, RZ, RZ ;  /* 0x000000ffff0e8224 */ /* 0x000fe400078e00ff */
[----:B------:R-:W-:Y:S01]  /*1140*/  @P0 IMAD.MOV.U32 R14, RZ, RZ, RZ ;  /* 0x000000ffff0e0224 */ /* 0x000fe200078e00ff */
[----:B------:R-:W-:Y:S01]  /*1150*/  @P0 MOV R15, R4 ;  /* 0x00000004000f0202 */ /* 0x000fe20000000f00 */
[----:B------:R-:W-:Y:S05]  /*1160*/  BRA `(.L_x_535) ;  /* 0x0000002000007947 */ /* 0x000fea0003800000 */
.L_x_536:
[----:B0-----:R-:W-:Y:S01]  /*1170*/  LOP3.LUT R15, R5, 0x80000, RZ, 0xfc, !PT ;  /* 0x00080000050f7812 */ /* 0x001fe200078efcff */
[----:B------:R-:W-:Y:S02]  /*1180*/  IMAD.MOV.U32 R14, RZ, RZ, R4 ;  /* 0x000000ffff0e7224 */ /* 0x000fe400078e0004 */
.L_x_535:
[----:B------:R-:W-:Y:S05]  /*1190*/  BSYNC B2 ;  /* 0x0000000000027941 */ /* 0x000fea0003800000 */
.L_x_533:
[----:B------:R-:W-:Y:S01]  /*11a0*/  IMAD.MOV.U32 R9, RZ, RZ, 0x0 ;  /* 0x00000000ff097424 */ /* 0x000fe200078e00ff */
[----:B------:R-:W-:Y:S01]  /*11b0*/  MOV R7, R15 ;  /* 0x0000000f00077202 */ /* 0x000fe20000000f00 */
[----:B------:R-:W-:Y:S02]  /*11c0*/  IMAD.MOV.U32 R6, RZ, RZ, R14 ;  /* 0x000000ffff067224 */ /* 0x000fe400078e000e */
[----:B------:R-:W-:Y:S05]  /*11d0*/  RET.REL.NODEC R8 `(_ZN17fastertransformer16generalLayerNormIfLb1EEEvPKT_S3_S3_PS1_fiiPfS5_i) ;  /* 0xffffee2008007950 */ /* 0x000fea0003c3ffff */
.L_x_537:
        /* <DEDUP_REMOVED lines=10> */
.L_x_2435:


//--------------------- .text._ZN17fastertransformer29generalAddResidualT5LayerNormI6__halfEEvPKT_S4_PS2_S5_fii --------------------------
	.section	.text._ZN17fastertransformer29generalAddResidualT5LayerNormI6__halfEEvPKT_S4_PS2_S5_fii,"ax",@progbits
	.sectioninfo	@"SHI_REGISTERS=14"
	.align	128
        .global         _ZN17fastertransformer29generalAddResidualT5LayerNormI6__halfEEvPKT_S4_PS2_S5_fii
        .type           _ZN17fastertransformer29generalAddResidualT5LayerNormI6__halfEEvPKT_S4_PS2_S5_fii,@function
        .size           _ZN17fastertransformer29generalAddResidualT5LayerNormI6__halfEEvPKT_S4_PS2_S5_fii,(.L_x_2542 - _ZN17fastertransformer29generalAddResidualT5LayerNormI6__halfEEvPKT_S4_PS2_S5_fii)
        .other          _ZN17fastertransformer29generalAddResidualT5LayerNormI6__halfEEvPKT_S4_PS2_S5_fii,@"STO_CUDA_ENTRY STV_DEFAULT"
_ZN17fastertransformer29generalAddResidualT5LayerNormI6__halfEEvPKT_S4_PS2_S5_fii:
.text._ZN17fastertransformer29generalAddResidualT5LayerNormI6__halfEEvPKT_S4_PS2_S5_fii:
[----:B------:R-:W-:Y:S02]  /*0000*/  IMAD.MOV.U32 R1, RZ, RZ, c[0x0][0x28] ;  /* 0x00000a00ff017624 */ /* 0x000fe400078e00ff */
        /* <DEDUP_REMOVED lines=9> */
.L_x_540:
[----:B0-----:R-:W-:Y:S02]  /*00a0*/  IMAD.MOV.U32 R3, RZ, RZ, 0x2 ;  /* 0x00000002ff037424 */ /* 0x001fe400078e00ff */
[----:B0-----:R-:W-:-:S04]  /*00b0*/  IMAD R2, R10, c[0x0][0x188], R7 ;  /* 0x000062000a027a24 */ /* 0x001fc800078e0207 */
[----:B------:R-:W-:-:S04]  /*00c0*/  IMAD.WIDE.U32 R4, R2, R3, c[0x0][0x160] ;  /* 0x0000580002047625 */ /* 0x000fc800078e0003 */
[----:B------:R-:W-:Y:S02]  /*00d0*/  IMAD.WIDE.U32 R2, R2, R3, c[0x0][0x170] ;  /* 0x00005c0002027625 */ /* 0x000fe400078e0003 */
[----:B------:R-:W2:Y:S04]  /*00e0*/  LDG.E.U16.CONSTANT R4, [R4.64] ;  /* 0x0000000404047981 */ /* 0x000ea8000c1e9500 */
[----:B------:R-:W3:Y:S01]  /*00f0*/  LDG.E.U16 R9, [R2.64] ;  /* 0x0000000402097981 */ /* 0x000ee2000c1e1500 */
[----:B------:R-:W-:Y:S01]  /*0100*/  IADD3 R7, R7, c[0x0][0x0], RZ ;  /* 0x0000000007077a10 */ /* 0x000fe20007ffe0ff */
[----:B--2---:R-:W-:Y:S02]  /*0110*/  HADD2.F32 R8, -RZ, R4.H0_H0 ;  /* 0x20000004ff087230 */ /* 0x004fe40000004100 */
[----:B---3--:R-:W-:-:S05]  /*0120*/  HADD2.F32 R9, -RZ, R9.H0_H0 ;  /* 0x20000009ff097230 */ /* 0x008fca0000004100 */
[----:B------:R-:W-:-:S05]  /*0130*/  FADD.FTZ R8, R8, R9 ;  /* 0x0000000908087221 */ /* 0x000fca0000010000 */
[----:B------:R-:W-:-:S13]  /*0140*/  FSETP.GT.FTZ.AND P1, PT, R8, RZ, PT ;  /* 0x000000ff0800720b */ /* 0x000fda0003f34000 */
[C---:B------:R-:W-:Y:S02]  /*0150*/  @!P1 FMNMX.FTZ R9, R8.reuse, -64504, !PT ;  /* 0xc77bf80008099809 */ /* 0x040fe40007810000 */
[----:B------:R-:W-:Y:S02]  /*0160*/  @P1 FMNMX.FTZ R8, R8, 64504, PT ;  /* 0x477bf80008081809 */ /* 0x000fe40003810000 */
[----:B------:R-:W-:Y:S02]  /*0170*/  @!P1 F2FP.PACK_AB R5, RZ, R9 ;  /* 0x00000009ff05923e */ /* 0x000fe400000000ff */
[----:B------:R-:W-:Y:S02]  /*0180*/  @P1 F2FP.PACK_AB R5, RZ, R8 ;  /* 0x00000008ff05123e */ /* 0x000fe400000000ff */
[----:B------:R-:W-:Y:S02]  /*0190*/  ISETP.GE.AND P1, PT, R7, c[0x0][0x188], PT ;  /* 0x0000620007007a0c */ /* 0x000fe40003f26270 */
[----:B------:R-:W-:Y:S01]  /*01a0*/  PRMT R8, R5, 0x7610, R8 ;  /* 0x0000761005087816 */ /* 0x000fe20000000008 */
[----:B------:R-:W-:-:S04]  /*01b0*/  HADD2.F32 R5, -RZ, R5.H0_H0 ;  /* 0x20000005ff057230 */ /* 0x000fc80000004100 */
[----:B------:R0:W-:Y:S01]  /*01c0*/  STG.E.U16 [R2.64], R8 ;  /* 0x0000000802007986 */ /* 0x0001e2000c101504 */
[----:B------:R-:W-:-:S05]  /*01d0*/  FFMA.FTZ R6, R5, R5, R6 ;  /* 0x0000000505067223 */ /* 0x000fca0000010006 */
[----:B------:R-:W-:Y:S05]  /*01e0*/  @!P1 BRA `(.L_x_540) ;  /* 0xfffffeb000009947 */ /* 0x000fea000383ffff */
.L_x_539:
[----:B------:R-:W-:Y:S05]  /*01f0*/  BSYNC B0 ;  /* 0x0000000000007941 */ /* 0x000fea0003800000 */
.L_x_538:
[----:B0-----:R-:W0:Y:S01]  /*0200*/  SHFL.BFLY PT, R3, R6, 0x10, 0x1f ;  /* 0x0e001f0006037f89 */ /* 0x001e2200000e0000 */
        /* <DEDUP_REMOVED lines=40> */
.L_x_541:
[----:B------:R-:W-:Y:S02]  /*0490*/  IMAD.MOV.U32 R4, RZ, RZ, 0x2 ;  /* 0x00000002ff047424 */ /* 0x000fe400078e00ff */
[----:B-1----:R-:W-:-:S04]  /*04a0*/  IMAD R9, R11, c[0x0][0x188], R0 ;  /* 0x000062000b097a24 */ /* 0x002fc800078e0200 */
[----:B0-----:R-:W-:-:S04]  /*04b0*/  IMAD.WIDE.U32 R2, R9, R4, c[0x0][0x170] ;  /* 0x00005c0009027625 */ /* 0x001fc800078e0004 */
[C---:B------:R-:W-:Y:S02]  /*04c0*/  IMAD.WIDE R4, R0.reuse, R4, c[0x0][0x168] ;  /* 0x00005a0000047625 */ /* 0x040fe400078e0204 */
[----:B------:R-:W2:Y:S04]  /*04d0*/  LDG.E.U16 R2, [R2.64] ;  /* 0x0000000402027981 */ /* 0x000ea8000c1e1500 */
        /* <DEDUP_REMOVED lines=17> */
.L_x_542:
        /* <DEDUP_REMOVED lines=9> */
.L_x_2542:


//--------------------- .text._ZN17fastertransformer29generalAddResidualT5LayerNormIfEEvPKT_S3_PS1_S4_fii --------------------------
	.section	.text._ZN17fastertransformer29generalAddResidualT5LayerNormIfEEvPKT_S3_PS1_S4_fii,"ax",@progbits
	.sectioninfo	@"SHI_REGISTERS=14"
	.align	128
        .global         _ZN17fastertransformer29generalAddResidualT5LayerNormIfEEvPKT_S3_PS1_S4_fii
        .type           _ZN17fastertransformer29generalAddResidualT5LayerNormIfEEvPKT_S3_PS1_S4_fii,@function
        .size           _ZN17fastertransformer29generalAddResidualT5LayerNormIfEEvPKT_S3_PS1_S4_fii,(.L_x_2543 - _ZN17fastertransformer29generalAddResidualT5LayerNormIfEEvPKT_S3_PS1_S4_fii)
        .other          _ZN17fastertransformer29generalAddResidualT5LayerNormIfEEvPKT_S3_PS1_S4_fii,@"STO_CUDA_ENTRY STV_DEFAULT"
_ZN17fastertransformer29generalAddResidualT5LayerNormIfEEvPKT_S3_PS1_S4_fii:
.text._ZN17fastertransformer29generalAddResidualT5LayerNormIfEEvPKT_S3_PS1_S4_fii:
        /* <DEDUP_REMOVED lines=10> */
.L_x_545:
[----:B0-----:R-:W-:Y:S01]  /*00a0*/  MOV R5, 0x4 ;  /* 0x0000000400057802 */ /* 0x001fe20000000f00 */
[----:B0-----:R-:W-:-:S04]  /*00b0*/  IMAD R4, R8, c[0x0][0x188], R7 ;  /* 0x0000620008047a24 */ /* 0x001fc800078e0207 */
[----:B------:R-:W-:-:S04]  /*00c0*/  IMAD.WIDE.U32 R2, R4, R5, c[0x0][0x160] ;  /* 0x0000580004027625 */ /* 0x000fc800078e0005 */
[----:B------:R-:W-:Y:S02]  /*00d0*/  IMAD.WIDE.U32 R4, R4, R5, c[0x0][0x170] ;  /* 0x00005c0004047625 */ /* 0x000fe400078e0005 */
[----:B------:R-:W2:Y:S04]  /*00e0*/  LDG.E.CONSTANT R2, [R2.64] ;  /* 0x0000000402027981 */ /* 0x000ea8000c1e9900 */
[----:B------:R-:W2:Y:S01]  /*00f0*/  LDG.E R9, [R4.64] ;  /* 0x0000000404097981 */ /* 0x000ea2000c1e1900 */
[----:B------:R-:W-:-:S04]  /*0100*/  IADD3 R7, R7, c[0x0][0x0], RZ ;  /* 0x0000000007077a10 */ /* 0x000fc80007ffe0ff */
[----:B------:R-:W-:Y:S01]  /*0110*/  ISETP.GE.AND P1, PT, R7, c[0x0][0x188], PT ;  /* 0x0000620007007a0c */ /* 0x000fe20003f26270 */
[----:B--2---:R-:W-:-:S04]  /*0120*/  FADD.FTZ R9, R2, R9 ;  /* 0x0000000902097221 */ /* 0x004fc80000010000 */
[----:B------:R-:W-:Y:S01]  /*0130*/  FFMA.FTZ R6, R9, R9, R6 ;  /* 0x0000000909067223 */ /* 0x000fe20000010006 */
[----:B------:R0:W-:Y:S07]  /*0140*/  STG.E [R4.64], R9 ;  /* 0x0000000904007986 */ /* 0x0001ee000c101904 */
[----:B------:R-:W-:Y:S05]  /*0150*/  @!P1 BRA `(.L_x_545) ;  /* 0xffffff4000009947 */ /* 0x000fea000383ffff */
.L_x_544:
[----:B------:R-:W-:Y:S05]  /*0160*/  BSYNC B0 ;  /* 0x0000000000007941 */ /* 0x000fea0003800000 */
.L_x_543:
[----:B------:R-:W1:Y:S01]  /*0170*/  SHFL.BFLY PT, R3, R6, 0x10, 0x1f ;  /* 0x0e001f0006037f89 */ /* 0x000e6200000e0000 */
[----:B------:R-:W2:Y:S01]  /*0180*/  I2F.U32 R8, c[0x0][0x0] ;  /* 0x0000000000087b06 */ /* 0x000ea20000201000 */
[----:B------:R-:W-:-:S07]  /*0190*/  LOP3.LUT P1, R10, R0, 0x1f, RZ, 0xc0, !PT ;  /* 0x0000001f000a7812 */ /* 0x000fce000782c0ff */
[----:B0-----:R-:W0:Y:S01]  /*01a0*/  I2F.U32 R9, R0 ;  /* 0x0000000000097306 */ /* 0x001e220000201000 */
[----:B--2---:R-:W-:Y:S02]  /*01b0*/  FMUL.FTZ R8, R8, 0.03125 ;  /* 0x3d00000008087820 */ /* 0x004fe40000410000 */
[----:B-1----:R-:W-:-:S03]  /*01c0*/  FADD.FTZ R3, R3, R6 ;  /* 0x0000000603037221 */ /* 0x002fc60000010000 */
[----:B0-----:R-:W-:Y:S02]  /*01d0*/  FSETP.GT.FTZ.AND P2, PT, R8, R9, PT ;  /* 0x000000090800720b */ /* 0x001fe40003f54000 */
        /* <DEDUP_REMOVED lines=34> */
.L_x_546:
        /* <DEDUP_REMOVED lines=14> */
.L_x_547:
        /* <DEDUP_REMOVED lines=10> */
.L_x_2543:


//--------------------- .text._ZN17fastertransformer31generalAddBiasResidualLayerNormI6__halfLi2EEEvPKT_S4_S4_S4_S4_S4_PS2_S5_fiiPKfS7_S7_Pfi --------------------------
	.section	.text._ZN17fastertransformer31generalAddBiasResidualLayerNormI6__halfLi2EEEvPKT_S4_S4_S4_S4_S4_PS2_S5_fiiPKfS7_S7_Pfi,"ax",@progbits
	.sectioninfo	@"SHI_REGISTERS=25"
	.align	128
        .global         _ZN17fastertransformer31generalAddBiasResidualLayerNormI6__halfLi2EEEvPKT_S4_S4_S4_S4_S4_PS2_S5_fiiPKfS7_S7_Pfi
        .type           _ZN17fastertransformer31generalAddBiasResidualLayerNormI6__halfLi2EEEvPKT_S4_S4_S4_S4_S4_PS2_S5_fiiPKfS7_S7_Pfi,@function
        .size           _ZN17fastertransformer31generalAddBiasResidualLayerNormI6__halfLi2EEEvPKT_S4_S4_S4_S4_S4_PS2_S5_fiiPKfS7_S7_Pfi,(.L_x_2436 - _ZN17fastertransformer31generalAddBiasResidualLayerNormI6__halfLi2EEEvPKT_S4_S4_S4_S4_S4_PS2_S5_fiiPKfS7_S7_Pfi)
        .other          _ZN17fastertransformer31generalAddBiasResidualLayerNormI6__halfLi2EEEvPKT_S4_S4_S4_S4_S4_PS2_S5_fiiPKfS7_S7_Pfi,@"STO_CUDA_ENTRY STV_DEFAULT"
_ZN17fastertransformer31generalAddBiasResidualLayerNormI6__halfLi2EEEvPKT_S4_S4_S4_S4_S4_PS2_S5_fiiPKfS7_S7_Pfi:
.text._ZN17fastertransformer31generalAddBiasResidualLayerNormI6__halfLi2EEEvPKT_S4_S4_S4_S4_S4_PS2_S5_fiiPKfS7_S7_Pfi:
[----:B------:R-:W-:Y:S02]  /*0000*/  IMAD.MOV.U32 R1, RZ, RZ, c[0x0][0x28] ;  /* 0x00000a00ff017624 */ /* 0x000fe400078e00ff */
[----:B------:R-:W-:Y:S01]  /*0010*/  IMAD.MOV.U32 R0, RZ, RZ, c[0x0][0x1d0] ;  /* 0x00007400ff007624 */ /* 0x000fe200078e00ff */
[----:B------:R-:W-:Y:S01]  /*0020*/  ISETP.NE.U32.AND P0, PT, RZ, c[0x0][0x1b0], PT ;  /* 0x00006c00ff007a0c */ /* 0x000fe20003f05070 */
[----:B------:R-:W-:Y:S01]  /*0030*/  ULDC.64 UR4, c[0x0][0x118] ;  /* 0x0000460000047ab9 */ /* 0x000fe20000000a00 */
[----:B------:R-:W-:Y:S02]  /*0040*/  ISETP.NE.U32.AND P2, PT, RZ, c[0x0][0x1b8], PT ;  /* 0x00006e00ff007a0c */ /* 0x000fe40003f45070 */
[----:B------:R-:W-:-:S04]  /*0050*/  ISETP.NE.AND P1, PT, R0, 0x2, PT ;  /* 0x000000020000780c */ /* 0x000fc80003f25270 */
[----:B------:R-:W-:-:S04]  /*0060*/  ISETP.NE.AND.EX P0, PT, RZ, c[0x0][0x1b4], !P1, P0 ;  /* 0x00006d00ff007a0c */ /* 0x000fc80004f05300 */
[----:B------:R-:W-:-:S13]  /*0070*/  ISETP.NE.AND.EX P0, PT, RZ, c[0x0][0x1bc], P0, P2 ;  /* 0x00006f00ff007a0c */ /* 0x000fda0000705320 */
[----:B------:R-:W-:Y:S01]  /*0080*/  @P0 MOV R6, c[0x0][0x1b8] ;  /* 0x00006e0000060a02 */ /* 0x000fe20000000f00 */
[----:B------:R-:W-:Y:S01]  /*0090*/  @P0 IMAD.MOV.U32 R7, RZ, RZ, c[0x0][0x1bc] ;  /* 0x00006f00ff070624 */ /* 0x000fe200078e00ff */
[----:B------:R-:W-:Y:S01]  /*00a0*/  @P0 MOV R9, c[0x0][0x1b4] ;  /* 0x00006d0000090a02 */ /* 0x000fe20000000f00 */
[----:B------:R-:W-:-:S03]  /*00b0*/  @P0 IMAD.MOV.U32 R8, RZ, RZ, c[0x0][0x1b0] ;  /* 0x00006c00ff080624 */ /* 0x000fc600078e00ff */
[----:B------:R-:W2:Y:S04]  /*00c0*/  @P0 LDG.E R6, [R6.64] ;  /* 0x0000000406060981 */ /* 0x000ea8000c1e1900 */
[----:B------:R-:W2:Y:S01]  /*00d0*/  @P0 LDG.E R9, [R8.64] ;  /* 0x0000000408090981 */ /* 0x000ea2000c1e1900 */
[----:B------:R-:W-:Y:S01]  /*00e0*/  BSSY B0, `(.L_x_548) ;  /* 0x000007d000007945 */ /* 0x000fe20003800000 */
[----:B------:R-:W-:Y:S02]  /*00f0*/  IMAD.MOV.U32 R4, RZ, RZ, RZ ;  /* 0x000000ffff047224 */ /* 0x000fe400078e00ff */
[----:B------:R-:W0:Y:S01]  /*0100*/  S2R R0, SR_TID.X ;  /* 0x0000000000007919 */ /* 0x000e220000002100 */
[----:B------:R-:W-:Y:S01]  /*0110*/  IMAD.MOV.U32 R2, RZ, RZ, RZ ;  /* 0x000000ffff027224 */ /* 0x000fe200078e00ff */
[----:B0-----:R-:W-:Y:S01]  /*0120*/  ISETP.GE.AND P3, PT, R0, c[0x0][0x1a8], PT ;  /* 0x00006a0000007a0c */ /* 0x001fe20003f66270 */
[----:B--2---:R-:W-:-:S12]  /*0130*/  @P0 FMUL.FTZ R4, R6, R9 ;  /* 0x0000000906040220 */ /* 0x004fd80000410000 */
[----:B------:R-:W-:Y:S05]  /*0140*/  @P3 BRA `(.L_x_549) ;  /* 0x0000076000003947 */ /* 0x000fea0003800000 */
[----:B------:R-:W0:Y:S01]  /*0150*/  S2R R3, SR_CTAID.X ;  /* 0x0000000000037919 */ /* 0x000e220000002500 */
[----:B------:R-:W-:Y:S01]  /*0160*/  HFMA2.MMA R2, -RZ, RZ, 0, 0 ;  /* 0x00000000ff027435 */ /* 0x000fe200000001ff */
[----:B------:R-:W-:Y:S05]  /*0170*/  @P0 BRA `(.L_x_550) ;  /* 0x0000039000000947 */ /* 0x000fea0003800000 */
[----:B------:R-:W-:-:S04]  /*0180*/  ISETP.NE.U32.AND P0, PT, RZ, c[0x0][0x188], PT ;  /* 0x00006200ff007a0c */ /* 0x000fc80003f05070 */
[----:B------:R-:W-:-:S13]  /*0190*/  ISETP.NE.AND.EX P0, PT, RZ, c[0x0][0x18c], PT, P0 ;  /* 0x00006300ff007a0c */ /* 0x000fda0003f05300 */
[----:B------:R-:W-:Y:S05]  /*01a0*/  @!P0 BRA `(.L_x_551) ;  /* 0x000001d000008947 */ /* 0x000fea0003800000 */
[----:B------:R-:W-:Y:S02]  /*01b0*/  IMAD.MOV.U32 R4, RZ, RZ, R0 ;  /* 0x000000ffff047224 */ /* 0x000fe400078e0000 */
.L_x_552:
[----:B------:R-:W-:Y:S02]  /*01c0*/  IMAD.MOV.U32 R16, RZ, RZ, 0x2 ;  /* 0x00000002ff107424 */ /* 0x000fe400078e00ff */
[----:B0-----:R-:W-:-:S04]  /*01d0*/  IMAD R5, R3, c[0x0][0x1a8], R4 ;  /* 0x00006a0003057a24 */ /* 0x001fc800078e0204 */
[----:B------:R-:W-:-:S04]  /*01e0*/  IMAD.WIDE.U32 R6, R5, R16, c[0x0][0x168] ;  /* 0x00005a0005067625 */ /* 0x000fc800078e0010 */
[CC--:B------:R-:W-:Y:S02]  /*01f0*/  IMAD.WIDE.U32 R8, R5.reuse, R16.reuse, c[0x0][0x170] ;  /* 0x00005c0005087625 */ /* 0x0c0fe400078e0010 */
[----:B------:R-:W2:Y:S02]  /*0200*/  LDG.E.U16.CONSTANT R6, [R6.64] ;  /* 0x0000000406067981 */ /* 0x000ea4000c1e9500 */
[-C--:B------:R-:W-:Y:S02]  /*0210*/  IMAD.WIDE.U32 R10, R5, R16.reuse, c[0x0][0x160] ;  /* 0x00005800050a7625 */ /* 0x080fe400078e0010 */
[----:B------:R0:W3:Y:S02]  /*0220*/  LDG.E.U16.CONSTANT R8, [R8.64] ;  /* 0x0000000408087981 */ /* 0x0000e4000c1e9500 */
[C---:B------:R-:W-:Y:S02]  /*0230*/  IMAD.WIDE R12, R4.reuse, R16, c[0x0][0x188] ;  /* 0x00006200040c7625 */ /* 0x040fe400078e0210 */
[----:B------:R-:W4:Y:S04]  /*0240*/  LDG.E.U16.CONSTANT R10, [R10.64] ;  /* 0x000000040a0a7981 */ /* 0x000f28000c1e9500 */
[----:B------:R-:W5:Y:S01]  /*0250*/  LDG.E.U16.CONSTANT R12, [R12.64] ;  /* 0x000000040c0c7981 */ /* 0x000f62000c1e9500 */
[----:B0-----:R-:W-:-:S02]  /*0260*/  SHF.L.U32 R9, R4, 0x1, RZ ;  /* 0x0000000104097819 */ /* 0x001fc400000006ff */
[----:B------:R-:W-:-:S04]  /*0270*/  IADD3 R4, R4, c[0x0][0x0], RZ ;  /* 0x0000000004047a10 */ /* 0x000fc80007ffe0ff */
[----:B------:R-:W-:Y:S01]  /*0280*/  ISETP.GE.AND P0, PT, R4, c[0x0][0x1a8], PT ;  /* 0x00006a0004007a0c */ /* 0x000fe20003f06270 */
[----:B--2---:R-:W-:Y:S02]  /*0290*/  HADD2.F32 R14, -RZ, R6.H0_H0 ;  /* 0x20000006ff0e7230 */ /* 0x004fe40000004100 */
[----:B---3--:R-:W-:Y:S02]  /*02a0*/  HADD2.F32 R15, -RZ, R8.H0_H0 ;  /* 0x20000008ff0f7230 */ /* 0x008fe40000004100 */
[----:B----4-:R-:W-:-:S03]  /*02b0*/  HADD2.F32 R17, -RZ, R10.H0_H0 ;  /* 0x2000000aff117230 */ /* 0x010fc60000004100 */
[----:B------:R-:W-:Y:S01]  /*02c0*/  FADD.FTZ R14, R14, R15 ;  /* 0x0000000f0e0e7221 */ /* 0x000fe20000010000 */
[----:B-----5:R-:W-:-:S03]  /*02d0*/  HADD2.F32 R15, -RZ, R12.H0_H0 ;  /* 0x2000000cff0f7230 */ /* 0x020fc60000004100 */
[----:B------:R-:W-:-:S04]  /*02e0*/  FADD.FTZ R14, R14, R17 ;  /* 0x000000110e0e7221 */ /* 0x000fc80000010000 */
[----:B------:R-:W-:Y:S02]  /*02f0*/  FADD.FTZ R15, R14, R15 ;  /* 0x0000000f0e0f7221 */ /* 0x000fe40000010000 */
[----:B------:R-:W-:-:S03]  /*0300*/  IMAD.WIDE.U32 R6, R5, R16, c[0x0][0x190] ;  /* 0x0000640005067625 */ /* 0x000fc600078e0010 */
[----:B------:R-:W-:-:S04]  /*0310*/  F2FP.PACK_AB R8, RZ, R15 ;  /* 0x0000000fff08723e */ /* 0x000fc800000000ff */
[----:B------:R-:W-:Y:S01]  /*0320*/  PRMT R5, R8, 0x7610, R5 ;  /* 0x0000761008057816 */ /* 0x000fe20000000005 */
[----:B------:R0:W-:Y:S04]  /*0330*/  STS.U16 [R9+0x110], R8 ;  /* 0x0001100809007388 */ /* 0x0001e80000000400 */
[----:B------:R0:W-:Y:S01]  /*0340*/  STG.E.U16 [R6.64], R5 ;  /* 0x0000000506007986 */ /* 0x0001e2000c101504 */
[----:B------:R-:W-:Y:S01]  /*0350*/  FADD.FTZ R2, R15, R2 ;  /* 0x000000020f027221 */ /* 0x000fe20000010000 */
[----:B------:R-:W-:Y:S05]  /*0360*/  @!P0 BRA `(.L_x_552) ;  /* 0xfffffe5000008947 */ /* 0x000fea000383ffff */
[----:B------:R-:W-:Y:S05]  /*0370*/  BRA `(.L_x_549) ;  /* 0x0000053000007947 */ /* 0x000fea0003800000 */
.L_x_551:
[----:B------:R-:W-:Y:S02]  /*0380*/  IMAD.MOV.U32 R12, RZ, RZ, R0 ;  /* 0x000000ffff0c7224 */ /* 0x000fe400078e0000 */
.L_x_553:
[----:B------:R-:W-:Y:S02]  /*0390*/  IMAD.MOV.U32 R15, RZ, RZ, 0x2 ;  /* 0x00000002ff0f7424 */ /* 0x000fe400078e00ff */
[----:B0-----:R-:W-:-:S04]  /*03a0*/  IMAD R10, R3, c[0x0][0x1a8], R12 ;  /* 0x00006a00030a7a24 */ /* 0x001fc800078e020c */
[----:B------:R-:W-:-:S04]  /*03b0*/  IMAD.WIDE.U32 R4, R10, R15, c[0x0][0x168] ;  /* 0x00005a000a047625 */ /* 0x000fc800078e000f */
[CC--:B------:R-:W-:Y:S02]  /*03c0*/  IMAD.WIDE.U32 R6, R10.reuse, R15.reuse, c[0x0][0x170] ;  /* 0x00005c000a067625 */ /* 0x0c0fe400078e000f */
[----:B------:R-:W2:Y:S02]  /*03d0*/  LDG.E.U16.CONSTANT R4, [R4.64] ;  /* 0x0000000404047981 */ /* 0x000ea4000c1e9500 */
[----:B------:R-:W-:Y:S02]  /*03e0*/  IMAD.WIDE.U32 R8, R10, R15, c[0x0][0x160] ;  /* 0x000058000a087625 */ /* 0x000fe400078e000f */
[----:B------:R-:W3:Y:S04]  /*03f0*/  LDG.E.U16.CONSTANT R6, [R6.64] ;  /* 0x0000000406067981 */ /* 0x000ee8000c1e9500 */
[----:B------:R-:W4:Y:S01]  /*0400*/  LDG.E.U16.CONSTANT R8, [R8.64] ;  /* 0x0000000408087981 */ /* 0x000f22000c1e9500 */
[----:B--2---:R-:W-:-:S02]  /*0410*/  HADD2.F32 R11, -RZ, R4.H0_H0 ;  /* 0x20000004ff0b7230 */ /* 0x004fc40000004100 */
[----:B---3--:R-:W-:Y:S02]  /*0420*/  HADD2.F32 R14, -RZ, R6.H0_H0 ;  /* 0x20000006ff0e7230 */ /* 0x008fe40000004100 */
[----:B----4-:R-:W-:-:S03]  /*0430*/  HADD2.F32 R16, -RZ, R8.H0_H0 ;  /* 0x20000008ff107230 */ /* 0x010fc60000004100 */
[----:B------:R-:W-:-:S04]  /*0440*/  FADD.FTZ R11, R11, R14 ;  /* 0x0000000e0b0b7221 */ /* 0x000fc80000010000 */
[----:B------:R-:W-:Y:S01]  /*0450*/  FADD.FTZ R13, R11, R16 ;  /* 0x000000100b0d7221 */ /* 0x000fe20000010000 */
[----:B------:R-:W-:-:S04]  /*0460*/  SHF.L.U32 R14, R12, 0x1, RZ ;  /* 0x000000010c0e7819 */ /* 0x000fc800000006ff */
[----:B------:R-:W-:Y:S01]  /*0470*/  F2FP.PACK_AB R5, RZ, R13 ;  /* 0x0000000dff05723e */ /* 0x000fe200000000ff */
[----:B------:R-:W-:-:S03]  /*0480*/  IMAD.WIDE.U32 R10, R10, R15, c[0x0][0x190] ;  /* 0x000064000a0a7625 */ /* 0x000fc600078e000f */
[----:B------:R-:W-:Y:S01]  /*0490*/  PRMT R4, R5, 0x7610, R4 ;  /* 0x0000761005047816 */ /* 0x000fe20000000004 */
[----:B------:R0:W-:Y:S01]  /*04a0*/  STS.U16 [R14+0x110], R5 ;  /* 0x000110050e007388 */ /* 0x0001e20000000400 */
[----:B------:R-:W-:-:S03]  /*04b0*/  IADD3 R12, R12, c[0x0][0x0], RZ ;  /* 0x000000000c0c7a10 */ /* 0x000fc60007ffe0ff */
[----:B------:R0:W-:Y:S01]  /*04c0*/  STG.E.U16 [R10.64], R4 ;  /* 0x000000040a007986 */ /* 0x0001e2000c101504 */
[----:B------:R-:W-:Y:S01]  /*04d0*/  ISETP.GE.AND P0, PT, R12, c[0x0][0x1a8], PT ;  /* 0x00006a000c007a0c */ /* 0x000fe20003f06270 */
[----:B------:R-:W-:-:S12]  /*04e0*/  FADD.FTZ R2, R13, R2 ;  /* 0x000000020d027221 */ /* 0x000fd80000010000 */
[----:B0-----:R-:W-:Y:S05]  /*04f0*/  @!P0 BRA `(.L_x_553) ;  /* 0xfffffe9000008947 */ /* 0x001fea000383ffff */
[----:B------:R-:W-:Y:S05]  /*0500*/  BRA `(.L_x_549) ;  /* 0x000003a000007947 */ /* 0x000fea0003800000 */
.L_x_550:
[----:B------:R-:W-:-:S04]  /*0510*/  ISETP.NE.U32.AND P0, PT, RZ, c[0x0][0x188], PT ;  /* 0x00006200ff007a0c */ /* 0x000fc80003f05070 */
[----:B------:R-:W-:-:S13]  /*0520*/  ISETP.NE.AND.EX P0, PT, RZ, c[0x0][0x18c], PT, P0 ;  /* 0x00006300ff007a0c */ /* 0x000fda0003f05300 */
[----:B------:R-:W-:Y:S05]  /*0530*/  @!P0 BRA `(.L_x_554) ;  /* 0x000001e000008947 */ /* 0x000fea0003800000 */
[----:B------:R-:W-:Y:S02]  /*0540*/  IMAD.MOV.U32 R6, RZ, RZ, R0 ;  /* 0x000000ffff067224 */ /* 0x000fe400078e0000 */
.L_x_555:
[----:B------:R-:W-:Y:S01]  /*0550*/  IMAD.MOV.U32 R12, RZ, RZ, 0x4 ;  /* 0x00000004ff0c7424 */ /* 0x000fe200078e00ff */
[----:B------:R-:W-:Y:S01]  /*0560*/  MOV R18, 0x2 ;  /* 0x0000000200127802 */ /* 0x000fe20000000f00 */
[----:B0-----:R-:W-:-:S04]  /*0570*/  IMAD R5, R3, c[0x0][0x1a8], R6 ;  /* 0x00006a0003057a24 */ /* 0x001fc800078e0206 */
[----:B------:R-:W-:-:S04]  /*0580*/  IMAD.WIDE.U32 R12, R5, R12, c[0x0][0x160] ;  /* 0x00005800050c7625 */ /* 0x000fc800078e000c */
[CC--:B------:R-:W-:Y:S02]  /*0590*/  IMAD.WIDE.U32 R8, R5.reuse, R18.reuse, c[0x0][0x168] ;  /* 0x00005a0005087625 */ /* 0x0c0fe400078e0012 */
[----:B------:R-:W2:Y:S02]  /*05a0*/  LDG.E.CONSTANT R12, [R12.64] ;  /* 0x000000040c0c7981 */ /* 0x000ea4000c1e9900 */
[CC--:B------:R-:W-:Y:S02]  /*05b0*/  IMAD.WIDE.U32 R10, R5.reuse, R18.reuse, c[0x0][0x170] ;  /* 0x00005c00050a7625 */ /* 0x0c0fe400078e0012 */
[----:B------:R-:W3:Y:S02]  /*05c0*/  LDG.E.U16.CONSTANT R8, [R8.64] ;  /* 0x0000000408087981 */ /* 0x000ee4000c1e9500 */
[-C--:B------:R-:W-:Y:S02]  /*05d0*/  IMAD.WIDE R14, R6, R18.reuse, c[0x0][0x188] ;  /* 0x00006200060e7625 */ /* 0x080fe400078e0212 */
[----:B------:R-:W4:Y:S04]  /*05e0*/  LDG.E.U16.CONSTANT R10, [R10.64] ;  /* 0x000000040a0a7981 */ /* 0x000f28000c1e9500 */
[----:B------:R-:W5:Y:S01]  /*05f0*/  LDG.E.U16.CONSTANT R14, [R14.64] ;  /* 0x000000040e0e7981 */ /* 0x000f62000c1e9500 */
[----:B--2---:R-:W0:Y:S01]  /*0600*/  I2F R17, R12 ;  /* 0x0000000c00117306 */ /* 0x004e220000201400 */
[----:B---3--:R-:W-:Y:S01]  /*0610*/  HADD2.F32 R7, -RZ, R8.H0_H0 ;  /* 0x20000008ff077230 */ /* 0x008fe20000004100 */
[----:B------:R-:W-:Y:S01]  /*0620*/  IMAD.WIDE.U32 R8, R5, R18, c[0x0][0x190] ;  /* 0x0000640005087625 */ /* 0x000fe200078e0012 */
[----:B----4-:R-:W-:-:S03]  /*0630*/  HADD2.F32 R16, -RZ, R10.H0_H0 ;  /* 0x2000000aff107230 */ /* 0x010fc60000004100 */
[C---:B------:R-:W-:Y:S01]  /*0640*/  IMAD.SHL.U32 R10, R6.reuse, 0x2, RZ ;  /* 0x00000002060a7824 */ /* 0x040fe200078e00ff */
[----:B------:R-:W-:Y:S01]  /*0650*/  IADD3 R6, R6, c[0x0][0x0], RZ ;  /* 0x0000000006067a10 */ /* 0x000fe20007ffe0ff */
[----:B------:R-:W-:Y:S01]  /*0660*/  FADD.FTZ R7, R7, R16 ;  /* 0x0000001007077221 */ /* 0x000fe20000010000 */
[----:B-----5:R-:W-:Y:S02]  /*0670*/  HADD2.F32 R16, -RZ, R14.H0_H0 ;  /* 0x2000000eff107230 */ /* 0x020fe40000004100 */
[----:B------:R-:W-:Y:S01]  /*0680*/  ISETP.GE.AND P0, PT, R6, c[0x0][0x1a8], PT ;  /* 0x00006a0006007a0c */ /* 0x000fe20003f06270 */
[----:B0-----:R-:W-:-:S04]  /*0690*/  FFMA.FTZ R7, R17, R4, R7 ;  /* 0x0000000411077223 */ /* 0x001fc80000010007 */
[----:B------:R-:W-:-:S04]  /*06a0*/  FADD.FTZ R7, R7, R16 ;  /* 0x0000001007077221 */ /* 0x000fc80000010000 */
[----:B------:R-:W-:Y:S01]  /*06b0*/  FADD.FTZ R2, R7, R2 ;  /* 0x0000000207027221 */ /* 0x000fe20000010000 */
[----:B------:R-:W-:-:S04]  /*06c0*/  F2FP.PACK_AB R11, RZ, R7 ;  /* 0x00000007ff0b723e */ /* 0x000fc800000000ff */
[----:B------:R-:W-:Y:S01]  /*06d0*/  PRMT R5, R11, 0x7610, R5 ;  /* 0x000076100b057816 */ /* 0x000fe20000000005 */
[----:B------:R0:W-:Y:S04]  /*06e0*/  STS.U16 [R10+0x110], R11 ;  /* 0x0001100b0a007388 */ /* 0x0001e80000000400 */
[----:B------:R0:W-:Y:S01]  /*06f0*/  STG.E.U16 [R8.64], R5 ;  /* 0x0000000508007986 */ /* 0x0001e2000c101504 */
[----:B------:R-:W-:Y:S05]  /*0700*/  @!P0 BRA `(.L_x_555) ;  /* 0xfffffe4000008947 */ /* 0x000fea000383ffff */
[----:B------:R-:W-:Y:S05]  /*0710*/  BRA `(.L_x_549) ;  /* 0x0000019000007947 */ /* 0x000fea0003800000 */
.L_x_554:
[----:B------:R-:W-:-:S03]  /*0720*/  IMAD.MOV.U32 R12, RZ, RZ, R0 ;  /* 0x000000ffff0c7224 */ /* 0x000fc600078e0000 */
.L_x_556:
[----:B0-----:R-:W-:Y:S01]  /*0730*/  HFMA2.MMA R10, -RZ, RZ, 0, 2.384185791015625e-07 ;  /* 0x00000004ff0a7435 */ /* 0x001fe200000001ff */
[----:B0-----:R-:W-:Y:S02]  /*0740*/  IMAD R5, R3, c[0x0][0x1a8], R12 ;  /* 0x00006a0003057a24 */ /* 0x001fe400078e020c */
[----:B------:R-:W-:-:S07]  /*0750*/  IMAD.MOV.U32 R16, RZ, RZ, 0x2 ;  /* 0x00000002ff107424 */ /* 0x000fce00078e00ff */
[----:B------:R-:W-:-:S04]  /*0760*/  IMAD.WIDE.U32 R10, R5, R10, c[0x0][0x160] ;  /* 0x00005800050a7625 */ /* 0x000fc800078e000a */
[CC--:B------:R-:W-:Y:S01]  /*0770*/  IMAD.WIDE.U32 R6, R5.reuse, R16.reuse, c[0x0][0x168] ;  /* 0x00005a0005067625 */ /* 0x0c0fe200078e0010 */
[----:B------:R0:W2:Y:S03]  /*0780*/  LDG.E.CONSTANT R15, [R10.64] ;  /* 0x000000040a0f7981 */ /* 0x0000a6000c1e9900 */
[CC--:B------:R-:W-:Y:S02]  /*0790*/  IMAD.WIDE.U32 R8, R5.reuse, R16.reuse, c[0x0][0x170] ;  /* 0x00005c0005087625 */ /* 0x0c0fe400078e0010 */
[----:B------:R-:W3:Y:S04]  /*07a0*/  LDG.E.U16.CONSTANT R6, [R6.64] ;  /* 0x0000000406067981 */ /* 0x000ee8000c1e9500 */
[----:B------:R-:W4:Y:S01]  /*07b0*/  LDG.E.U16.CONSTANT R8, [R8.64] ;  /* 0x0000000408087981 */ /* 0x000f22000c1e9500 */
[----:B0-----:R-:W-:Y:S01]  /*07c0*/  IMAD.WIDE.U32 R10, R5, R16, c[0x0][0x190] ;  /* 0x00006400050a7625 */ /* 0x001fe200078e0010 */
[----:B--2---:R-:W0:Y:S01]  /*07d0*/  I2F R15, R15 ;  /* 0x0000000f000f7306 */ /* 0x004e220000201400 */
[----:B---3--:R-:W-:-:S02]  /*07e0*/  HADD2.F32 R13, -RZ, R6.H0_H0 ;  /* 0x20000006ff0d7230 */ /* 0x008fc40000004100 */
[----:B----4-:R-:W-:-:S05]  /*07f0*/  HADD2.F32 R14, -RZ, R8.H0_H0 ;  /* 0x20000008ff0e7230 */ /* 0x010fca0000004100 */
[----:B------:R-:W-:Y:S02]  /*0800*/  FADD.FTZ R13, R13, R14 ;  /* 0x0000000e0d0d7221 */ /* 0x000fe40000010000 */
[C---:B------:R-:W-:Y:S01]  /*0810*/  IMAD.SHL.U32 R14, R12.reuse, 0x2, RZ ;  /* 0x000000020c0e7824 */ /* 0x040fe200078e00ff */
[----:B------:R-:W-:Y:S01]  /*0820*/  IADD3 R12, R12, c[0x0][0x0], RZ ;  /* 0x000000000c0c7a10 */ /* 0x000fe20007ffe0ff */
[----:B0-----:R-:W-:-:S03]  /*0830*/  FFMA.FTZ R13, R15, R4, R13 ;  /* 0x000000040f0d7223 */ /* 0x001fc6000001000d */
[----:B------:R-:W-:Y:S01]  /*0840*/  ISETP.GE.AND P0, PT, R12, c[0x0][0x1a8], PT ;  /* 0x00006a000c007a0c */ /* 0x000fe20003f06270 */
[----:B------:R-:W-:Y:S01]  /*0850*/  FADD.FTZ R2, R13, R2 ;  /* 0x000000020d027221 */ /* 0x000fe20000010000 */
[----:B------:R-:W-:-:S04]  /*0860*/  F2FP.PACK_AB R7, RZ, R13 ;  /* 0x0000000dff07723e */ /* 0x000fc800000000ff */
[----:B------:R-:W-:Y:S01]  /*0870*/  PRMT R5, R7, 0x7610, R5 ;  /* 0x0000761007057816 */ /* 0x000fe20000000005 */
[----:B------:R0:W-:Y:S04]  /*0880*/  STS.U16 [R14+0x110], R7 ;  /* 0x000110070e007388 */ /* 0x0001e80000000400 */
[----:B------:R0:W-:Y:S02]  /*0890*/  STG.E.U16 [R10.64], R5 ;  /* 0x000000050a007986 */ /* 0x0001e4000c101504 */
[----:B------:R-:W-:Y:S05]  /*08a0*/  @!P0 BRA `(.L_x_556) ;  /* 0xfffffe8000008947 */ /* 0x000fea000383ffff */
.L_x_549:
[----:B------:R-:W-:Y:S05]  /*08b0*/  BSYNC B0 ;  /* 0x0000000000007941 */ /* 0x000fea0003800000 */
.L_x_548:
[----:B------:R-:W1:Y:S01]  /*08c0*/  SHFL.BFLY PT, R3, R2, 0x10, 0x1f ;  /* 0x0e001f0002037f89 */ /* 0x000e6200000e0000 */
[----:B0-----:R-:W-:Y:S01]  /*08d0*/  I2F.U32 R11, R0 ;  /* 0x00000000000b7306 */ /* 0x001fe20000201000 */
[----:B------:R-:W-:Y:S01]  /*08e0*/  ISETP.NE.AND P2, PT, R0, RZ, PT ;  /* 0x000000ff0000720c */ /* 0x000fe20003f45270 */
[----:B------:R-:W-:-:S12]  /*08f0*/  BSSY B0, `(.L_x_557) ;  /* 0x0000034000007945 */ /* 0x000fd80003800000 */
[----:B------:R-:W-:Y:S01]  /*0900*/  @!P2 I2F R12, c[0x0][0x1a8] ;  /* 0x00006a00000cab06 */ /* 0x000fe20000201400 */
[----:B-1----:R-:W-:Y:S01]  /*0910*/  FADD.FTZ R3, R3, R2 ;  /* 0x0000000203037221 */ /* 0x002fe20000010000 */
[----:B------:R-:W-:-:S04]  /*0920*/  SHF.R.U32.HI R2, RZ, 0x3, R0 ;  /* 0x00000003ff027819 */ /* 0x000fc80000011600 */
[----:B------:R-:W0:Y:S02]  /*0930*/  SHFL.BFLY PT, R4, R3, 0x8, 0x1f ;  /* 0x0d001f0003047f89 */ /* 0x000e2400000e0000 */
[----:B0-----:R-:W-:-:S05]  /*0940*/  FADD.FTZ R6, R3, R4 ;  /* 0x0000000403067221 */ /* 0x001fca0000010000 */
[----:B------:R-:W0:Y:S02]  /*0950*/  SHFL.BFLY PT, R5, R6, 0x4, 0x1f ;  /* 0x0c801f0006057f89 */ /* 0x000e2400000e0000 */
[----:B0-----:R-:W-:Y:S01]  /*0960*/  FADD.FTZ R7, R6, R5 ;  /* 0x0000000506077221 */ /* 0x001fe20000010000 */
[----:B------:R-:W-:Y:S01]  /*0970*/  LOP3.LUT R6, R2, 0x1ffffffc, RZ, 0xc0, !PT ;  /* 0x1ffffffc02067812 */ /* 0x000fe200078ec0ff */
[----:B------:R-:W0:Y:S01]  /*0980*/  I2F.U32 R5, c[0x0][0x0] ;  /* 0x0000000000057b06 */ /* 0x000e220000201000 */
[----:B------:R-:W-:Y:S02]  /*0990*/  MOV R2, RZ ;  /* 0x000000ff00027202 */ /* 0x000fe40000000f00 */
        /* <DEDUP_REMOVED lines=28> */
[----:B------:R-:W-:Y:S01]  /*0b60*/  HFMA2.MMA R11, -RZ, RZ, 0, 0 ;  /* 0x00000000ff0b7435 */ /* 0x000fe200000001ff */
[----:B------:R-:W-:-:S02]  /*0b70*/  IMAD.MOV.U32 R9, RZ, RZ, R0 ;  /* 0x000000ffff097224 */ /* 0x000fc400078e0000 */
[----:B------:R-:W1:Y:S04]  /*0b80*/  S2R R12, SR_CTAID.X ;  /* 0x00000000000c7919 */ /* 0x000e680000002500 */
.L_x_559:
[----:B------:R-:W-:Y:S02]  /*0b90*/  IMAD.MOV.U32 R3, RZ, RZ, 0x2 ;  /* 0x00000002ff037424 */ /* 0x000fe400078e00ff */
[----:B-1----:R-:W-:-:S04]  /*0ba0*/  IMAD R2, R12, c[0x0][0x1a8], R9 ;  /* 0x00006a000c027a24 */ /* 0x002fc800078e0209 */
[----:B------:R-:W-:-:S06]  /*0bb0*/  IMAD.WIDE.U32 R2, R2, R3, c[0x0][0x190] ;  /* 0x0000640002027625 */ /* 0x000fcc00078e0003 */
[----:B------:R-:W2:Y:S01]  /*0bc0*/  LDG.E.U16 R2, [R2.64] ;  /* 0x0000000402027981 */ /* 0x000ea2000c1e1500 */
[----:B------:R-:W-:-:S04]  /*0bd0*/  IADD3 R9, R9, c[0x0][0x0], RZ ;  /* 0x0000000009097a10 */ /* 0x000fc80007ffe0ff */
[----:B------:R-:W-:Y:S01]  /*0be0*/  ISETP.GE.AND P0, PT, R9, c[0x0][0x1a8], PT ;  /* 0x00006a0009007a0c */ /* 0x000fe20003f06270 */
[----:B--2---:R-:W-:-:S05]  /*0bf0*/  HADD2.F32 R13, -RZ, R2.H0_H0 ;  /* 0x20000002ff0d7230 */ /* 0x004fca0000004100 */
[----:B0-----:R-:W-:-:S04]  /*0c00*/  FADD.FTZ R10, -R8, R13 ;  /* 0x0000000d080a7221 */ /* 0x001fc80000010100 */
[----:B------:R-:W-:-:S03]  /*0c10*/  FFMA.FTZ R11, R10, R10, R11 ;  /* 0x0000000a0a0b7223 */ /* 0x000fc6000001000b */
[----:B------:R-:W-:Y:S05]  /*0c20*/  @!P0 BRA `(.L_x_559) ;  /* 0xffffff6000008947 */ /* 0x000fea000383ffff */
.L_x_558:
[----:B0-----:R-:W-:Y:S05]  /*0c30*/  BSYNC B0 ;  /* 0x0000000000007941 */ /* 0x001fea0003800000 */
.L_x_557:
[----:B------:R-:W0:Y:S01]  /*0c40*/  SHFL.BFLY PT, R2, R11, 0x10, 0x1f ;  /* 0x0e001f000b027f89 */ /* 0x000e2200000e0000 */
[----:B------:R-:W1:Y:S08]  /*0c50*/  @!P2 I2F R12, c[0x0][0x1a8] ;  /* 0x00006a00000cab06 */ /* 0x000e700000201400 */
        /* <DEDUP_REMOVED lines=13> */
[----:B------:R-:W0:Y:S04]  /*0d30*/  @P4 LDS R10, [R7+0x8] ;  /* 0x00000800070a4984 */ /* 0x000e280000000800 */
[----:B0-----:R-:W0:Y:S02]  /*0d40*/  SHFL.BFLY PT, R11, R10, 0x10, 0x1f ;  /* 0x0e001f000a0b7f89 */ /* 0x001e2400000e0000 */
[----:B0-----:R-:W-:-:S02]  /*0d50*/  FADD.FTZ R11, R11, R10 ;  /* 0x0000000a0b0b7221 */ /* 0x001fc40000010000 */
[----:B------:R-:W-:-:S03]  /*0d60*/  IMAD.MOV.U32 R10, RZ, RZ, 0x2 ;  /* 0x00000002ff0a7424 */ /* 0x000fc600078e00ff */
[----:B------:R-:W0:Y:S02]  /*0d70*/  SHFL.BFLY PT, R2, R11, 0x8, 0x1f ;  /* 0x0d001f000b027f89 */ /* 0x000e2400000e0000 */
[----:B------:R-:W-:Y:S01]  /*0d80*/  ISETP.NE.AND P0, PT, R10, c[0x0][0x1d0], PT ;  /* 0x000074000a007a0c */ /* 0x000fe20003f05270 */
[----:B------:R-:W-:Y:S01]  /*0d90*/  HFMA2.MMA R10, -RZ, RZ, 0, 0 ;  /* 0x00000000ff0a7435 */ /* 0x000fe200000001ff */
[----:B0-----:R-:W-:Y:S02]  /*0da0*/  FADD.FTZ R2, R11, R2 ;  /* 0x000000020b027221 */ /* 0x001fe40000010000 */
[----:B------:R-:W-:-:S03]  /*0db0*/  IMAD.MOV.U32 R11, RZ, RZ, 0x11 ;  /* 0x00000011ff0b7424 */ /* 0x000fc600078e00ff */
[----:B------:R-:W0:Y:S02]  /*0dc0*/  SHFL.BFLY PT, R3, R2, 0x4, 0x1f ;  /* 0x0c801f0002037f89 */ /* 0x000e2400000e0000 */
[----:B0-----:R-:W-:Y:S02]  /*0dd0*/  FADD.FTZ R3, R2, R3 ;  /* 0x0000000302037221 */ /* 0x001fe40000010000 */
[----:B------:R-:W-:-:S03]  /*0de0*/  IMAD.MOV.U32 R2, RZ, RZ, c[0x0][0x1c0] ;  /* 0x00007000ff027624 */ /* 0x000fc600078e00ff */
[----:B------:R-:W0:Y:S02]  /*0df0*/  SHFL.BFLY PT, R8, R3, 0x2, 0x1f ;  /* 0x0c401f0003087f89 */ /* 0x000e2400000e0000 */
[----:B0-----:R-:W-:Y:S02]  /*0e00*/  FADD.FTZ R8, R3, R8 ;  /* 0x0000000803087221 */ /* 0x001fe40000010000 */
[----:B------:R-:W-:-:S03]  /*0e10*/  IMAD.MOV.U32 R3, RZ, RZ, c[0x0][0x1c4] ;  /* 0x00007100ff037624 */ /* 0x000fc600078e00ff */
[----:B------:R-:W0:Y:S02]  /*0e20*/  SHFL.BFLY PT, R9, R8, 0x1, 0x1f ;  /* 0x0c201f0008097f89 */ /* 0x000e2400000e0000 */
[----:B0-----:R-:W-:-:S04]  /*0e30*/  FADD.FTZ R9, R8, R9 ;  /* 0x0000000908097221 */ /* 0x001fc80000010000 */
[----:B-1----:R-:W-:-:S06]  /*0e40*/  @!P2 FFMA.FTZ R9, R9, R12, c[0x0][0x1a0] ;  /* 0x000068000909a623 */ /* 0x002fcc000001000c */
[----:B------:R-:W0:Y:S02]  /*0e50*/  @!P2 MUFU.RSQ R9, R9 ;  /* 0x000000090009a308 */ /* 0x000e240000001400 */
[----:B0-----:R0:W-:Y:S04]  /*0e60*/  @!P2 STS [0x4], R9 ;  /* 0x00000409ff00a388 */ /* 0x0011e80000000800 */
[----:B------:R-:W-:Y:S06]  /*0e70*/  BAR.SYNC.DEFER_BLOCKING 0x0 ;  /* 0x0000000000007b1d */ /* 0x000fec0000010000 */
[----:B------:R-:W-:Y:S05]  /*0e80*/  @P0 BRA `(.L_x_560) ;  /* 0x0000001000000947 */ /* 0x000fea0003800000 */
[----:B0-----:R0:W5:Y:S02]  /*0e90*/  LDG.E R10, [R2.64] ;  /* 0x00000004020a7981 */ /* 0x001164000c1e1900 */
.L_x_560:
[----:B0-----:R-:W-:Y:S01]  /*0ea0*/  BSSY B0, `(.L_x_561) ;  /* 0x0000030000007945 */ /* 0x001fe20003800000 */
[----:B------:R-:W-:Y:S05]  /*0eb0*/  @P3 BRA `(.L_x_562) ;  /* 0x000002e000003947 */ /* 0x000fea0003800000 */
[----:B------:R-:W0:Y:S01]  /*0ec0*/  S2R R12, SR_CTAID.X ;  /* 0x00000000000c7919 */ /* 0x000e220000002500 */
[----:B------:R-:W-:-:S02]  /*0ed0*/  ISETP.NE.U32.AND P0, PT, RZ, c[0x0][0x180], PT ;  /* 0x00006000ff007a0c */ /* 0x000fc40003f05070 */
[----:B------:R-:W-:Y:S02]  /*0ee0*/  MOV R13, R0 ;  /* 0x00000000000d7202 */ /* 0x000fe40000000f00 */
[----:B------:R-:W-:-:S09]  /*0ef0*/  ISETP.NE.AND.EX P0, PT, RZ, c[0x0][0x184], PT, P0 ;  /* 0x00006100ff007a0c */ /* 0x000fd20003f05300 */
.L_x_565:
[----:B01----:R-:W-:Y:S01]  /*0f00*/  IMAD.MOV.U32 R14, RZ, RZ, 0x2 ;  /* 0x00000002ff0e7424 */ /* 0x003fe200078e00ff */
[----:B------:R-:W-:Y:S03]  /*0f10*/  LDS.64 R8, [RZ] ;  /* 0x00000000ff087984 */ /* 0x000fe60000000a00 */
[----:B------:R-:W-:-:S04]  /*0f20*/  @P0 IMAD.WIDE R16, R13, R14, c[0x0][0x180] ;  /* 0x000060000d100625 */ /* 0x000fc800078e020e */
[C---:B------:R-:W-:Y:S02]  /*0f30*/  IMAD.WIDE R18, R13.reuse, R14, c[0x0][0x178] ;  /* 0x00005e000d127625 */ /* 0x040fe400078e020e */
[----:B------:R-:W2:Y:S04]  /*0f40*/  @P0 LDG.E.U16.CONSTANT R16, [R16.64] ;  /* 0x0000000410100981 */ /* 0x000ea8000c1e9500 */
[----:B------:R-:W3:Y:S01]  /*0f50*/  LDG.E.U16.CONSTANT R18, [R18.64] ;  /* 0x0000000412127981 */ /* 0x000ee2000c1e9500 */
[----:B------:R-:W-:Y:S01]  /*0f60*/  IMAD.SHL.U32 R22, R13, 0x2, RZ ;  /* 0x000000020d167824 */ /* 0x000fe200078e00ff */
[----:B------:R-:W-:-:S04]  /*0f70*/  ISETP.NE.U32.AND P4, PT, RZ, c[0x0][0x1c8], PT ;  /* 0x00007200ff007a0c */ /* 0x000fc80003f85070 */
[----:B------:R-:W1:Y:S01]  /*0f80*/  LDS.U16 R15, [R22+0x110] ;  /* 0x00011000160f7984 */ /* 0x000e620000000400 */
[----:B------:R-:W-:Y:S01]  /*0f90*/  ISETP.NE.AND.EX P4, PT, RZ, c[0x0][0x1cc], PT, P4 ;  /* 0x00007300ff007a0c */ /* 0x000fe20003f85340 */
[----:B-1----:R-:W-:-:S05]  /*0fa0*/  HADD2.F32 R21, -RZ, R15.H0_H0 ;  /* 0x2000000fff157230 */ /* 0x002fca0000004100 */
[----:B------:R-:W-:-:S04]  /*0fb0*/  FADD.FTZ R8, R21, -R8 ;  /* 0x8000000815087221 */ /* 0x000fc80000010000 */
[----:B------:R-:W-:Y:S01]  /*0fc0*/  FMUL.FTZ R8, R8, R9 ;  /* 0x0000000908087220 */ /* 0x000fe20000410000 */
[----:B------:R-:W-:Y:S01]  /*0fd0*/  LEA R9, R13, 0x110, 0x1 ;  /* 0x000001100d097811 */ /* 0x000fe200078e08ff */
[----:B--2---:R-:W-:Y:S01]  /*0fe0*/  @P0 HADD2.F32 R15, -RZ, R16.H0_H0 ;  /* 0x20000010ff0f0230 */ /* 0x004fe20000004100 */
[----:B------:R-:W-:Y:S01]  /*0ff0*/  @!P0 MOV R15, RZ ;  /* 0x000000ff000f8202 */ /* 0x000fe20000000f00 */
[----:B---3--:R-:W-:-:S05]  /*1000*/  HADD2.F32 R20, -RZ, R18.H0_H0 ;  /* 0x20000012ff147230 */ /* 0x008fca0000004100 */
[----:B------:R-:W-:Y:S01]  /*1010*/  FFMA.FTZ R17, R8, R20, R15 ;  /* 0x0000001408117223 */ /* 0x000fe2000001000f */
[----:B------:R-:W-:Y:S05]  /*1020*/  @P4 BRA `(.L_x_563) ;  /* 0x000000e000004947 */ /* 0x000fea0003800000 */
[----:B0-----:R-:W-:Y:S01]  /*1030*/  @P1 IMAD R15, R12, c[0x0][0x1a8], R13 ;  /* 0x00006a000c0f1a24 */ /* 0x001fe200078e020d */
[----:B------:R-:W-:-:S03]  /*1040*/  @P1 F2FP.PACK_AB R8, RZ, R17 ;  /* 0x00000011ff08123e */ /* 0x000fc600000000ff */
[----:B------:R-:W-:-:S05]  /*1050*/  @P1 IMAD.WIDE.U32 R14, R15, R14, c[0x0][0x198] ;  /* 0x000066000f0e1625 */ /* 0x000fca00078e000e */
[----:B------:R0:W-:Y:S01]  /*1060*/  @P1 STG.E.U16 [R14.64], R8 ;  /* 0x000000080e001986 */ /* 0x0001e2000c101504 */
[----:B------:R-:W-:Y:S05]  /*1070*/  @P1 BRA `(.L_x_564) ;  /* 0x000000f000001947 */ /* 0x000fea0003800000 */
[----:B0----5:R-:W-:Y:S02]  /*1080*/  FMUL.FTZ R14, R17, R10 ;  /* 0x0000000a110e7220 */ /* 0x021fe40000410000 */
[----:B------:R-:W-:-:S04]  /*1090*/  IMAD R8, R12, c[0x0][0x1a8], R13 ;  /* 0x00006a000c087a24 */ /* 0x000fc800078e020d */
[----:B------:R-:W0:Y:S01]  /*10a0*/  F2I.S8.NTZ R14, R14 ;  /* 0x0000000e000e7305 */ /* 0x000e220000202100 */
[----:B------:R-:W-:-:S05]  /*10b0*/  IADD3 R8, P4, R8, c[0x0][0x198], RZ ;  /* 0x0000660008087a10 */ /* 0x000fca0007f9e0ff */
[----:B------:R-:W-:Y:S01]  /*10c0*/  IMAD.X R9, RZ, RZ, c[0x0][0x19c], P4 ;  /* 0x00006700ff097624 */ /* 0x000fe200020e06ff */
[----:B0-----:R-:W-:-:S04]  /*10d0*/  PRMT R15, R14, 0x8880, RZ ;  /* 0x000088800e0f7816 */ /* 0x001fc800000000ff */
[----:B------:R-:W-:-:S05]  /*10e0*/  PRMT R15, R15, 0x7710, RZ ;  /* 0x000077100f0f7816 */ /* 0x000fca00000000ff */
[----:B------:R0:W-:Y:S01]  /*10f0*/  STG.E.U8 [R8.64], R15 ;  /* 0x0000000f08007986 */ /* 0x0001e2000c101104 */
[----:B------:R-:W-:Y:S05]  /*1100*/  BRA `(.L_x_564) ;  /* 0x0000006000007947 */ /* 0x000fea0003800000 */
.L_x_563:
[----:B------:R-:W-:-:S05]  /*1110*/  FADD.FTZ R8, |R17|, -RZ ;  /* 0x800000ff11087221 */ /* 0x000fca0000010200 */
[----:B------:R-:W-:-:S04]  /*1120*/  F2FP.PACK_AB R8, R17, R8 ;  /* 0x000000081108723e */ /* 0x000fc800000000ff */
[----:B------:R-:W-:Y:S01]  /*1130*/  PRMT R14, R8, 0x7632, R14 ;  /* 0x00007632080e7816 */ /* 0x000fe2000000000e */
[----:B------:R-:W-:-:S04]  /*1140*/  HSETP2.GT.AND P4, PT, R8.H0_H0, R11.H0_H0, PT ;  /* 0x2000000b08007234 */ /* 0x000fc80003f84800 */
[----:B------:R1:W-:Y:S01]  /*1150*/  STS.U16 [R9], R14 ;  /* 0x0000000e09007388 */ /* 0x0003e20000000400 */
[----:B------:R-:W-:-:S03]  /*1160*/  SEL R11, R11, R8, !P4 ;  /* 0x000000080b0b7207 */ /* 0x000fc60006000000 */
.L_x_564:
[----:B------:R-:W-:-:S04]  /*1170*/  IADD3 R13, R13, c[0x0][0x0], RZ ;  /* 0x000000000d0d7a10 */ /* 0x000fc80007ffe0ff */
[----:B------:R-:W-:-:S13]  /*1180*/  ISETP.GE.AND P4, PT, R13, c[0x0][0x1a8], PT ;  /* 0x00006a000d007a0c */ /* 0x000fda0003f86270 */
[----:B------:R-:W-:Y:S05]  /*1190*/  @!P4 BRA `(.L_x_565) ;  /* 0xfffffd600000c947 */ /* 0x000fea000383ffff */
.L_x_562:
[----:B------:R-:W-:Y:S05]  /*11a0*/  BSYNC B0 ;  /* 0x0000000000007941 */ /* 0x000fea0003800000 */
.L_x_561:
[----:B------:R-:W-:-:S04]  /*11b0*/  ISETP.NE.U32.AND P0, PT, RZ, c[0x0][0x1c8], PT ;  /* 0x00007200ff007a0c */ /* 0x000fc80003f05070 */
[----:B------:R-:W-:-:S13]  /*11c0*/  ISETP.NE.AND.EX P0, PT, RZ, c[0x0][0x1cc], PT, P0 ;  /* 0x00007300ff007a0c */ /* 0x000fda0003f05300 */
[----:B------:R-:W-:Y:S05]  /*11d0*/  @!P0 EXIT ;  /* 0x000000000000894d */ /* 0x000fea0003800000 */
[----:B------:R-:W-:Y:S01]  /*11e0*/  HADD2.F32 R11, -RZ, R11.H0_H0 ;  /* 0x2000000bff0b7230 */ /* 0x000fe20000004100 */
[----:B------:R-:W2:Y:S01]  /*11f0*/  I2F R5, R5 ;  /* 0x0000000500057306 */ /* 0x000ea20000201400 */
[----:B------:R-:W-:Y:S03]  /*1200*/  BSSY B0, `(.L_x_566) ;  /* 0x0000040000007945 */ /* 0x000fe60003800000 */
[----:B0-----:R-:W0:Y:S01]  /*1210*/  SHFL.BFLY PT, R8, R11, 0x10, 0x1f ;  /* 0x0e001f000b087f89 */ /* 0x001e2200000e0000 */
[----:B--2---:R-:W-:Y:S01]  /*1220*/  FSETP.GT.FTZ.AND P0, PT, R4, R5, PT ;  /* 0x000000050400720b */ /* 0x004fe20003f14000 */
[----:B------:R-:W-:Y:S01]  /*1230*/  IMAD.MOV.U32 R4, RZ, RZ, -0x1f528714 ;  /* 0xe0ad78ecff047424 */ /* 0x000fe200078e00ff */
[----:B0-----:R-:W-:-:S05]  /*1240*/  FMNMX.FTZ R8, R11, R8, !PT ;  /* 0x000000080b087209 */ /* 0x001fca0007810000 */
[----:B-1----:R-:W0:Y:S02]  /*1250*/  SHFL.BFLY PT, R9, R8, 0x8, 0x1f ;  /* 0x0d001f0008097f89 */ /* 0x002e2400000e0000 */
[----:B0-----:R-:W-:-:S05]  /*1260*/  FMNMX.FTZ R9, R8, R9, !PT ;  /* 0x0000000908097209 */ /* 0x001fca0007810000 */
[----:B-----5:R-:W0:Y:S02]  /*1270*/  SHFL.BFLY PT, R10, R9, 0x4, 0x1f ;  /* 0x0c801f00090a7f89 */ /* 0x020e2400000e0000 */
        /* <DEDUP_REMOVED lines=20> */
[----:B------:R-:W-:Y:S01]  /*13c0*/  HFMA2.MMA R4, -RZ, RZ, 0, 5.9604644775390625e-08 ;  /* 0x00000001ff047435 */ /* 0x000fe200000001ff */
[----:B------:R-:W0:Y:S01]  /*13d0*/  S2R R11, SR_CTAID.X ;  /* 0x00000000000b7919 */ /* 0x000e220000002500 */
        /* <DEDUP_REMOVED lines=15> */
[----:B------:R-:W-:Y:S05]  /*14d0*/  CALL.REL.NOINC `($__internal_2_$__cuda_sm20_div_rn_f64_full) ;  /* 0x000001c000007944 */ /* 0x000fea0003c00000 */
.L_x_569:
[----:B0-----:R-:W-:Y:S05]  /*14e0*/  BSYNC B1 ;  /* 0x0000000000017941 */ /* 0x001fea0003800000 */
.L_x_568:
[----:B------:R-:W0:Y:S01]  /*14f0*/  F2F.F32.F64 R6, R4 ;  /* 0x0000000400067310 */ /* 0x000e220000301000 */
[----:B------:R-:W0:-:S14]  /*1500*/  DSETP.GEU.AND P0, PT, |R4|, c[0x2][0x0], PT ;  /* 0x008000000400762a */ /* 0x000e1c0003f0e200 */
[----:B0-----:R-:W-:Y:S02]  /*1510*/  @!P0 FMUL R6, R6, 1.175494350822287508e-38 ;  /* 0x0080000006068820 */ /* 0x001fe40000400000 */
.L_x_570:
[----:B------:R-:W-:-:S05]  /*1520*/  IMAD.SHL.U32 R8, R0, 0x2, RZ ;  /* 0x0000000200087824 */ /* 0x000fca00078e00ff */
[----:B0-----:R-:W0:Y:S02]  /*1530*/  LDS.U16 R4, [R8+0x110] ;  /* 0x0001100008047984 */ /* 0x001e240000000400 */
[----:B0-----:R-:W-:-:S05]  /*1540*/  HADD2.F32 R5, -RZ, R4.H0_H0 ;  /* 0x20000004ff057230 */ /* 0x001fca0000004100 */
[----:B------:R-:W-:Y:S02]  /*1550*/  FMUL.FTZ R7, R6, R5 ;  /* 0x0000000506077220 */ /* 0x000fe40000410000 */
        /* <DEDUP_REMOVED lines=10> */
.L_x_567:
[----:B------:R-:W-:Y:S05]  /*1600*/  BSYNC B0 ;  /* 0x0000000000007941 */ /* 0x000fea0003800000 */
.L_x_566:
[----:B------:R-:W-:Y:S05]  /*1610*/  @P2 EXIT ;  /* 0x000000000000294d */ /* 0x000fea0003800000 */
[----:B------:R-:W2:Y:S01]  /*1620*/  LDG.E R3, [R2.64] ;  /* 0x0000000402037981 */ /* 0x000ea2000c1e1900 */
[----:B0-----:R-:W-:-:S03]  /*1630*/  IMAD.MOV.U32 R5, RZ, RZ, 0x4 ;  /* 0x00000004ff057424 */ /* 0x001fc600078e00ff */
[----:B------:R-:W0:Y:S02]  /*1640*/  S2R R4, SR_CTAID.X ;  /* 0x0000000000047919 */ /* 0x000e240000002500 */
[----:B0-----:R-:W-:-:S04]  /*1650*/  IMAD.WIDE.U32 R4, R4, R5, c[0x0][0x1c8] ;  /* 0x0000720004047625 */ /* 0x001fc800078e0005 */
[----:B--2---:R-:W-:-:S04]  /*1660*/  FMUL.FTZ R10, R10, R3 ;  /* 0x000000030a0a7220 */ /* 0x004fc80000410000 */
[----:B------:R-:W-:-:S05]  /*1670*/  FMUL.FTZ R7, R10, 0.0078740157186985015869 ;  /* 0x3c0102040a077820 */ /* 0x000fca0000410000 */
[----:B------:R-:W-:Y:S01]  /*1680*/  STG.E [R4.64], R7 ;  /* 0x0000000704007986 */ /* 0x000fe2000c101904 */
[----:B------:R-:W-:Y:S05]  /*1690*/  EXIT ;  /* 0x000000000000794d */ /* 0x000fea0003800000 */
        .weak           $__internal_2_$__cuda_sm20_div_rn_f64_full
        .type           $__internal_2_$__cuda_sm20_div_rn_f64_full,@function
        .size           $__internal_2_$__cuda_sm20_div_rn_f64_full,(.L_x_2436 - $__internal_2_$__cuda_sm20_div_rn_f64_full)
$__internal_2_$__cuda_sm20_div_rn_f64_full:
[C---:B------:R-:W-:Y:S01]  /*16a0*/  FSETP.GEU.AND P0, PT, |R7|.reuse, 1.469367938527859385e-39, PT ;  /* 0x001000000700780b */ /* 0x040fe20003f0e200 */
[----:B------:R-:W-:Y:S01]  /*16b0*/  IMAD.MOV.U32 R8, RZ, RZ, 0x1 ;  /* 0x00000001ff087424 */ /* 0x000fe200078e00ff */
[C---:B------:R-:W-:Y:S01]  /*16c0*/  LOP3.LUT R4, R7.reuse, 0x800fffff, RZ, 0xc0, !PT ;  /* 0x800fffff07047812 */ /* 0x040fe200078ec0ff */
[----:B------:R-:W-:Y:S01]  /*16d0*/  IMAD.MOV.U32 R16, RZ, RZ, 0x1ca00000 ;  /* 0x1ca00000ff107424 */ /* 0x000fe200078e00ff */
[----:B------:R-:W-:Y:S01]  /*16e0*/  LOP3.LUT R22, R7, 0x7ff00000, RZ, 0xc0, !PT ;  /* 0x7ff0000007167812 */ /* 0x000fe200078ec0ff */
[----:B------:R-:W-:Y:S01]  /*16f0*/  BSSY B2, `(.L_x_571) ;  /* 0x0000045000027945 */ /* 0x000fe20003800000 */
[----:B------:R-:W-:Y:S02]  /*1700*/  LOP3.LUT R5, R4, 0x3ff00000, RZ, 0xfc, !PT ;  /* 0x3ff0000004057812 */ /* 0x000fe400078efcff */
[----:B------:R-:W-:Y:S02]  /*1710*/  MOV R4, R6 ;  /* 0x0000000600047202 */ /* 0x000fe40000000f00 */
[----:B------:R-:W-:-:S02]  /*1720*/  ISETP.LE.U32.AND P1, PT, R22, 0x40500000, PT ;  /* 0x405000001600780c */ /* 0x000fc40003f23070 */
[----:B------:R-:W-:Y:S01]  /*1730*/  MOV R13, 0x40500000 ;  /* 0x40500000000d7802 */ /* 0x000fe20000000f00 */
[----:B------:R-:W0:-:S03]  /*1740*/  @!P0 DMUL R4, R6, 8.98846567431157953865e+307 ;  /* 0x7fe0000006048828 */ /* 0x000e060000000000 */
[----:B------:R-:W-:-:S03]  /*1750*/  IADD3 R17, R13, -0x1, RZ ;  /* 0xffffffff0d117810 */ /* 0x000fc60007ffe0ff */
        /* <DEDUP_REMOVED lines=17> */
[----:B------:R-:W-:Y:S02]  /*1870*/  LOP3.LUT R17, R7, 0x7ff00000, RZ, 0xc0, !PT ;  /* 0x7ff0000007117812 */ /* 0x000fe400078ec0ff */
[----:B0-----:R-:W-:Y:S02]  /*1880*/  MOV R18, RZ ;  /* 0x000000ff00127202 */ /* 0x001fe40000000f00 */
        /* <DEDUP_REMOVED lines=16> */
[----:B------:R-:W-:Y:S01]  /*1990*/  IMAD.MOV R5, RZ, RZ, -R13 ;  /* 0x000000ffff057224 */ /* 0x000fe200078e0a0d */
[----:B------:R-:W-:Y:S02]  /*19a0*/  MOV R4, RZ ;  /* 0x000000ff00047202 */ /* 0x000fe40000000f00 */
[----:B------:R-:W-:-:S04]  /*19b0*/  IADD3 R13, -R13, -0x43300000, RZ ;  /* 0xbcd000000d0d7810 */ /* 0x000fc80007ffe1ff */
[----:B------:R-:W0:-:S04]  /*19c0*/  DFMA R4, R16, -R4, R14 ;  /* 0x800000041004722b */ /* 0x000e08000000000e */
[----:B------:R-:W1:-:S06]  /*19d0*/  DMUL.RP R14, R14, R18 ;  /* 0x000000120e0e7228 */ /* 0x000e4c0000008000 */
[----:B0-----:R-:W-:-:S04]  /*19e0*/  FSETP.NEU.AND P0, PT, |R5|, R13, PT ;  /* 0x0000000d0500720b */ /* 0x001fc80003f0d200 */
[----:B-1----:R-:W-:Y:S02]  /*19f0*/  LOP3.LUT R7, R15, R7, RZ, 0x3c, !PT ;  /* 0x000000070f077212 */ /* 0x002fe400078e3cff */
[----:B------:R-:W-:Y:S02]  /*1a00*/  FSEL R16, R14, R16, !P0 ;  /* 0x000000100e107208 */ /* 0x000fe40004000000 */
[----:B------:R-:W-:Y:S01]  /*1a10*/  FSEL R17, R7, R17, !P0 ;  /* 0x0000001107117208 */ /* 0x000fe20004000000 */
[----:B------:R-:W-:Y:S05]  /*1a20*/  BRA `(.L_x_573) ;  /* 0x0000011000007947 */ /* 0x000fea0003800000 */
.L_x_572:
[----:B------:R-:W2:-:S14]  /*1a30*/  DSETP.NAN.AND P0, PT, R6, R6, PT ;  /* 0x000000060600722a */ /* 0x000e9c0003f08000 */
[----:B--2---:R-:W-:Y:S05]  /*1a40*/  @P0 BRA `(.L_x_574) ;  /* 0x000000d000000947 */ /* 0x004fea0003800000 */
[----:B------:R-:W-:Y:S01]  /*1a50*/  ISETP.NE.AND P0, PT, R13, R22, PT ;  /* 0x000000160d00720c */ /* 0x000fe20003f05270 */
[----:B------:R-:W-:Y:S02]  /*1a60*/  IMAD.MOV.U32 R16, RZ, RZ, 0x0 ;  /* 0x00000000ff107424 */ /* 0x000fe400078e00ff */
        /* <DEDUP_REMOVED lines=8> */
[----:B------:R-:W-:Y:S01]  /*1af0*/  @P0 IMAD.MOV.U32 R16, RZ, RZ, RZ ;  /* 0x000000ffff100224 */ /* 0x000fe200078e00ff */
[----:B------:R-:W-:Y:S01]  /*1b00*/  @P0 MOV R17, R4 ;  /* 0x0000000400110202 */ /* 0x000fe20000000f00 */
[----:B------:R-:W-:Y:S05]  /*1b10*/  BRA `(.L_x_573) ;  /* 0x0000002000007947 */ /* 0x000fea0003800000 */
.L_x_574:
[----:B------:R-:W-:Y:S01]  /*1b20*/  LOP3.LUT R17, R7, 0x80000, RZ, 0xfc, !PT ;  /* 0x0008000007117812 */ /* 0x000fe200078efcff */
[----:B------:R-:W-:Y:S02]  /*1b30*/  IMAD.MOV.U32 R16, RZ, RZ, R6 ;  /* 0x000000ffff107224 */ /* 0x000fe400078e0006 */
.L_x_573:
[----:B------:R-:W-:Y:S05]  /*1b40*/  BSYNC B2 ;  /* 0x0000000000027941 */ /* 0x000fea0003800000 */
.L_x_571:
[----:B------:R-:W-:Y:S01]  /*1b50*/  HFMA2.MMA R13, -RZ, RZ, 0, 0 ;  /* 0x00000000ff0d7435 */ /* 0x000fe200000001ff */
[----:B------:R-:W-:Y:S01]  /*1b60*/  MOV R4, R16 ;  /* 0x0000001000047202 */ /* 0x000fe20000000f00 */
[----:B------:R-:W-:-:S04]  /*1b70*/  IMAD.MOV.U32 R5, RZ, RZ, R17 ;  /* 0x000000ffff057224 */ /* 0x000fc800078e0011 */
[----:B------:R-:W-:Y:S05]  /*1b80*/  RET.REL.NODEC R12 `(_ZN17fastertransformer31generalAddBiasResidualLayerNormI6__halfLi2EEEvPKT_S4_S4_S4_S4_S4_PS2_S5_fiiPKfS7_S7_Pfi) ;  /* 0xffffe4700c007950 */ /* 0x000fea0003c3ffff */
.L_x_575:
        /* <DEDUP_REMOVED lines=15> */
.L_x_2436:


//--------------------- .text._ZN17fastertransformer31generalAddBiasResidualLayerNormI6__halfLi1EEEvPKT_S4_S4_S4_S4_S4_PS2_S5_fiiPKfS7_S7_Pfi --------------------------
	.section	.text._ZN17fastertransformer31generalAddBiasResidualLayerNormI6__halfLi1EEEvPKT_S4_S4_S4_S4_S4_PS2_S5_fiiPKfS7_S7_Pfi,"ax",@progbits
	.sectioninfo	@"SHI_REGISTERS=25"
	.align	128
        .global         _ZN17fastertransformer31generalAddBiasResidualLayerNormI6__halfLi1EEEvPKT_S4_S4_S4_S4_S4_PS2_S5_fiiPKfS7_S7_Pfi
        .type           _ZN17fastertransformer31generalAddBiasResidualLayerNormI6__halfLi1EEEvPKT_S4_S4_S4_S4_S4_PS2_S5_fiiPKfS7_S7_Pfi,@function
        .size           _ZN17fastertransformer31generalAddBiasResidualLayerNormI6__halfLi1EEEvPKT_S4_S4_S4_S4_S4_PS2_S5_fiiPKfS7_S7_Pfi,(.L_x_2437 - _ZN17fastertransformer31generalAddBiasResidualLayerNormI6__halfLi1EEEvPKT_S4_S4_S4_S4_S4_PS2_S5_fiiPKfS7_S7_Pfi)
        .other          _ZN17fastertransformer31generalAddBiasResidualLayerNormI6__halfLi1EEEvPKT_S4_S4_S4_S4_S4_PS2_S5_fiiPKfS7_S7_Pfi,@"STO_CUDA_ENTRY STV_DEFAULT"
_ZN17fastertransformer31generalAddBiasResidualLayerNormI6__halfLi1EEEvPKT_S4_S4_S4_S4_S4_PS2_S5_fiiPKfS7_S7_Pfi:
.text._ZN17fastertransformer31generalAddBiasResidualLayerNormI6__halfLi1EEEvPKT_S4_S4_S4_S4_S4_PS2_S5_fiiPKfS7_S7_Pfi:
        /* <DEDUP_REMOVED lines=8> */
[----:B------:R-:W-:Y:S01]  /*0080*/  @P0 IMAD.MOV.U32 R6, RZ, RZ, c[0x0][0x1b8] ;  /* 0x00006e00ff060624 */ /* 0x000fe200078e00ff */
[----:B------:R-:W-:Y:S01]  /*0090*/  @P0 MOV R7, c[0x0][0x1bc] ;  /* 0x00006f0000070a02 */ /* 0x000fe20000000f00 */
[----:B------:R-:W-:Y:S02]  /*00a0*/  @P0 IMAD.MOV.U32 R9, RZ, RZ, c[0x0][0x1b4] ;  /* 0x00006d00ff090624 */ /* 0x000fe400078e00ff */
[----:B------:R-:W-:Y:S02]  /*00b0*/  @P0 IMAD.MOV.U32 R8, RZ, RZ, c[0x0][0x1b0] ;  /* 0x00006c00ff080624 */ /* 0x000fe400078e00ff */
[----:B------:R-:W2:Y:S04]  /*00c0*/  @P0 LDG.E R6, [R6.64] ;  /* 0x0000000406060981 */ /* 0x000ea8000c1e1900 */
[----:B------:R-:W2:Y:S01]  /*00d0*/  @P0 LDG.E R9, [R8.64] ;  /* 0x0000000408090981 */ /* 0x000ea2000c1e1900 */
[----:B------:R-:W-:Y:S01]  /*00e0*/  BSSY B0, `(.L_x_576) ;  /* 0x000006d000007945 */ /* 0x000fe20003800000 */
[----:B------:R-:W-:Y:S01]  /*00f0*/  HFMA2.MMA R2, -RZ, RZ, 0, 0 ;  /* 0x00000000ff027435 */ /* 0x000fe200000001ff */
[----:B------:R-:W-:Y:S01]  /*0100*/  IMAD.MOV.U32 R4, RZ, RZ, RZ ;  /* 0x000000ffff047224 */ /* 0x000fe200078e00ff */
[----:B------:R-:W0:Y:S02]  /*0110*/  S2R R0, SR_TID.X ;  /* 0x0000000000007919 */ /* 0x000e240000002100 */
[----:B0-----:R-:W-:Y:S01]  /*0120*/  ISETP.GE.AND P3, PT, R0, c[0x0][0x1a8], PT ;  /* 0x00006a0000007a0c */ /* 0x001fe20003f66270 */
[----:B--2---:R-:W-:-:S12]  /*0130*/  @P0 FMUL.FTZ R4, R6, R9 ;  /* 0x0000000906040220 */ /* 0x004fd80000410000 */
[----:B------:R-:W-:Y:S05]  /*0140*/  @P3 BRA `(.L_x_577) ;  /* 0x0000066000003947 */ /* 0x000fea0003800000 */
[----:B------:R-:W0:Y:S01]  /*0150*/  S2R R3, SR_CTAID.X ;  /* 0x0000000000037919 */ /* 0x000e220000002500 */
[----:B------:R-:W-:Y:S01]  /*0160*/  IMAD.MOV.U32 R2, RZ, RZ, RZ ;  /* 0x000000ffff027224 */ /* 0x000fe200078e00ff */
[----:B------:R-:W-:Y:S05]  /*0170*/  @P0 BRA `(.L_x_578) ;  /* 0x0000031000000947 */ /* 0x000fea0003800000 */
[----:B------:R-:W-:-:S04]  /*0180*/  ISETP.NE.U32.AND P0, PT, RZ, c[0x0][0x188], PT ;  /* 0x00006200ff007a0c */ /* 0x000fc80003f05070 */
[----:B------:R-:W-:-:S13]  /*0190*/  ISETP.NE.AND.EX P0, PT, RZ, c[0x0][0x18c], PT, P0 ;  /* 0x00006300ff007a0c */ /* 0x000fda0003f05300 */
[----:B------:R-:W-:Y:S05]  /*01a0*/  @!P0 BRA `(.L_x_579) ;  /* 0x0000019000008947 */ /* 0x000fea0003800000 */
[----:B------:R-:W-:Y:S02]  /*01b0*/  IMAD.MOV.U32 R12, RZ, RZ, R0 ;  /* 0x000000ffff0c7224 */ /* 0x000fe400078e0000 */
.L_x_580:
[----:B------:R-:W-:Y:S02]  /*01c0*/  IMAD.MOV.U32 R15, RZ, RZ, 0x2 ;  /* 0x00000002ff0f7424 */ /* 0x000fe400078e00ff */
[----:B0-----:R-:W-:Y:S02]  /*01d0*/  IMAD R10, R3, c[0x0][0x1a8], R12 ;  /* 0x00006a00030a7a24 */ /* 0x001fe400078e020c */
[----:B------:R-:W-:-:S04]  /*01e0*/  IMAD.WIDE R8, R12, R15, c[0x0][0x188] ;  /* 0x000062000c087625 */ /* 0x000fc800078e020f */
[CC--:B------:R-:W-:Y:S02]  /*01f0*/  IMAD.WIDE.U32 R4, R10.reuse, R15.reuse, c[0x0][0x168] ;  /* 0x00005a000a047625 */ /* 0x0c0fe400078e000f */
[----:B------:R-:W2:Y:S02]  /*0200*/  LDG.E.U16.CONSTANT R8, [R8.64] ;  /* 0x0000000408087981 */ /* 0x000ea4000c1e9500 */
[----:B------:R-:W-:Y:S02]  /*0210*/  IMAD.WIDE.U32 R6, R10, R15, c[0x0][0x160] ;  /* 0x000058000a067625 */ /* 0x000fe400078e000f */
[----:B------:R-:W3:Y:S04]  /*0220*/  LDG.E.U16.CONSTANT R4, [R4.64] ;  /* 0x0000000404047981 */ /* 0x000ee8000c1e9500 */
[----:B------:R-:W4:Y:S01]  /*0230*/  LDG.E.U16.CONSTANT R6, [R6.64] ;  /* 0x0000000406067981 */ /* 0x000f22000c1e9500 */
[----:B--2---:R-:W-:-:S02]  /*0240*/  HADD2.F32 R16, -RZ, R8.H0_H0 ;  /* 0x20000008ff107230 */ /* 0x004fc40000004100 */
[----:B---3--:R-:W-:Y:S02]  /*0250*/  HADD2.F32 R11, -RZ, R4.H0_H0 ;  /* 0x20000004ff0b7230 */ /* 0x008fe40000004100 */
[----:B----4-:R-:W-:-:S05]  /*0260*/  HADD2.F32 R14, -RZ, R6.H0_H0 ;  /* 0x20000006ff0e7230 */ /* 0x010fca0000004100 */
        /* <DEDUP_REMOVED lines=13> */
.L_x_579:
[----:B------:R-:W-:Y:S02]  /*0340*/  IMAD.MOV.U32 R10, RZ, RZ, R0 ;  /* 0x000000ffff0a7224 */ /* 0x000fe400078e0000 */
.L_x_581:
[----:B------:R-:W-:Y:S02]  /*0350*/  IMAD.MOV.U32 R13, RZ, RZ, 0x2 ;  /* 0x00000002ff0d7424 */ /* 0x000fe400078e00ff */
[----:B0-----:R-:W-:-:S04]  /*0360*/  IMAD R8, R3, c[0x0][0x1a8], R10 ;  /* 0x00006a0003087a24 */ /* 0x001fc800078e020a */
[----:B------:R-:W-:-:S04]  /*0370*/  IMAD.WIDE.U32 R4, R8, R13, c[0x0][0x168] ;  /* 0x00005a0008047625 */ /* 0x000fc800078e000d */
[----:B------:R-:W-:Y:S02]  /*0380*/  IMAD.WIDE.U32 R6, R8, R13, c[0x0][0x160] ;  /* 0x0000580008067625 */ /* 0x000fe400078e000d */
[----:B------:R-:W2:Y:S04]  /*0390*/  LDG.E.U16.CONSTANT R4, [R4.64] ;  /* 0x0000000404047981 */ /* 0x000ea8000c1e9500 */
[----:B------:R-:W3:Y:S01]  /*03a0*/  LDG.E.U16.CONSTANT R6, [R6.64] ;  /* 0x0000000406067981 */ /* 0x000ee2000c1e9500 */
[----:B--2---:R-:W-:Y:S02]  /*03b0*/  HADD2.F32 R9, -RZ, R4.H0_H0 ;  /* 0x20000004ff097230 */ /* 0x004fe40000004100 */
[----:B---3--:R-:W-:-:S05]  /*03c0*/  HADD2.F32 R12, -RZ, R6.H0_H0 ;  /* 0x20000006ff0c7230 */ /* 0x008fca0000004100 */
[----:B------:R-:W-:Y:S02]  /*03d0*/  FADD.FTZ R11, R9, R12 ;  /* 0x0000000c090b7221 */ /* 0x000fe40000010000 */
[C---:B------:R-:W-:Y:S01]  /*03e0*/  IMAD.SHL.U32 R12, R10.reuse, 0x2, RZ ;  /* 0x000000020a0c7824 */ /* 0x040fe200078e00ff */
[----:B------:R-:W-:Y:S01]  /*03f0*/  IADD3 R10, R10, c[0x0][0x0], RZ ;  /* 0x000000000a0a7a10 */ /* 0x000fe20007ffe0ff */
[----:B------:R-:W-:Y:S01]  /*0400*/  IMAD.WIDE.U32 R8, R8, R13, c[0x0][0x190] ;  /* 0x0000640008087625 */ /* 0x000fe200078e000d */
[----:B------:R-:W-:Y:S02]  /*0410*/  F2FP.PACK_AB R5, RZ, R11 ;  /* 0x0000000bff05723e */ /* 0x000fe400000000ff */
[----:B------:R-:W-:Y:S01]  /*0420*/  ISETP.GE.AND P0, PT, R10, c[0x0][0x1a8], PT ;  /* 0x00006a000a007a0c */ /* 0x000fe20003f06270 */
[----:B------:R-:W-:Y:S01]  /*0430*/  FADD.FTZ R2, R11, R2 ;  /* 0x000000020b027221 */ /* 0x000fe20000010000 */
[----:B------:R-:W-:Y:S01]  /*0440*/  PRMT R7, R5, 0x7610, R7 ;  /* 0x0000761005077816 */ /* 0x000fe20000000007 */
[----:B------:R0:W-:Y:S04]  /*0450*/  STS.U16 [R12+0x110], R5 ;  /* 0x000110050c007388 */ /* 0x0001e80000000400 */
[----:B------:R0:W-:Y:S06]  /*0460*/  STG.E.U16 [R8.64], R7 ;  /* 0x0000000708007986 */ /* 0x0001ec000c101504 */
[----:B------:R-:W-:Y:S05]  /*0470*/  @!P0 BRA `(.L_x_581) ;  /* 0xfffffed000008947 */ /* 0x000fea000383ffff */
[----:B------:R-:W-:Y:S05]  /*0480*/  BRA `(.L_x_577) ;  /* 0x0000032000007947 */ /* 0x000fea0003800000 */
.L_x_578:
[----:B------:R-:W-:-:S04]  /*0490*/  ISETP.NE.U32.AND P0, PT, RZ, c[0x0][0x188], PT ;  /* 0x00006200ff007a0c */ /* 0x000fc80003f05070 */
[----:B------:R-:W-:-:S13]  /*04a0*/  ISETP.NE.AND.EX P0, PT, RZ, c[0x0][0x18c], PT, P0 ;  /* 0x00006300ff007a0c */ /* 0x000fda0003f05300 */
[----:B------:R-:W-:Y:S05]  /*04b0*/  @!P0 BRA `(.L_x_582) ;  /* 0x000001a000008947 */ /* 0x000fea0003800000 */
[----:B------:R-:W-:-:S03]  /*04c0*/  MOV R12, R0 ;  /* 0x00000000000c7202 */ /* 0x000fc60000000f00 */
.L_x_583:
[----:B0-----:R-:W-:Y:S02]  /*04d0*/  IMAD.MOV.U32 R8, RZ, RZ, 0x4 ;  /* 0x00000004ff087424 */ /* 0x001fe400078e00ff */
[----:B0-----:R-:W-:-:S04]  /*04e0*/  IMAD R5, R3, c[0x0][0x1a8], R12 ;  /* 0x00006a0003057a24 */ /* 0x001fc800078e020c */
[----:B------:R-:W-:-:S04]  /*04f0*/  IMAD.WIDE.U32 R8, R5, R8, c[0x0][0x160] ;  /* 0x0000580005087625 */ /* 0x000fc800078e0008 */
[----:B------:R-:W-:Y:S01]  /*0500*/  IMAD.MOV.U32 R18, RZ, RZ, 0x2 ;  /* 0x00000002ff127424 */ /* 0x000fe200078e00ff */
[----:B------:R0:W2:Y:S03]  /*0510*/  LDG.E.CONSTANT R14, [R8.64] ;  /* 0x00000004080e7981 */ /* 0x0000a6000c1e9900 */
[----:B------:R-:W-:-:S04]  /*0520*/  IMAD.WIDE.U32 R6, R5, R18, c[0x0][0x168] ;  /* 0x00005a0005067625 */ /* 0x000fc800078e0012 */
[-C--:B------:R-:W-:Y:S02]  /*0530*/  IMAD.WIDE R10, R12, R18.reuse, c[0x0][0x188] ;  /* 0x000062000c0a7625 */ /* 0x080fe400078e0212 */
[----:B------:R-:W3:Y:S04]  /*0540*/  LDG.E.U16.CONSTANT R6, [R6.64] ;  /* 0x0000000406067981 */ /* 0x000ee8000c1e9500 */
[----:B------:R-:W4:Y:S01]  /*0550*/  LDG.E.U16.CONSTANT R10, [R10.64] ;  /* 0x000000040a0a7981 */ /* 0x000f22000c1e9500 */
[----:B0-----:R-:W-:-:S04]  /*0560*/  IMAD.WIDE.U32 R8, R5, R18, c[0x0][0x190] ;  /* 0x0000640005087625 */ /* 0x001fc800078e0012 */
[C---:B------:R-:W-:Y:S01]  /*0570*/  IMAD.SHL.U32 R15, R12.reuse, 0x2, RZ ;  /* 0x000000020c0f7824 */ /* 0x040fe200078e00ff */
[----:B------:R-:W-:-:S04]  /*0580*/  IADD3 R12, R12, c[0x0][0x0], RZ ;  /* 0x000000000c0c7a10 */ /* 0x000fc80007ffe0ff */
[----:B------:R-:W-:Y:S01]  /*0590*/  ISETP.GE.AND P0, PT, R12, c[0x0][0x1a8], PT ;  /* 0x00006a000c007a0c */ /* 0x000fe20003f06270 */
[----:B--2---:R-:W0:Y:S01]  /*05a0*/  I2F R14, R14 ;  /* 0x0000000e000e7306 */ /* 0x004e220000201400 */
[----:B---3--:R-:W-:Y:S02]  /*05b0*/  HADD2.F32 R13, -RZ, R6.H0_H0 ;  /* 0x20000006ff0d7230 */ /* 0x008fe40000004100 */
[----:B----4-:R-:W-:-:S03]  /*05c0*/  HADD2.F32 R16, -RZ, R10.H0_H0 ;  /* 0x2000000aff107230 */ /* 0x010fc60000004100 */
        /* <DEDUP_REMOVED lines=9> */
.L_x_582:
[----:B------:R-:W-:-:S03]  /*0660*/  MOV R12, R0 ;  /* 0x00000000000c7202 */ /* 0x000fc60000000f00 */
.L_x_584:
[----:B0-----:R-:W-:Y:S02]  /*0670*/  IMAD.MOV.U32 R9, RZ, RZ, 0x4 ;  /* 0x00000004ff097424 */ /* 0x001fe400078e00ff */
[----:B0-----:R-:W-:-:S04]  /*0680*/  IMAD R10, R3, c[0x0][0x1a8], R12 ;  /* 0x00006a00030a7a24 */ /* 0x001fc800078e020c */
[----:B------:R-:W-:-:S04]  /*0690*/  IMAD.WIDE.U32 R8, R10, R9, c[0x0][0x160] ;  /* 0x000058000a087625 */ /* 0x000fc800078e0009 */
[----:B------:R-:W-:Y:S02]  /*06a0*/  IMAD.MOV.U32 R15, RZ, RZ, 0x2 ;  /* 0x00000002ff0f7424 */ /* 0x000fe400078e00ff */
[----:B------:R-:W2:Y:S02]  /*06b0*/  LDG.E.CONSTANT R8, [R8.64] ;  /* 0x0000000408087981 */ /* 0x000ea4000c1e9900 */
[----:B------:R-:W-:-:S06]  /*06c0*/  IMAD.WIDE.U32 R6, R10, R15, c[0x0][0x168] ;  /* 0x00005a000a067625 */ /* 0x000fcc00078e000f */
[----:B------:R-:W3:Y:S01]  /*06d0*/  LDG.E.U16.CONSTANT R6, [R6.64] ;  /* 0x0000000406067981 */ /* 0x000ee2000c1e9500 */
[C---:B------:R-:W-:Y:S01]  /*06e0*/  IMAD.SHL.U32 R13, R12.reuse, 0x2, RZ ;  /* 0x000000020c0d7824 */ /* 0x040fe200078e00ff */
[----:B------:R-:W-:-:S04]  /*06f0*/  IADD3 R12, R12, c[0x0][0x0], RZ ;  /* 0x000000000c0c7a10 */ /* 0x000fc80007ffe0ff */
[----:B------:R-:W-:Y:S01]  /*0700*/  ISETP.GE.AND P0, PT, R12, c[0x0][0x1a8], PT ;  /* 0x00006a000c007a0c */ /* 0x000fe20003f06270 */
[----:B--2---:R-:W0:Y:S01]  /*0710*/  I2F R11, R8 ;  /* 0x00000008000b7306 */ /* 0x004e220000201400 */
[----:B---3--:R-:W-:-:S05]  /*0720*/  HADD2.F32 R5, -RZ, R6.H0_H0 ;  /* 0x20000006ff057230 */ /* 0x008fca0000004100 */
[----:B0-----:R-:W-:Y:S02]  /*0730*/  FFMA.FTZ R5, R11, R4, R5 ;  /* 0x000000040b057223 */ /* 0x001fe40000010005 */
[----:B------:R-:W-:-:S03]  /*0740*/  IMAD.WIDE.U32 R10, R10, R15, c[0x0][0x190] ;  /* 0x000064000a0a7625 */ /* 0x000fc600078e000f */
[----:B------:R-:W-:Y:S01]  /*0750*/  F2FP.PACK_AB R7, RZ, R5 ;  /* 0x00000005ff07723e */ /* 0x000fe200000000ff */
[----:B------:R-:W-:-:S03]  /*0760*/  FADD.FTZ R2, R5, R2 ;  /* 0x0000000205027221 */ /* 0x000fc60000010000 */
[----:B------:R-:W-:Y:S01]  /*0770*/  PRMT R9, R7, 0x7610, R9 ;  /* 0x0000761007097816 */ /* 0x000fe20000000009 */
[----:B------:R0:W-:Y:S04]  /*0780*/  STS.U16 [R13+0x110], R7 ;  /* 0x000110070d007388 */ /* 0x0001e80000000400 */
[----:B------:R0:W-:Y:S01]  /*0790*/  STG.E.U16 [R10.64], R9 ;  /* 0x000000090a007986 */ /* 0x0001e2000c101504 */
[----:B------:R-:W-:Y:S05]  /*07a0*/  @!P0 BRA `(.L_x_584) ;  /* 0xfffffec000008947 */ /* 0x000fea000383ffff */
.L_x_577:
[----:B------:R-:W-:Y:S05]  /*07b0*/  BSYNC B0 ;  /* 0x0000000000007941 */ /* 0x000fea0003800000 */
.L_x_576:
        /* <DEDUP_REMOVED lines=13> */
[----:B------:R-:W-:Y:S02]  /*0890*/  HFMA2.MMA R2, -RZ, RZ, 0, 0 ;  /* 0x00000000ff027435 */ /* 0x000fe400000001ff */
        /* <DEDUP_REMOVED lines=31> */
.L_x_587:
        /* <DEDUP_REMOVED lines=10> */
.L_x_586:
[----:B0-----:R-:W-:Y:S05]  /*0b30*/  BSYNC B0 ;  /* 0x0000000000007941 */ /* 0x001fea0003800000 */
.L_x_585:
        /* <DEDUP_REMOVED lines=21> */
[----:B------:R-:W-:Y:S02]  /*0c90*/  IMAD.MOV.U32 R10, RZ, RZ, RZ ;  /* 0x000000ffff0a7224 */ /* 0x000fe400078e00ff */
[----:B0-----:R-:W-:Y:S01]  /*0ca0*/  FADD.FTZ R2, R11, R2 ;  /* 0x000000020b027221 */ /* 0x001fe20000010000 */
[----:B------:R-:W-:-:S04]  /*0cb0*/  MOV R11, 0x11 ;  /* 0x00000011000b7802 */ /* 0x000fc80000000f00 */
[----:B------:R-:W0:Y:S02]  /*0cc0*/  SHFL.BFLY PT, R3, R2, 0x4, 0x1f ;  /* 0x0c801f0002037f89 */ /* 0x000e2400000e0000 */
[----:B0-----:R-:W-:Y:S02]  /*0cd0*/  FADD.FTZ R3, R2, R3 ;  /* 0x0000000302037221 */ /* 0x001fe40000010000 */
[----:B------:R-:W-:-:S03]  /*0ce0*/  IMAD.MOV.U32 R2, RZ, RZ, c[0x0][0x1c0] ;  /* 0x00007000ff027624 */ /* 0x000fc600078e00ff */
[----:B------:R-:W0:Y:S02]  /*0cf0*/  SHFL.BFLY PT, R8, R3, 0x2, 0x1f ;  /* 0x0c401f0003087f89 */ /* 0x000e2400000e0000 */
[----:B0-----:R-:W-:Y:S01]  /*0d00*/  FADD.FTZ R8, R3, R8 ;  /* 0x0000000803087221 */ /* 0x001fe20000010000 */
[----:B------:R-:W-:-:S04]  /*0d10*/  MOV R3, c[0x0][0x1c4] ;  /* 0x0000710000037a02 */ /* 0x000fc80000000f00 */
        /* <DEDUP_REMOVED lines=8> */
.L_x_588:
[----:B0-----:R-:W-:Y:S01]  /*0da0*/  BSSY B0, `(.L_x_589) ;  /* 0x0000030000007945 */ /* 0x001fe20003800000 */
[----:B------:R-:W-:Y:S05]  /*0db0*/  @P3 BRA `(.L_x_590) ;  /* 0x000002e000003947 */ /* 0x000fea0003800000 */
[----:B------:R-:W0:Y:S01]  /*0dc0*/  S2R R12, SR_CTAID.X ;  /* 0x00000000000c7919 */ /* 0x000e220000002500 */
[----:B------:R-:W-:Y:S01]  /*0dd0*/  ISETP.NE.U32.AND P0, PT, RZ, c[0x0][0x180], PT ;  /* 0x00006000ff007a0c */ /* 0x000fe20003f05070 */
[----:B------:R-:W-:-:S03]  /*0de0*/  IMAD.MOV.U32 R13, RZ, RZ, R0 ;  /* 0x000000ffff0d7224 */ /* 0x000fc600078e0000 */
[----:B------:R-:W-:-:S09]  /*0df0*/  ISETP.NE.AND.EX P0, PT, RZ, c[0x0][0x184], PT, P0 ;  /* 0x00006100ff007a0c */ /* 0x000fd20003f05300 */
.L_x_593:
[----:B01----:R-:W-:Y:S01]  /*0e00*/  IMAD.MOV.U32 R14, RZ, RZ, 0x2 ;  /* 0x00000002ff0e7424 */ /* 0x003fe200078e00ff */
[C---:B------:R-:W-:Y:S01]  /*0e10*/  SHF.L.U32 R22, R13.reuse, 0x1, RZ ;  /* 0x000000010d167819 */ /* 0x040fe200000006ff */
[----:B------:R-:W-:Y:S02]  /*0e20*/  LDS.64 R8, [RZ] ;  /* 0x00000000ff087984 */ /* 0x000fe40000000a00 */
[CC--:B------:R-:W-:Y:S02]  /*0e30*/  @P0 IMAD.WIDE R16, R13.reuse, R14.reuse, c[0x0][0x180] ;  /* 0x000060000d100625 */ /* 0x0c0fe400078e020e */
[----:B------:R-:W1:Y:S02]  /*0e40*/  LDS.U16 R15, [R22+0x110] ;  /* 0x00011000160f7984 */ /* 0x000e640000000400 */
[----:B------:R-:W-:Y:S02]  /*0e50*/  IMAD.WIDE R18, R13, R14, c[0x0][0x178] ;  /* 0x00005e000d127625 */ /* 0x000fe400078e020e */
[----:B------:R-:W2:Y:S04]  /*0e60*/  @P0 LDG.E.U16.CONSTANT R16, [R16.64] ;  /* 0x0000000410100981 */ /* 0x000ea8000c1e9500 */
[----:B------:R-:W3:Y:S01]  /*0e70*/  LDG.E.U16.CONSTANT R18, [R18.64] ;  /* 0x0000000412127981 */ /* 0x000ee2000c1e9500 */
[----:B------:R-:W-:-:S04]  /*0e80*/  ISETP.NE.U32.AND P4, PT, RZ, c[0x0][0x1c8], PT ;  /* 0x00007200ff007a0c */ /* 0x000fc80003f85070 */
[----:B------:R-:W-:Y:S01]  /*0e90*/  ISETP.NE.AND.EX P4, PT, RZ, c[0x0][0x1cc], PT, P4 ;  /* 0x00007300ff007a0c */ /* 0x000fe20003f85340 */
[----:B-1----:R-:W-:-:S05]  /*0ea0*/  HADD2.F32 R21, -RZ, R15.H0_H0 ;  /* 0x2000000fff157230 */ /* 0x002fca0000004100 */
[----:B------:R-:W-:-:S04]  /*0eb0*/  FADD.FTZ R8, R21, -R8 ;  /* 0x8000000815087221 */ /* 0x000fc80000010000 */
[----:B------:R-:W-:Y:S01]  /*0ec0*/  FMUL.FTZ R8, R8, R9 ;  /* 0x0000000908087220 */ /* 0x000fe20000410000 */
[----:B------:R-:W-:Y:S01]  /*0ed0*/  LEA R9, R13, 0x110, 0x1 ;  /* 0x000001100d097811 */ /* 0x000fe200078e08ff */
[----:B--2---:R-:W-:Y:S01]  /*0ee0*/  @P0 HADD2.F32 R15, -RZ, R16.H0_H0 ;  /* 0x20000010ff0f0230 */ /* 0x004fe20000004100 */
[----:B------:R-:W-:Y:S01]  /*0ef0*/  @!P0 IMAD.MOV.U32 R15, RZ, RZ, RZ ;  /* 0x000000ffff0f8224 */ /* 0x000fe200078e00ff */
        /* <DEDUP_REMOVED lines=17> */
.L_x_591:
[----:B------:R-:W-:-:S05]  /*1010*/  FADD.FTZ R8, |R17|, -RZ ;  /* 0x800000ff11087221 */ /* 0x000fca0000010200 */
[----:B------:R-:W-:-:S04]  /*1020*/  F2FP.PACK_AB R8, R17, R8 ;  /* 0x000000081108723e */ /* 0x000fc800000000ff */
[----:B------:R-:W-:Y:S01]  /*1030*/  PRMT R14, R8, 0x7632, R14 ;  /* 0x00007632080e7816 */ /* 0x000fe2000000000e */
[----:B------:R-:W-:-:S04]  /*1040*/  HSETP2.GT.AND P4, PT, R8.H0_H0, R11.H0_H0, PT ;  /* 0x2000000b08007234 */ /* 0x000fc80003f84800 */
[----:B------:R1:W-:Y:S01]  /*1050*/  STS.U16 [R9], R14 ;  /* 0x0000000e09007388 */ /* 0x0003e20000000400 */
[----:B------:R-:W-:-:S03]  /*1060*/  SEL R11, R11, R8, !P4 ;  /* 0x000000080b0b7207 */ /* 0x000fc60006000000 */
.L_x_592:
[----:B------:R-:W-:-:S04]  /*1070*/  IADD3 R13, R13, c[0x0][0x0], RZ ;  /* 0x000000000d0d7a10 */ /* 0x000fc80007ffe0ff */
[----:B------:R-:W-:-:S13]  /*1080*/  ISETP.GE.AND P4, PT, R13, c[0x0][0x1a8], PT ;  /* 0x00006a000d007a0c */ /* 0x000fda0003f86270 */
[----:B------:R-:W-:Y:S05]  /*1090*/  @!P4 BRA `(.L_x_593) ;  /* 0xfffffd600000c947 */ /* 0x000fea000383ffff */
.L_x_590:
[----:B------:R-:W-:Y:S05]  /*10a0*/  BSYNC B0 ;  /* 0x0000000000007941 */ /* 0x000fea0003800000 */
.L_x_589:
        /* <DEDUP_REMOVED lines=8> */
[----:B------:R-:W-:Y:S01]  /*1130*/  HFMA2.MMA R4, -RZ, RZ, -598.5, 40320 ;  /* 0xe0ad78ecff047435 */ /* 0x000fe200000001ff */
        /* <DEDUP_REMOVED lines=41> */
[----:B------:R-:W-:Y:S05]  /*13d0*/  CALL.REL.NOINC `($__internal_3_$__cuda_sm20_div_rn_f64_full) ;  /* 0x000001c000007944 */ /* 0x000fea0003c00000 */
.L_x_597:
[----:B0-----:R-:W-:Y:S05]  /*13e0*/  BSYNC B1 ;  /* 0x0000000000017941 */ /* 0x001fea0003800000 */
.L_x_596:
[----:B------:R-:W0:Y:S01]  /*13f0*/  F2F.F32.F64 R6, R4 ;  /* 0x0000000400067310 */ /* 0x000e220000301000 */
[----:B------:R-:W0:-:S14]  /*1400*/  DSETP.GEU.AND P0, PT, |R4|, c[0x2][0x0], PT ;  /* 0x008000000400762a */ /* 0x000e1c0003f0e200 */
[----:B0-----:R-:W-:Y:S02]  /*1410*/  @!P0 FMUL R6, R6, 1.175494350822287508e-38 ;  /* 0x0080000006068820 */ /* 0x001fe40000400000 */
.L_x_598:
        /* <DEDUP_REMOVED lines=14> */
.L_x_595:
[----:B------:R-:W-:Y:S05]  /*1500*/  BSYNC B0 ;  /* 0x0000000000007941 */ /* 0x000fea0003800000 */
.L_x_594:
[----:B------:R-:W-:Y:S05]  /*1510*/  @P2 EXIT ;  /* 0x000000000000294d */ /* 0x000fea0003800000 */
[----:B------:R-:W2:Y:S01]  /*1520*/  LDG.E R3, [R2.64] ;  /* 0x0000000402037981 */ /* 0x000ea2000c1e1900 */
[----:B0-----:R-:W-:-:S03]  /*1530*/  MOV R5, 0x4 ;  /* 0x0000000400057802 */ /* 0x001fc60000000f00 */
[----:B------:R-:W0:Y:S02]  /*1540*/  S2R R4, SR_CTAID.X ;  /* 0x0000000000047919 */ /* 0x000e240000002500 */
[----:B0-----:R-:W-:-:S04]  /*1550*/  IMAD.WIDE.U32 R4, R4, R5, c[0x0][0x1c8] ;  /* 0x0000720004047625 */ /* 0x001fc800078e0005 */
[----:B--2---:R-:W-:-:S04]  /*1560*/  FMUL.FTZ R10, R10, R3 ;  /* 0x000000030a0a7220 */ /* 0x004fc80000410000 */
[----:B------:R-:W-:-:S05]  /*1570*/  FMUL.FTZ R7, R10, 0.0078740157186985015869 ;  /* 0x3c0102040a077820 */ /* 0x000fca0000410000 */
[----:B------:R-:W-:Y:S01]  /*1580*/  STG.E [R4.64], R7 ;  /* 0x0000000704007986 */ /* 0x000fe2000c101904 */
[----:B------:R-:W-:Y:S05]  /*1590*/  EXIT ;  /* 0x000000000000794d */ /* 0x000fea0003800000 */
        .weak           $__internal_3_$__cuda_sm20_div_rn_f64_full
        .type           $__internal_3_$__cuda_sm20_div_rn_f64_full,@function
        .size           $__internal_3_$__cuda_sm20_div_rn_f64_full,(.L_x_2437 - $__internal_3_$__cuda_sm20_div_rn_f64_full)
$__internal_3_$__cuda_sm20_div_rn_f64_full:
        /* <DEDUP_REMOVED lines=29> */
[----:B------:R-:W-:Y:S01]  /*1770*/  LOP3.LUT R17, R7, 0x7ff00000, RZ, 0xc0, !PT ;  /* 0x7ff0000007117812 */ /* 0x000fe200078ec0ff */
[----:B0-----:R-:W-:-:S03]  /*1780*/  IMAD.MOV.U32 R18, RZ, RZ, RZ ;  /* 0x000000ffff127224 */ /* 0x001fc600078e00ff */
[C---:B------:R-:W-:Y:S02]  /*1790*/  IADD3 R13, -R17.reuse, 0x40500000, RZ ;  /* 0x40500000110d7810 */ /* 0x040fe40007ffe1ff */
[----:B------:R-:W-:Y:S02]  /*17a0*/  ISETP.LE.U32.AND P0, PT, R17, 0x40500000, PT ;  /* 0x405000001100780c */ /* 0x000fe40003f03070 */
[----:B------:R-:W-:Y:S02]  /*17b0*/  IMNMX R13, R13, -0x46a00000, !PT ;  /* 0xb96000000d0d7817 */ /* 0x000fe40007800200 */
[----:B------:R-:W-:Y:S02]  /*17c0*/  SEL R16, R16, 0x63400000, !P0 ;  /* 0x6340000010107807 */ /* 0x000fe40004000000 */
[----:B------:R-:W-:-:S04]  /*17d0*/  IMNMX R13, R13, 0x46a00000, PT ;  /* 0x46a000000d0d7817 */ /* 0x000fc80003800200 */
[----:B------:R-:W-:-:S04]  /*17e0*/  IADD3 R13, R13, -R16, RZ ;  /* 0x800000100d0d7210 */ /* 0x000fc80007ffe0ff */
        /* <DEDUP_REMOVED lines=10> */
[C---:B------:R-:W-:Y:S01]  /*1890*/  IADD3 R5, -R13.reuse, RZ, RZ ;  /* 0x000000ff0d057210 */ /* 0x040fe20007ffe1ff */
[----:B------:R-:W-:Y:S01]  /*18a0*/  IMAD.MOV.U32 R4, RZ, RZ, RZ ;  /* 0x000000ffff047224 */ /* 0x000fe200078e00ff */
[----:B------:R-:W-:-:S05]  /*18b0*/  IADD3 R13, -R13, -0x43300000, RZ ;  /* 0xbcd000000d0d7810 */ /* 0x000fca0007ffe1ff */
[----:B------:R-:W0:-:S04]  /*18c0*/  DFMA R4, R16, -R4, R14 ;  /* 0x800000041004722b */ /* 0x000e08000000000e */
[----:B------:R-:W1:-:S06]  /*18d0*/  DMUL.RP R14, R14, R18 ;  /* 0x000000120e0e7228 */ /* 0x000e4c0000008000 */
[----:B0-----:R-:W-:-:S04]  /*18e0*/  FSETP.NEU.AND P0, PT, |R5|, R13, PT ;  /* 0x0000000d0500720b */ /* 0x001fc80003f0d200 */
[----:B-1----:R-:W-:Y:S02]  /*18f0*/  LOP3.LUT R7, R15, R7, RZ, 0x3c, !PT ;  /* 0x000000070f077212 */ /* 0x002fe400078e3cff */
[----:B------:R-:W-:Y:S02]  /*1900*/  FSEL R16, R14, R16, !P0 ;  /* 0x000000100e107208 */ /* 0x000fe40004000000 */
[----:B------:R-:W-:Y:S01]  /*1910*/  FSEL R17, R7, R17, !P0 ;  /* 0x0000001107117208 */ /* 0x000fe20004000000 */
[----:B------:R-:W-:Y:S05]  /*1920*/  BRA `(.L_x_601) ;  /* 0x0000011000007947 */ /* 0x000fea0003800000 */
.L_x_600:
[----:B------:R-:W2:-:S14]  /*1930*/  DSETP.NAN.AND P0, PT, R6, R6, PT ;  /* 0x000000060600722a */ /* 0x000e9c0003f08000 */
[----:B--2---:R-:W-:Y:S05]  /*1940*/  @P0 BRA `(.L_x_602) ;  /* 0x000000d000000947 */ /* 0x004fea0003800000 */
[----:B------:R-:W-:Y:S01]  /*1950*/  ISETP.NE.AND P0, PT, R13, R22, PT ;  /* 0x000000160d00720c */ /* 0x000fe20003f05270 */
[----:B------:R-:W-:Y:S01]  /*1960*/  IMAD.MOV.U32 R16, RZ, RZ, 0x0 ;  /* 0x00000000ff107424 */ /* 0x000fe200078e00ff */
        /* <DEDUP_REMOVED lines=11> */
.L_x_602:
[----:B------:R-:W-:Y:S01]  /*1a20*/  LOP3.LUT R17, R7, 0x80000, RZ, 0xfc, !PT ;  /* 0x0008000007117812 */ /* 0x000fe200078efcff */
[----:B------:R-:W-:Y:S02]  /*1a30*/  IMAD.MOV.U32 R16, RZ, RZ, R6 ;  /* 0x000000ffff107224 */ /* 0x000fe400078e0006 */
.L_x_601:
[----:B------:R-:W-:Y:S05]  /*1a40*/  BSYNC B2 ;  /* 0x0000000000027941 */ /* 0x000fea0003800000 */
.L_x_599:
[----:B------:R-:W-:Y:S01]  /*1a50*/  IMAD.MOV.U32 R13, RZ, RZ, 0x0 ;  /* 0x00000000ff0d7424 */ /* 0x000fe200078e00ff */
[----:B------:R-:W-:Y:S01]  /*1a60*/  MOV R5, R17 ;  /* 0x0000001100057202 */ /* 0x000fe20000000f00 */
[----:B------:R-:W-:Y:S02]  /*1a70*/  IMAD.MOV.U32 R4, RZ, RZ, R16 ;  /* 0x000000ffff047224 */ /* 0x000fe400078e0010 */
[----:B------:R-:W-:Y:S05]  /*1a80*/  RET.REL.NODEC R12 `(_ZN17fastertransformer31generalAddBiasResidualLayerNormI6__halfLi1EEEvPKT_S4_S4_S4_S4_S4_PS2_S5_fiiPKfS7_S7_Pfi) ;  /* 0xffffe5700c007950 */ /* 0x000fea0003c3ffff */
.L_x_603:
        /* <DEDUP_REMOVED lines=15> */
.L_x_2437:


//--------------------- .text._ZN17fastertransformer31generalAddBiasResidualLayerNormIfLi2EEEvPKT_S3_S3_S3_S3_S3_PS1_S4_fiiPKfS6_S6_Pfi --------------------------
	.section	.text._ZN17fastertransformer31generalAddBiasResidualLayerNormIfLi2EEEvPKT_S3_S3_S3_S3_S3_PS1_S4_fiiPKfS6_S6_Pfi,"ax",@progbits
	.sectioninfo	@"SHI_REGISTERS=25"
	.align	128
        .global         _ZN17fastertransformer31generalAddBiasResidualLayerNormIfLi2EEEvPKT_S3_S3_S3_S3_S3_PS1_S4_fiiPKfS6_S6_Pfi
        .type           _ZN17fastertransformer31generalAddBiasResidualLayerNormIfLi2EEEvPKT_S3_S3_S3_S3_S3_PS1_S4_fiiPKfS6_S6_Pfi,@function
        .size           _ZN17fastertransformer31generalAddBiasResidualLayerNormIfLi2EEEvPKT_S3_S3_S3_S3_S3_PS1_S4_fiiPKfS6_S6_Pfi,(.L_x_2438 - _ZN17fastertransformer31generalAddBiasResidualLayerNormIfLi2EEEvPKT_S3_S3_S3_S3_S3_PS1_S4_fiiPKfS6_S6_Pfi)
        .other          _ZN17fastertransformer31generalAddBiasResidualLayerNormIfLi2EEEvPKT_S3_S3_S3_S3_S3_PS1_S4_fiiPKfS6_S6_Pfi,@"STO_CUDA_ENTRY STV_DEFAULT"
_ZN17fastertransformer31generalAddBiasResidualLayerNormIfLi2EEEvPKT_S3_S3_S3_S3_S3_PS1_S4_fiiPKfS6_S6_Pfi:
.text._ZN17fastertransformer31generalAddBiasResidualLayerNormIfLi2EEEvPKT_S3_S3_S3_S3_S3_PS1_S4_fiiPKfS6_S6_Pfi:
        /* <DEDUP_REMOVED lines=11> */
[----:B------:R-:W-:-:S04]  /*00b0*/  @P0 IMAD.MOV.U32 R3, RZ, RZ, c[0x0][0x1bc] ;  /* 0x00006f00ff030624 */ /* 0x000fc800078e00ff */
[----:B------:R-:W2:Y:S04]  /*00c0*/  @P0 LDG.E R5, [R4.64] ;  /* 0x0000000404050981 */ /* 0x000ea8000c1e1900 */
[----:B------:R-:W2:Y:S04]  /*00d0*/  @P0 LDG.E R2, [R2.64] ;  /* 0x0000000402020981 */ /* 0x000ea8000c1e1900 */
[----:B------:R-:W0:Y:S01]  /*00e0*/  S2R R0, SR_TID.X ;  /* 0x0000000000007919 */ /* 0x000e220000002100 */
[----:B------:R-:W-:Y:S01]  /*00f0*/  BSSY B0, `(.L_x_604) ;  /* 0x0000022000007945 */ /* 0x000fe20003800000 */
[----:B------:R-:W-:Y:S01]  /*0100*/  CS2R R10, SRZ ;  /* 0x00000000000a7805 */ /* 0x000fe2000001ff00 */
[----:B0-----:R-:W-:Y:S01]  /*0110*/  ISETP.GE.AND P3, PT, R0, c[0x0][0x1a8], PT ;  /* 0x00006a0000007a0c */ /* 0x001fe20003f66270 */
[----:B--2---:R-:W-:-:S12]  /*0120*/  @P0 FMUL.FTZ R11, R2, R5 ;  /* 0x00000005020b0220 */ /* 0x004fd80000410000 */
[----:B------:R-:W-:Y:S05]  /*0130*/  @P3 BRA `(.L_x_605) ;  /* 0x000001d000003947 */ /* 0x000fea0003800000 */
[----:B------:R-:W0:Y:S01]  /*0140*/  S2R R17, SR_CTAID.X ;  /* 0x0000000000117919 */ /* 0x000e220000002500 */
[----:B------:R-:W-:Y:S02]  /*0150*/  IMAD.MOV.U32 R10, RZ, RZ, RZ ;  /* 0x000000ffff0a7224 */ /* 0x000fe400078e00ff */
[----:B------:R-:W-:Y:S02]  /*0160*/  IMAD.MOV.U32 R12, RZ, RZ, R0 ;  /* 0x000000ffff0c7224 */ /* 0x000fe400078e0000 */
.L_x_606:
[----:B------:R-:W-:Y:S02]  /*0170*/  IMAD.MOV.U32 R7, RZ, RZ, 0x4 ;  /* 0x00000004ff077424 */ /* 0x000fe400078e00ff */
[----:B0-----:R-:W-:-:S04]  /*0180*/  IMAD R16, R17, c[0x0][0x1a8], R12 ;  /* 0x00006a0011107a24 */ /* 0x001fc800078e020c */
[----:B------:R-:W-:Y:S01]  /*0190*/  IMAD.WIDE.U32 R8, R16, R7, c[0x0][0x160] ;  /* 0x0000580010087625 */ /* 0x000fe200078e0007 */
[----:B------:R-:W-:-:S04]  /*01a0*/  ISETP.NE.U32.AND P1, PT, RZ, c[0x0][0x188], PT ;  /* 0x00006200ff007a0c */ /* 0x000fc80003f25070 */
[----:B------:R0:W2:Y:S01]  /*01b0*/  LDG.E.CONSTANT R15, [R8.64] ;  /* 0x00000004080f7981 */ /* 0x0000a2000c1e9900 */
[----:B------:R-:W-:Y:S01]  /*01c0*/  ISETP.NE.AND.EX P1, PT, RZ, c[0x0][0x18c], PT, P1 ;  /* 0x00006300ff007a0c */ /* 0x000fe20003f25310 */
[----:B------:R-:W-:-:S04]  /*01d0*/  IMAD.WIDE.U32 R2, R16, R7, c[0x0][0x168] ;  /* 0x00005a0010027625 */ /* 0x000fc800078e0007 */
[-C--:B------:R-:W-:Y:S02]  /*01e0*/  IMAD.WIDE.U32 R4, R16, R7.reuse, c[0x0][0x170] ;  /* 0x00005c0010047625 */ /* 0x080fe400078e0007 */
[----:B------:R-:W3:Y:S04]  /*01f0*/  LDG.E.CONSTANT R2, [R2.64] ;  /* 0x0000000402027981 */ /* 0x000ee8000c1e9900 */
[----:B------:R-:W3:Y:S02]  /*0200*/  LDG.E.CONSTANT R5, [R4.64] ;  /* 0x0000000404057981 */ /* 0x000ee4000c1e9900 */
[----:B------:R-:W-:-:S06]  /*0210*/  @P1 IMAD.WIDE R6, R12, R7, c[0x0][0x188] ;  /* 0x000062000c061625 */ /* 0x000fcc00078e0207 */
[----:B------:R-:W4:Y:S01]  /*0220*/  @P1 LDG.E.CONSTANT R6, [R6.64] ;  /* 0x0000000406061981 */ /* 0x000f22000c1e9900 */
[----:B0-----:R-:W-:-:S04]  /*0230*/  LEA R8, P4, R16, c[0x0][0x190], 0x2 ;  /* 0x0000640010087a11 */ /* 0x001fc800078810ff */
[----:B------:R-:W-:Y:S01]  /*0240*/  LEA.HI.X R9, R16, c[0x0][0x194], RZ, 0x2, P4 ;  /* 0x0000650010097a11 */ /* 0x000fe200020f14ff */
[----:B--2---:R-:W0:Y:S01]  /*0250*/  @P0 I2F R14, R15 ;  /* 0x0000000f000e0306 */ /* 0x004e220000201400 */
[----:B------:R-:W-:Y:S01]  /*0260*/  @!P0 MOV R13, R15 ;  /* 0x0000000f000d8202 */ /* 0x000fe20000000f00 */
[----:B---3--:R-:W-:Y:S02]  /*0270*/  FADD.FTZ R18, R2, R5 ;  /* 0x0000000502127221 */ /* 0x008fe40000010000 */
[----:B0-----:R-:W-:-:S04]  /*0280*/  @P0 FMUL.FTZ R13, R14, R11 ;  /* 0x0000000b0e0d0220 */ /* 0x001fc80000410000 */
[----:B------:R-:W-:-:S04]  /*0290*/  FADD.FTZ R13, R18, R13 ;  /* 0x0000000d120d7221 */ /* 0x000fc80000010000 */
[----:B----4-:R-:W-:-:S04]  /*02a0*/  @P1 FADD.FTZ R13, R13, R6 ;  /* 0x000000060d0d1221 */ /* 0x010fc80000010000 */
[----:B------:R-:W-:Y:S01]  /*02b0*/  FADD.FTZ R10, R13, R10 ;  /* 0x0000000a0d0a7221 */ /* 0x000fe20000010000 */
[----:B------:R-:W-:Y:S04]  /*02c0*/  STG.E [R8.64], R13 ;  /* 0x0000000d08007986 */ /* 0x000fe8000c101904 */
[----:B------:R0:W-:Y:S02]  /*02d0*/  STS [R12.X4+0x110], R13 ;  /* 0x0001100d0c007388 */ /* 0x0001e40000004800 */
[----:B0-----:R-:W-:-:S04]  /*02e0*/  IADD3 R12, R12, c[0x0][0x0], RZ ;  /* 0x000000000c0c7a10 */ /* 0x001fc80007ffe0ff */
[----:B------:R-:W-:-:S13]  /*02f0*/  ISETP.GE.AND P1, PT, R12, c[0x0][0x1a8], PT ;  /* 0x00006a000c007a0c */ /* 0x000fda0003f26270 */
[----:B------:R-:W-:Y:S05]  /*0300*/  @!P1 BRA `(.L_x_606) ;  /* 0xfffffe6000009947 */ /* 0x000fea000383ffff */
.L_x_605:
[----:B------:R-:W-:Y:S05]  /*0310*/  BSYNC B0 ;  /* 0x0000000000007941 */ /* 0x000fea0003800000 */
.L_x_604:
[----:B------:R-:W0:Y:S01]  /*0320*/  SHFL.BFLY PT, R3, R10, 0x10, 0x1f ;  /* 0x0e001f000a037f89 */ /* 0x000e2200000e0000 */
[----:B------:R-:W-:Y:S01]  /*0330*/  I2F.U32 R11, R0 ;  /* 0x00000000000b7306 */ /* 0x000fe20000201000 */
[----:B------:R-:W-:Y:S01]  /*0340*/  SHF.R.U32.HI R6, RZ, 0x3, R0 ;  /* 0x00000003ff067819 */ /* 0x000fe20000011600 */
[----:B------:R-:W-:Y:S01]  /*0350*/  BSSY B0, `(.L_x_607) ;  /* 0x0000033000007945 */ /* 0x000fe20003800000 */
[----:B------:R-:W-:Y:S02]  /*0360*/  ISETP.NE.AND P1, PT, R0, RZ, PT ;  /* 0x000000ff0000720c */ /* 0x000fe40003f25270 */
[----:B------:R-:W-:-:S11]  /*0370*/  LOP3.LUT R6, R6, 0x1ffffffc, RZ, 0xc0, !PT ;  /* 0x1ffffffc06067812 */ /* 0x000fd600078ec0ff */
[----:B------:R-:W-:Y:S01]  /*0380*/  @!P1 I2F R12, c[0x0][0x1a8] ;  /* 0x00006a00000c9b06 */ /* 0x000fe20000201400 */
[----:B0-----:R-:W-:-:S05]  /*0390*/  FADD.FTZ R3, R3, R10 ;  /* 0x0000000a03037221 */ /* 0x001fca0000010000 */
[----:B------:R-:W0:Y:S02]  /*03a0*/  SHFL.BFLY PT, R2, R3, 0x8, 0x1f ;  /* 0x0d001f0003027f89 */ /* 0x000e2400000e0000 */
        /* <DEDUP_REMOVED lines=36> */
.L_x_609:
[----:B------:R-:W-:Y:S02]  /*05f0*/  IMAD.MOV.U32 R3, RZ, RZ, 0x4 ;  /* 0x00000004ff037424 */ /* 0x000fe400078e00ff */
[----:B-1----:R-:W-:-:S04]  /*0600*/  IMAD R2, R12, c[0x0][0x1a8], R9 ;  /* 0x00006a000c027a24 */ /* 0x002fc800078e0209 */
[----:B------:R-:W-:-:S06]  /*0610*/  IMAD.WIDE.U32 R2, R2, R3, c[0x0][0x190] ;  /* 0x0000640002027625 */ /* 0x000fcc00078e0003 */
[----:B------:R-:W2:Y:S01]  /*0620*/  LDG.E R3, [R2.64] ;  /* 0x0000000402037981 */ /* 0x000ea2000c1e1900 */
[----:B------:R-:W-:-:S04]  /*0630*/  IADD3 R9, R9, c[0x0][0x0], RZ ;  /* 0x0000000009097a10 */ /* 0x000fc80007ffe0ff */
[----:B------:R-:W-:Y:S01]  /*0640*/  ISETP.GE.AND P0, PT, R9, c[0x0][0x1a8], PT ;  /* 0x00006a0009007a0c */ /* 0x000fe20003f06270 */
[----:B0-2---:R-:W-:-:S04]  /*0650*/  FADD.FTZ R10, -R8, R3 ;  /* 0x00000003080a7221 */ /* 0x005fc80000010100 */
[----:B------:R-:W-:-:S08]  /*0660*/  FFMA.FTZ R11, R10, R10, R11 ;  /* 0x0000000a0a0b7223 */ /* 0x000fd0000001000b */
[----:B------:R-:W-:Y:S05]  /*0670*/  @!P0 BRA `(.L_x_609) ;  /* 0xffffff7000008947 */ /* 0x000fea000383ffff */
.L_x_608:
[----:B0-----:R-:W-:Y:S05]  /*0680*/  BSYNC B0 ;  /* 0x0000000000007941 */ /* 0x001fea0003800000 */
.L_x_607:
        /* <DEDUP_REMOVED lines=18> */
[----:B------:R-:W-:-:S03]  /*07b0*/  IMAD.MOV.U32 R10, RZ, RZ, c[0x0][0x1d0] ;  /* 0x00007400ff0a7624 */ /* 0x000fc600078e00ff */
[----:B------:R-:W0:Y:S02]  /*07c0*/  SHFL.BFLY PT, R2, R11, 0x8, 0x1f ;  /* 0x0d001f000b027f89 */ /* 0x000e2400000e0000 */
[----:B------:R-:W-:Y:S01]  /*07d0*/  ISETP.NE.AND P0, PT, R10, 0x2, PT ;  /* 0x000000020a00780c */ /* 0x000fe20003f05270 */
[----:B------:R-:W-:Y:S02]  /*07e0*/  IMAD.MOV.U32 R10, RZ, RZ, RZ ;  /* 0x000000ffff0a7224 */ /* 0x000fe400078e00ff */
[----:B0-----:R-:W-:-:S05]  /*07f0*/  FADD.FTZ R2, R11, R2 ;  /* 0x000000020b027221 */ /* 0x001fca0000010000 */
[----:B------:R-:W0:Y:S02]  /*0800*/  SHFL.BFLY PT, R3, R2, 0x4, 0x1f ;  /* 0x0c801f0002037f89 */ /* 0x000e2400000e0000 */
[----:B0-----:R-:W-:Y:S01]  /*0810*/  FADD.FTZ R3, R2, R3 ;  /* 0x0000000302037221 */ /* 0x001fe20000010000 */
[----:B------:R-:W-:-:S04]  /*0820*/  MOV R2, c[0x0][0x1c0] ;  /* 0x0000700000027a02 */ /* 0x000fc80000000f00 */
        /* <DEDUP_REMOVED lines=11> */
.L_x_610:
[----:B0-----:R-:W-:Y:S01]  /*08e0*/  BSSY B0, `(.L_x_611) ;  /* 0x000002a000007945 */ /* 0x001fe20003800000 */
[----:B------:R-:W-:Y:S01]  /*08f0*/  IMAD.MOV.U32 R11, RZ, RZ, 0x358637bd ;  /* 0x358637bdff0b7424 */ /* 0x000fe200078e00ff */
[----:B------:R-:W-:Y:S05]  /*0900*/  @P3 BRA `(.L_x_612) ;  /* 0x0000027000003947 */ /* 0x000fea0003800000 */
[----:B------:R-:W0:Y:S01]  /*0910*/  S2R R12, SR_CTAID.X ;  /* 0x00000000000c7919 */ /* 0x000e220000002500 */
[----:B------:R-:W-:Y:S01]  /*0920*/  ISETP.NE.U32.AND P0, PT, RZ, c[0x0][0x180], PT ;  /* 0x00006000ff007a0c */ /* 0x000fe20003f05070 */
[----:B------:R-:W-:-:S02]  /*0930*/  IMAD.MOV.U32 R11, RZ, RZ, 0x358637bd ;  /* 0x358637bdff0b7424 */ /* 0x000fc400078e00ff */
[----:B------:R-:W-:Y:S01]  /*0940*/  IMAD.MOV.U32 R13, RZ, RZ, R0 ;  /* 0x000000ffff0d7224 */ /* 0x000fe200078e0000 */
[----:B------:R-:W-:-:S03]  /*0950*/  ISETP.NE.AND.EX P0, PT, RZ, c[0x0][0x184], PT, P0 ;  /* 0x00006100ff007a0c */ /* 0x000fc60003f05300 */
.L_x_615:
[----:B------:R-:W-:Y:S01]  /*0960*/  HFMA2.MMA R20, -RZ, RZ, 0, 2.384185791015625e-07 ;  /* 0x00000004ff147435 */ /* 0x000fe200000001ff */
[----:B0-----:R-:W-:Y:S04]  /*0970*/  LDS R19, [R13.X4+0x110] ;  /* 0x000110000d137984 */ /* 0x001fe80000004800 */
[----:B------:R-:W1:Y:S05]  /*0980*/  LDS.64 R8, [RZ] ;  /* 0x00000000ff087984 */ /* 0x000e6a0000000a00 */
[----:B------:R-:W-:-:S04]  /*0990*/  @P0 IMAD.WIDE R14, R13, R20, c[0x0][0x180] ;  /* 0x000060000d0e0625 */ /* 0x000fc800078e0214 */
[----:B------:R-:W-:Y:S01]  /*09a0*/  IMAD.WIDE R16, R13, R20, c[0x0][0x178] ;  /* 0x00005e000d107625 */ /* 0x000fe200078e0214 */
[----:B------:R-:W2:Y:S05]  /*09b0*/  @P0 LDG.E.CONSTANT R18, [R14.64] ;  /* 0x000000040e120981 */ /* 0x000eaa000c1e9900 */
[----:B------:R-:W2:Y:S01]  /*09c0*/  LDG.E.CONSTANT R16, [R16.64] ;  /* 0x0000000410107981 */ /* 0x000ea2000c1e9900 */
[----:B------:R-:W-:-:S04]  /*09d0*/  ISETP.NE.U32.AND P4, PT, RZ, c[0x0][0x1c8], PT ;  /* 0x00007200ff007a0c */ /* 0x000fc80003f85070 */
[----:B------:R-:W-:Y:S01]  /*09e0*/  ISETP.NE.AND.EX P4, PT, RZ, c[0x0][0x1cc], PT, P4 ;  /* 0x00007300ff007a0c */ /* 0x000fe20003f85340 */
[----:B-1----:R-:W-:-:S04]  /*09f0*/  FADD.FTZ R8, -R8, R19 ;  /* 0x0000001308087221 */ /* 0x002fc80000010100 */
[----:B------:R-:W-:Y:S01]  /*0a00*/  FMUL.FTZ R9, R8, R9 ;  /* 0x0000000908097220 */ /* 0x000fe20000410000 */
[----:B------:R-:W-:Y:S01]  /*0a10*/  LEA R8, R13, 0x110, 0x2 ;  /* 0x000001100d087811 */ /* 0x000fe200078e10ff */
[----:B------:R-:W-:-:S04]  /*0a20*/  @!P0 IMAD.MOV.U32 R18, RZ, RZ, RZ ;  /* 0x000000ffff128224 */ /* 0x000fc800078e00ff */
[----:B--2---:R-:W-:Y:S02]  /*0a30*/  FFMA.FTZ R19, R9, R16, R18 ;  /* 0x0000001009137223 */ /* 0x004fe40000010012 */
[----:B------:R-:W-:Y:S05]  /*0a40*/  @P4 BRA `(.L_x_613) ;  /* 0x000000d000004947 */ /* 0x000fea0003800000 */
[----:B0-----:R-:W-:-:S04]  /*0a50*/  @P2 IMAD R8, R12, c[0x0][0x1a8], R13 ;  /* 0x00006a000c082a24 */ /* 0x001fc800078e020d */
[----:B------:R-:W-:-:S05]  /*0a60*/  @P2 IMAD.WIDE.U32 R8, R8, R20, c[0x0][0x198] ;  /* 0x0000660008082625 */ /* 0x000fca00078e0014 */
[----:B------:R0:W-:Y:S01]  /*0a70*/  @P2 STG.E [R8.64], R19 ;  /* 0x0000001308002986 */ /* 0x0001e2000c101904 */
[----:B------:R-:W-:Y:S05]  /*0a80*/  @P2 BRA `(.L_x_614) ;  /* 0x000000c000002947 */ /* 0x000fea0003800000 */
[----:B-----5:R-:W-:Y:S02]  /*0a90*/  FMUL.FTZ R14, R19, R10 ;  /* 0x0000000a130e7220 */ /* 0x020fe40000410000 */
[----:B0-----:R-:W-:-:S04]  /*0aa0*/  IMAD R8, R12, c[0x0][0x1a8], R13 ;  /* 0x00006a000c087a24 */ /* 0x001fc800078e020d */
[----:B------:R-:W0:Y:S01]  /*0ab0*/  F2I.S8.NTZ R14, R14 ;  /* 0x0000000e000e7305 */ /* 0x000e220000202100 */
[----:B------:R-:W-:-:S05]  /*0ac0*/  IADD3 R8, P4, R8, c[0x0][0x198], RZ ;  /* 0x0000660008087a10 */ /* 0x000fca0007f9e0ff */
[----:B------:R-:W-:Y:S01]  /*0ad0*/  IMAD.X R9, RZ, RZ, c[0x0][0x19c], P4 ;  /* 0x00006700ff097624 */ /* 0x000fe200020e06ff */
[----:B0-----:R-:W-:-:S04]  /*0ae0*/  PRMT R15, R14, 0x8880, RZ ;  /* 0x000088800e0f7816 */ /* 0x001fc800000000ff */
[----:B------:R-:W-:-:S05]  /*0af0*/  PRMT R15, R15, 0x7710, RZ ;  /* 0x000077100f0f7816 */ /* 0x000fca00000000ff */
[----:B------:R0:W-:Y:S01]  /*0b00*/  STG.E.U8 [R8.64], R15 ;  /* 0x0000000f08007986 */ /* 0x0001e2000c101104 */
[----:B------:R-:W-:Y:S05]  /*0b10*/  BRA `(.L_x_614) ;  /* 0x0000003000007947 */ /* 0x000fea0003800000 */
.L_x_613:
[----:B------:R1:W-:Y:S01]  /*0b20*/  STS [R8], R19 ;  /* 0x0000001308007388 */ /* 0x0003e20000000800 */
[----:B------:R-:W-:-:S13]  /*0b30*/  FSETP.GT.FTZ.AND P4, PT, |R19|, R11, PT ;  /* 0x0000000b1300720b */ /* 0x000fda0003f94200 */
[----:B------:R-:W-:Y:S02]  /*0b40*/  @P4 FADD.FTZ R11, |R19|, -RZ ;  /* 0x800000ff130b4221 */ /* 0x000fe40000010200 */
.L_x_614:
[----:B-1----:R-:W-:-:S04]  /*0b50*/  IADD3 R13, R13, c[0x0][0x0], RZ ;  /* 0x000000000d0d7a10 */ /* 0x002fc80007ffe0ff */
[----:B------:R-:W-:-:S13]  /*0b60*/  ISETP.GE.AND P4, PT, R13, c[0x0][0x1a8], PT ;  /* 0x00006a000d007a0c */ /* 0x000fda0003f86270 */
[----:B------:R-:W-:Y:S05]  /*0b70*/  @!P4 BRA `(.L_x_615) ;  /* 0xfffffde00000c947 */ /* 0x000fea000383ffff */
.L_x_612:
[----:B------:R-:W-:Y:S05]  /*0b80*/  BSYNC B0 ;  /* 0x0000000000007941 */ /* 0x000fea0003800000 */
.L_x_611:
[----:B------:R-:W-:-:S04]  /*0b90*/  ISETP.NE.U32.AND P0, PT, RZ, c[0x0][0x1c8], PT ;  /* 0x00007200ff007a0c */ /* 0x000fc80003f05070 */
[----:B------:R-:W-:-:S13]  /*0ba0*/  ISETP.NE.AND.EX P0, PT, RZ, c[0x0][0x1cc], PT, P0 ;  /* 0x00007300ff007a0c */ /* 0x000fda0003f05300 */
[----:B------:R-:W-:Y:S05]  /*0bb0*/  @!P0 EXIT ;  /* 0x000000000000894d */ /* 0x000fea0003800000 */
[----:B0-----:R-:W0:Y:S01]  /*0bc0*/  SHFL.BFLY PT, R8, R11, 0x10, 0x1f ;  /* 0x0e001f000b087f89 */ /* 0x001e2200000e0000 */
[----:B------:R-:W1:Y:S01]  /*0bd0*/  I2F R5, R5 ;  /* 0x0000000500057306 */ /* 0x000e620000201400 */
[----:B------:R-:W-:Y:S01]  /*0be0*/  BSSY B0, `(.L_x_616) ;  /* 0x000003d000007945 */ /* 0x000fe20003800000 */
[----:B-1----:R-:W-:Y:S01]  /*0bf0*/  FSETP.GT.FTZ.AND P0, PT, R4, R5, PT ;  /* 0x000000050400720b */ /* 0x002fe20003f14000 */
[----:B------:R-:W-:Y:S01]  /*0c00*/  IMAD.MOV.U32 R4, RZ, RZ, -0x1f528714 ;  /* 0xe0ad78ecff047424 */ /* 0x000fe200078e00ff */
[----:B0-----:R-:W-:-:S05]  /*0c10*/  FMNMX.FTZ R8, R8, R11, !PT ;  /* 0x0000000b08087209 */ /* 0x001fca0007810000 */
[----:B------:R-:W0:Y:S02]  /*0c20*/  SHFL.BFLY PT, R9, R8, 0x8, 0x1f ;  /* 0x0d001f0008097f89 */ /* 0x000e2400000e0000 */
        /* <DEDUP_REMOVED lines=39> */
[----:B------:R-:W-:Y:S05]  /*0ea0*/  CALL.REL.NOINC `($__internal_4_$__cuda_sm20_div_rn_f64_full) ;  /* 0x000001a000007944 */ /* 0x000fea0003c00000 */
.L_x_619:
[----:B0-----:R-:W-:Y:S05]  /*0eb0*/  BSYNC B1 ;  /* 0x0000000000017941 */ /* 0x001fea0003800000 */
.L_x_618:
[----:B------:R-:W0:Y:S01]  /*0ec0*/  F2F.F32.F64 R6, R4 ;  /* 0x0000000400067310 */ /* 0x000e220000301000 */
[----:B------:R-:W0:-:S14]  /*0ed0*/  DSETP.GEU.AND P0, PT, |R4|, c[0x2][0x0], PT ;  /* 0x008000000400762a */ /* 0x000e1c0003f0e200 */
[----:B0-----:R-:W-:Y:S02]  /*0ee0*/  @!P0 FMUL R6, R6, 1.175494350822287508e-38 ;  /* 0x0080000006068820 */ /* 0x001fe40000400000 */
.L_x_620:
        /* <DEDUP_REMOVED lines=12> */
.L_x_617:
[----:B------:R-:W-:Y:S05]  /*0fb0*/  BSYNC B0 ;  /* 0x0000000000007941 */ /* 0x000fea0003800000 */
.L_x_616:
        /* <DEDUP_REMOVED lines=9> */
        .weak           $__internal_4_$__cuda_sm20_div_rn_f64_full
        .type           $__internal_4_$__cuda_sm20_div_rn_f64_full,@function
        .size           $__internal_4_$__cuda_sm20_div_rn_f64_full,(.L_x_2438 - $__internal_4_$__cuda_sm20_div_rn_f64_full)
$__internal_4_$__cuda_sm20_div_rn_f64_full:
[C---:B------:R-:W-:Y:S01]  /*1050*/  FSETP.GEU.AND P0, PT, |R7|.reuse, 1.469367938527859385e-39, PT ;  /* 0x001000000700780b */ /* 0x040fe20003f0e200 */
[----:B------:R-:W-:Y:S01]  /*1060*/  IMAD.MOV.U32 R8, RZ, RZ, 0x1 ;  /* 0x00000001ff087424 */ /* 0x000fe200078e00ff */
[C---:B------:R-:W-:Y:S01]  /*1070*/  LOP3.LUT R4, R7.reuse, 0x800fffff, RZ, 0xc0, !PT ;  /* 0x800fffff07047812 */ /* 0x040fe200078ec0ff */
[----:B------:R-:W-:Y:S01]  /*1080*/  IMAD.MOV.U32 R16, RZ, RZ, 0x1ca00000 ;  /* 0x1ca00000ff107424 */ /* 0x000fe200078e00ff */
[----:B------:R-:W-:Y:S01]  /*1090*/  LOP3.LUT R22, R7, 0x7ff00000, RZ, 0xc0, !PT ;  /* 0x7ff0000007167812 */ /* 0x000fe200078ec0ff */
[----:B------:R-:W-:Y:S01]  /*10a0*/  IMAD.MOV.U32 R13, RZ, RZ, 0x40500000 ;  /* 0x40500000ff0d7424 */ /* 0x000fe200078e00ff */
[----:B------:R-:W-:Y:S01]  /*10b0*/  LOP3.LUT R5, R4, 0x3ff00000, RZ, 0xfc, !PT ;  /* 0x3ff0000004057812 */ /* 0x000fe200078efcff */
[----:B------:R-:W-:Y:S01]  /*10c0*/  IMAD.MOV.U32 R4, RZ, RZ, R6 ;  /* 0x000000ffff047224 */ /* 0x000fe200078e0006 */
[----:B------:R-:W-:Y:S01]  /*10d0*/  ISETP.LE.U32.AND P2, PT, R22, 0x40500000, PT ;  /* 0x405000001600780c */ /* 0x000fe20003f43070 */
[----:B------:R-:W-:Y:S01]  /*10e0*/  BSSY B2, `(.L_x_621) ;  /* 0x0000041000027945 */ /* 0x000fe20003800000 */
[----:B------:R-:W-:-:S03]  /*10f0*/  IADD3 R17, R13, -0x1, RZ ;  /* 0xffffffff0d117810 */ /* 0x000fc60007ffe0ff */
        /* <DEDUP_REMOVED lines=46> */
.L_x_622:
        /* <DEDUP_REMOVED lines=15> */
.L_x_624:
[----:B------:R-:W-:Y:S01]  /*14d0*/  LOP3.LUT R17, R7, 0x80000, RZ, 0xfc, !PT ;  /* 0x0008000007117812 */ /* 0x000fe200078efcff */
[----:B------:R-:W-:Y:S02]  /*14e0*/  IMAD.MOV.U32 R16, RZ, RZ, R6 ;  /* 0x000000ffff107224 */ /* 0x000fe400078e0006 */
.L_x_623:
[----:B------:R-:W-:Y:S05]  /*14f0*/  BSYNC B2 ;  /* 0x0000000000027941 */ /* 0x000fea0003800000 */
.L_x_621:
[----:B------:R-:W-:Y:S01]  /*1500*/  IMAD.MOV.U32 R13, RZ, RZ, 0x0 ;  /* 0x00000000ff0d7424 */ /* 0x000fe200078e00ff */
[----:B------:R-:W-:Y:S01]  /*1510*/  MOV R4, R16 ;  /* 0x0000001000047202 */ /* 0x000fe20000000f00 */
[----:B------:R-:W-:Y:S02]  /*1520*/  IMAD.MOV.U32 R5, RZ, RZ, R17 ;  /* 0x000000ffff057224 */ /* 0x000fe400078e0011 */
[----:B------:R-:W-:Y:S05]  /*1530*/  RET.REL.NODEC R12 `(_ZN17fastertransformer31generalAddBiasResidualLayerNormIfLi2EEEvPKT_S3_S3_S3_S3_S3_PS1_S4_fiiPKfS6_S6_Pfi) ;  /* 0xffffeac00c007950 */ /* 0x000fea0003c3ffff */
.L_x_625:
        /* <DEDUP_REMOVED lines=12> */
.L_x_2438:


//--------------------- .text._ZN17fastertransformer31generalAddBiasResidualLayerNormIfLi1EEEvPKT_S3_S3_S3_S3_S3_PS1_S4_fiiPKfS6_S6_Pfi --------------------------
	.section	.text._ZN17fastertransformer31generalAddBiasResidualLayerNormIfLi1EEEvPKT_S3_S3_S3_S3_S3_PS1_S4_fiiPKfS6_S6_Pfi,"ax",@progbits
	.sectioninfo	@"SHI_REGISTERS=25"
	.align	128
        .global         _ZN17fastertransformer31generalAddBiasResidualLayerNormIfLi1EEEvPKT_S3_S3_S3_S3_S3_PS1_S4_fiiPKfS6_S6_Pfi
        .type           _ZN17fastertransformer31generalAddBiasResidualLayerNormIfLi1EEEvPKT_S3_S3_S3_S3_S3_PS1_S4_fiiPKfS6_S6_Pfi,@function
        .size           _ZN17fastertransformer31generalAddBiasResidualLayerNormIfLi1EEEvPKT_S3_S3_S3_S3_S3_PS1_S4_fiiPKfS6_S6_Pfi,(.L_x_2439 - _ZN17fastertransformer31generalAddBiasResidualLayerNormIfLi1EEEvPKT_S3_S3_S3_S3_S3_PS1_S4_fiiPKfS6_S6_Pfi)
        .other          _ZN17fastertransformer31generalAddBiasResidualLayerNormIfLi1EEEvPKT_S3_S3_S3_S3_S3_PS1_S4_fiiPKfS6_S6_Pfi,@"STO_CUDA_ENTRY STV_DEFAULT"
_ZN17fastertransformer31generalAddBiasResidualLayerNormIfLi1EEEvPKT_S3_S3_S3_S3_S3_PS1_S4_fiiPKfS6_S6_Pfi:
.text._ZN17fastertransformer31generalAddBiasResidualLayerNormIfLi1EEEvPKT_S3_S3_S3_S3_S3_PS1_S4_fiiPKfS6_S6_Pfi:
        /* <DEDUP_REMOVED lines=11> */
[----:B------:R-:W-:-:S03]  /*00b0*/  @P0 IMAD.MOV.U32 R4, RZ, RZ, c[0x0][0x1b0] ;  /* 0x00006c00ff040624 */ /* 0x000fc600078e00ff */
[----:B------:R-:W2:Y:S04]  /*00c0*/  @P0 LDG.E R2, [R2.64] ;  /* 0x0000000402020981 */ /* 0x000ea8000c1e1900 */
[----:B------:R-:W2:Y:S01]  /*00d0*/  @P0 LDG.E R5, [R4.64] ;  /* 0x0000000404050981 */ /* 0x000ea2000c1e1900 */
[----:B------:R-:W-:Y:S01]  /*00e0*/  BSSY B0, `(.L_x_626) ;  /* 0x000001f000007945 */ /* 0x000fe20003800000 */
[----:B------:R-:W-:Y:S02]  /*00f0*/  CS2R R10, SRZ ;  /* 0x00000000000a7805 */ /* 0x000fe4000001ff00 */
[----:B------:R-:W0:Y:S02]  /*0100*/  S2R R0, SR_TID.X ;  /* 0x0000000000007919 */ /* 0x000e240000002100 */
[----:B0-----:R-:W-:Y:S01]  /*0110*/  ISETP.GE.AND P3, PT, R0, c[0x0][0x1a8], PT ;  /* 0x00006a0000007a0c */ /* 0x001fe20003f66270 */
[----:B--2---:R-:W-:-:S12]  /*0120*/  @P0 FMUL.FTZ R11, R2, R5 ;  /* 0x00000005020b0220 */ /* 0x004fd80000410000 */
[----:B------:R-:W-:Y:S05]  /*0130*/  @P3 BRA `(.L_x_627) ;  /* 0x0000019000003947 */ /* 0x000fea0003800000 */
[----:B------:R-:W0:Y:S01]  /*0140*/  S2R R13, SR_CTAID.X ;  /* 0x00000000000d7919 */ /* 0x000e220000002500 */
[----:B------:R-:W-:Y:S02]  /*0150*/  IMAD.MOV.U32 R10, RZ, RZ, RZ ;  /* 0x000000ffff0a7224 */ /* 0x000fe400078e00ff */
[----:B------:R-:W-:Y:S02]  /*0160*/  IMAD.MOV.U32 R12, RZ, RZ, R0 ;  /* 0x000000ffff0c7224 */ /* 0x000fe400078e0000 */
.L_x_628:
[----:B------:R-:W-:Y:S02]  /*0170*/  IMAD.MOV.U32 R5, RZ, RZ, 0x4 ;  /* 0x00000004ff057424 */ /* 0x000fe400078e00ff */
[----:B0-----:R-:W-:-:S04]  /*0180*/  IMAD R14, R13, c[0x0][0x1a8], R12 ;  /* 0x00006a000d0e7a24 */ /* 0x001fc800078e020c */
[----:B------:R-:W-:Y:S01]  /*0190*/  IMAD.WIDE.U32 R8, R14, R5, c[0x0][0x160] ;  /* 0x000058000e087625 */ /* 0x000fe200078e0005 */
[----:B------:R-:W-:-:S04]  /*01a0*/  ISETP.NE.U32.AND P1, PT, RZ, c[0x0][0x188], PT ;  /* 0x00006200ff007a0c */ /* 0x000fc80003f25070 */
[----:B------:R-:W2:Y:S01]  /*01b0*/  LDG.E.CONSTANT R7, [R8.64] ;  /* 0x0000000408077981 */ /* 0x000ea2000c1e9900 */
[----:B------:R-:W-:Y:S01]  /*01c0*/  ISETP.NE.AND.EX P1, PT, RZ, c[0x0][0x18c], PT, P1 ;  /* 0x00006300ff007a0c */ /* 0x000fe20003f25310 */
[----:B------:R-:W-:-:S06]  /*01d0*/  IMAD.WIDE.U32 R2, R14, R5, c[0x0][0x168] ;  /* 0x00005a000e027625 */ /* 0x000fcc00078e0005 */
[----:B------:R-:W3:Y:S06]  /*01e0*/  LDG.E.CONSTANT R2, [R2.64] ;  /* 0x0000000402027981 */ /* 0x000eec000c1e9900 */
[----:B------:R-:W-:-:S06]  /*01f0*/  @P1 IMAD.WIDE R4, R12, R5, c[0x0][0x188] ;  /* 0x000062000c041625 */ /* 0x000fcc00078e0205 */
[----:B------:R-:W4:Y:S01]  /*0200*/  @P1 LDG.E.CONSTANT R4, [R4.64] ;  /* 0x0000000404041981 */ /* 0x000f22000c1e9900 */
[----:B--2---:R-:W0:Y:S02]  /*0210*/  @P0 I2F R6, R7 ;  /* 0x0000000700060306 */ /* 0x004e240000201400 */
[----:B0-----:R-:W-:Y:S01]  /*0220*/  @P0 FMUL.FTZ R7, R6, R11 ;  /* 0x0000000b06070220 */ /* 0x001fe20000410000 */
[----:B------:R-:W-:-:S03]  /*0230*/  LEA R6, P4, R14, c[0x0][0x190], 0x2 ;  /* 0x000064000e067a11 */ /* 0x000fc600078810ff */
[----:B---3--:R-:W-:Y:S01]  /*0240*/  FADD.FTZ R9, R2, R7 ;  /* 0x0000000702097221 */ /* 0x008fe20000010000 */
[----:B------:R-:W-:-:S03]  /*0250*/  LEA.HI.X R7, R14, c[0x0][0x194], RZ, 0x2, P4 ;  /* 0x000065000e077a11 */ /* 0x000fc600020f14ff */
[----:B----4-:R-:W-:-:S05]  /*0260*/  @P1 FADD.FTZ R9, R9, R4 ;  /* 0x0000000409091221 */ /* 0x010fca0000010000 */
[----:B------:R-:W-:Y:S04]  /*0270*/  STG.E [R6.64], R9 ;  /* 0x0000000906007986 */ /* 0x000fe8000c101904 */
[----:B------:R0:W-:Y:S02]  /*0280*/  STS [R12.X4+0x110], R9 ;  /* 0x000110090c007388 */ /* 0x0001e40000004800 */
[----:B0-----:R-:W-:-:S04]  /*0290*/  IADD3 R12, R12, c[0x0][0x0], RZ ;  /* 0x000000000c0c7a10 */ /* 0x001fc80007ffe0ff */
[----:B------:R-:W-:Y:S01]  /*02a0*/  ISETP.GE.AND P1, PT, R12, c[0x0][0x1a8], PT ;  /* 0x00006a000c007a0c */ /* 0x000fe20003f26270 */
[----:B------:R-:W-:-:S12]  /*02b0*/  FADD.FTZ R10, R9, R10 ;  /* 0x0000000a090a7221 */ /* 0x000fd80000010000 */
[----:B------:R-:W-:Y:S05]  /*02c0*/  @!P1 BRA `(.L_x_628) ;  /* 0xfffffea000009947 */ /* 0x000fea000383ffff */
.L_x_627:
[----:B------:R-:W-:Y:S05]  /*02d0*/  BSYNC B0 ;  /* 0x0000000000007941 */ /* 0x000fea0003800000 */
.L_x_626:
        /* <DEDUP_REMOVED lines=19> */
[----:B------:R-:W-:Y:S02]  /*0410*/  FSETP.GT.FTZ.AND P4, PT, R4, R11, PT ;  /* 0x0000000b0400720b */ /* 0x000fe40003f94000 */
[----:B------:R-:W-:Y:S01]  /*0420*/  SHF.L.U32 R7, R5, 0x2, RZ ;  /* 0x0000000205077819 */ /* 0x000fe200000006ff */
        /* <DEDUP_REMOVED lines=21> */
[----:B------:R-:W-:-:S02]  /*0580*/  IMAD.MOV.U32 R11, RZ, RZ, RZ ;  /* 0x000000ffff0b7224 */ /* 0x000fc400078e00ff */
[----:B------:R-:W-:Y:S01]  /*0590*/  IMAD.MOV.U32 R9, RZ, RZ, R0 ;  /* 0x000000ffff097224 */ /* 0x000fe200078e0000 */
[----:B------:R-:W1:Y:S04]  /*05a0*/  S2R R12, SR_CTAID.X ;  /* 0x00000000000c7919 */ /* 0x000e680000002500 */
.L_x_631:
        /* <DEDUP_REMOVED lines=9> */
.L_x_630:
[----:B0-----:R-:W-:Y:S05]  /*0640*/  BSYNC B0 ;  /* 0x0000000000007941 */ /* 0x001fea0003800000 */
.L_x_629:
        /* <DEDUP_REMOVED lines=12> */
[----:B------:R-:W-:-:S04]  /*0710*/  HFMA2.MMA R10, -RZ, RZ, 0, 0 ;  /* 0x00000000ff0a7435 */ /* 0x000fc800000001ff */
        /* <DEDUP_REMOVED lines=24> */
.L_x_632:
[----:B0-----:R-:W-:Y:S01]  /*08a0*/  BSSY B0, `(.L_x_633) ;  /* 0x000002a000007945 */ /* 0x001fe20003800000 */
[----:B------:R-:W-:Y:S01]  /*08b0*/  MOV R11, 0x358637bd ;  /* 0x358637bd000b7802 */ /* 0x000fe20000000f00 */
[----:B------:R-:W-:Y:S05]  /*08c0*/  @P3 BRA `(.L_x_634) ;  /* 0x0000027000003947 */ /* 0x000fea0003800000 */
[----:B------:R-:W0:Y:S01]  /*08d0*/  S2R R12, SR_CTAID.X ;  /* 0x00000000000c7919 */ /* 0x000e220000002500 */
[----:B------:R-:W-:Y:S01]  /*08e0*/  ISETP.NE.U32.AND P0, PT, RZ, c[0x0][0x180], PT ;  /* 0x00006000ff007a0c */ /* 0x000fe20003f05070 */
[----:B------:R-:W-:-:S02]  /*08f0*/  IMAD.MOV.U32 R11, RZ, RZ, 0x358637bd ;  /* 0x358637bdff0b7424 */ /* 0x000fc400078e00ff */
[----:B------:R-:W-:Y:S01]  /*0900*/  IMAD.MOV.U32 R13, RZ, RZ, R0 ;  /* 0x000000ffff0d7224 */ /* 0x000fe200078e0000 */
[----:B------:R-:W-:-:S09]  /*0910*/  ISETP.NE.AND.EX P0, PT, RZ, c[0x0][0x184], PT, P0 ;  /* 0x00006100ff007a0c */ /* 0x000fd20003f05300 */
.L_x_637:
[----:B------:R-:W-:Y:S01]  /*0920*/  IMAD.MOV.U32 R20, RZ, RZ, 0x4 ;  /* 0x00000004ff147424 */ /* 0x000fe200078e00ff */
[----:B0-----:R-:W-:Y:S03]  /*0930*/  LDS R19, [R13.X4+0x110] ;  /* 0x000110000d137984 */ /* 0x001fe60000004800 */
[CC--:B------:R-:W-:Y:S01]  /*0940*/  @P0 IMAD.WIDE R14, R13.reuse, R20.reuse, c[0x0][0x180] ;  /* 0x000060000d0e0625 */ /* 0x0c0fe200078e0214 */
[----:B------:R-:W1:Y:S03]  /*0950*/  LDS.64 R8, [RZ] ;  /* 0x00000000ff087984 */ /* 0x000e660000000a00 */
        /* <DEDUP_REMOVED lines=18> */
[----:B------:R-:W-:-:S04]  /*0a80*/  IADD3 R8, P4, R8, c[0x0][0x198], RZ ;  /* 0x0000660008087a10 */ /* 0x000fc80007f9e0ff */
[----:B------:R-:W-:Y:S02]  /*0a90*/  IADD3.X R9, RZ, c[0x0][0x19c], RZ, P4, !PT ;  /* 0x00006700ff097a10 */ /* 0x000fe400027fe4ff */
[----:B0-----:R-:W-:-:S04]  /*0aa0*/  PRMT R15, R14, 0x8880, RZ ;  /* 0x000088800e0f7816 */ /* 0x001fc800000000ff */
[----:B------:R-:W-:-:S05]  /*0ab0*/  PRMT R15, R15, 0x7710, RZ ;  /* 0x000077100f0f7816 */ /* 0x000fca00000000ff */
[----:B------:R0:W-:Y:S01]  /*0ac0*/  STG.E.U8 [R8.64], R15 ;  /* 0x0000000f08007986 */ /* 0x0001e2000c101104 */
[----:B------:R-:W-:Y:S05]  /*0ad0*/  BRA `(.L_x_636) ;  /* 0x0000003000007947 */ /* 0x000fea0003800000 */
.L_x_635:
[----:B------:R1:W-:Y:S01]  /*0ae0*/  STS [R8], R19 ;  /* 0x0000001308007388 */ /* 0x0003e20000000800 */
[----:B------:R-:W-:-:S13]  /*0af0*/  FSETP.GT.FTZ.AND P4, PT, |R19|, R11, PT ;  /* 0x0000000b1300720b */ /* 0x000fda0003f94200 */
[----:B------:R-:W-:Y:S02]  /*0b00*/  @P4 FADD.FTZ R11, |R19|, -RZ ;  /* 0x800000ff130b4221 */ /* 0x000fe40000010200 */
.L_x_636:
[----:B-1----:R-:W-:-:S04]  /*0b10*/  IADD3 R13, R13, c[0x0][0x0], RZ ;  /* 0x000000000d0d7a10 */ /* 0x002fc80007ffe0ff */
[----:B------:R-:W-:-:S13]  /*0b20*/  ISETP.GE.AND P4, PT, R13, c[0x0][0x1a8], PT ;  /* 0x00006a000d007a0c */ /* 0x000fda0003f86270 */
[----:B------:R-:W-:Y:S05]  /*0b30*/  @!P4 BRA `(.L_x_637) ;  /* 0xfffffde00000c947 */ /* 0x000fea000383ffff */
.L_x_634:
[----:B------:R-:W-:Y:S05]  /*0b40*/  BSYNC B0 ;  /* 0x0000000000007941 */ /* 0x000fea0003800000 */
.L_x_633:
        /* <DEDUP_REMOVED lines=49> */
[----:B------:R-:W-:Y:S05]  /*0e60*/  CALL.REL.NOINC `($__internal_5_$__cuda_sm20_div_rn_f64_full) ;  /* 0x000001a000007944 */ /* 0x000fea0003c00000 */
.L_x_641:
[----:B0-----:R-:W-:Y:S05]  /*0e70*/  BSYNC B1 ;  /* 0x0000000000017941 */ /* 0x001fea0003800000 */
.L_x_640:
[----:B------:R-:W0:Y:S01]  /*0e80*/  F2F.F32.F64 R6, R4 ;  /* 0x0000000400067310 */ /* 0x000e220000301000 */
[----:B------:R-:W0:-:S14]  /*0e90*/  DSETP.GEU.AND P0, PT, |R4|, c[0x2][0x0], PT ;  /* 0x008000000400762a */ /* 0x000e1c0003f0e200 */
[----:B0-----:R-:W-:Y:S02]  /*0ea0*/  @!P0 FMUL R6, R6, 1.175494350822287508e-38 ;  /* 0x0080000006068820 */ /* 0x001fe40000400000 */
.L_x_642:
        /* <DEDUP_REMOVED lines=12> */
.L_x_639:
[----:B------:R-:W-:Y:S05]  /*0f70*/  BSYNC B0 ;  /* 0x0000000000007941 */ /* 0x000fea0003800000 */
.L_x_638:
        /* <DEDUP_REMOVED lines=9> */
        .weak           $__internal_5_$__cuda_sm20_div_rn_f64_full
        .type           $__internal_5_$__cuda_sm20_div_rn_f64_full,@function
        .size           $__internal_5_$__cuda_sm20_div_rn_f64_full,(.L_x_2439 - $__internal_5_$__cuda_sm20_div_rn_f64_full)
$__internal_5_$__cuda_sm20_div_rn_f64_full:
[C---:B------:R-:W-:Y:S01]  /*1010*/  FSETP.GEU.AND P0, PT, |R7|.reuse, 1.469367938527859385e-39, PT ;  /* 0x001000000700780b */ /* 0x040fe20003f0e200 */
[----:B------:R-:W-:Y:S01]  /*1020*/  IMAD.MOV.U32 R16, RZ, RZ, 0x1ca00000 ;  /* 0x1ca00000ff107424 */ /* 0x000fe200078e00ff */
[C---:B------:R-:W-:Y:S01]  /*1030*/  LOP3.LUT R4, R7.reuse, 0x800fffff, RZ, 0xc0, !PT ;  /* 0x800fffff07047812 */ /* 0x040fe200078ec0ff */
[----:B------:R-:W-:Y:S01]  /*1040*/  IMAD.MOV.U32 R13, RZ, RZ, 0x40500000 ;  /* 0x40500000ff0d7424 */ /* 0x000fe200078e00ff */
[----:B------:R-:W-:Y:S01]  /*1050*/  MOV R8, 0x1 ;  /* 0x0000000100087802 */ /* 0x000fe20000000f00 */
[----:B------:R-:W-:Y:S01]  /*1060*/  BSSY B2, `(.L_x_643) ;  /* 0x0000045000027945 */ /* 0x000fe20003800000 */
[----:B------:R-:W-:Y:S01]  /*1070*/  LOP3.LUT R5, R4, 0x3ff00000, RZ, 0xfc, !PT ;  /* 0x3ff0000004057812 */ /* 0x000fe200078efcff */
[----:B------:R-:W-:Y:S01]  /*1080*/  IMAD.MOV.U32 R4, RZ, RZ, R6 ;  /* 0x000000ffff047224 */ /* 0x000fe200078e0006 */
[----:B------:R-:W-:Y:S02]  /*1090*/  LOP3.LUT R22, R7, 0x7ff00000, RZ, 0xc0, !PT ;  /* 0x7ff0000007167812 */ /* 0x000fe400078ec0ff */
[----:B------:R-:W-:-:S02]  /*10a0*/  IADD3 R17, R13, -0x1, RZ ;  /* 0xffffffff0d117810 */ /* 0x000fc40007ffe0ff */
[----:B------:R-:W-:Y:S01]  /*10b0*/  ISETP.LE.U32.AND P2, PT, R22, 0x40500000, PT ;  /* 0x405000001600780c */ /* 0x000fe20003f43070 */
        /* <DEDUP_REMOVED lines=37> */
[----:B------:R-:W-:Y:S01]  /*1310*/  IADD3 R13, -R13, -0x43300000, RZ ;  /* 0xbcd000000d0d7810 */ /* 0x000fe20007ffe1ff */
[----:B------:R-:W-:-:S06]  /*1320*/  IMAD.MOV.U32 R4, RZ, RZ, RZ ;  /* 0x000000ffff047224 */ /* 0x000fcc00078e00ff */
[----:B------:R-:W0:-:S04]  /*1330*/  DFMA R4, R16, -R4, R14 ;  /* 0x800000041004722b */ /* 0x000e08000000000e */
[----:B------:R-:W1:-:S06]  /*1340*/  DMUL.RP R14, R14, R18 ;  /* 0x000000120e0e7228 */ /* 0x000e4c0000008000 */
[----:B0-----:R-:W-:-:S04]  /*1350*/  FSETP.NEU.AND P0, PT, |R5|, R13, PT ;  /* 0x0000000d0500720b */ /* 0x001fc80003f0d200 */
[----:B-1----:R-:W-:Y:S02]  /*1360*/  LOP3.LUT R7, R15, R7, RZ, 0x3c, !PT ;  /* 0x000000070f077212 */ /* 0x002fe400078e3cff */
[----:B------:R-:W-:Y:S02]  /*1370*/  FSEL R16, R14, R16, !P0 ;  /* 0x000000100e107208 */ /* 0x000fe40004000000 */
[----:B------:R-:W-:Y:S01]  /*1380*/  FSEL R17, R7, R17, !P0 ;  /* 0x0000001107117208 */ /* 0x000fe20004000000 */
[----:B------:R-:W-:Y:S05]  /*1390*/  BRA `(.L_x_645) ;  /* 0x0000011000007947 */ /* 0x000fea0003800000 */
.L_x_644:
        /* <DEDUP_REMOVED lines=12> */
[----:B------:R-:W-:Y:S02]  /*1460*/  @P0 IMAD.MOV.U32 R16, RZ, RZ, RZ ;  /* 0x000000ffff100224 */ /* 0x000fe400078e00ff */
[----:B------:R-:W-:Y:S01]  /*1470*/  @P0 IMAD.MOV.U32 R17, RZ, RZ, R4 ;  /* 0x000000ffff110224 */ /* 0x000fe200078e0004 */
[----:B------:R-:W-:Y:S05]  /*1480*/  BRA `(.L_x_645) ;  /* 0x0000002000007947 */ /* 0x000fea0003800000 */
.L_x_646:
[----:B------:R-:W-:Y:S01]  /*1490*/  LOP3.LUT R17, R7, 0x80000, RZ, 0xfc, !PT ;  /* 0x0008000007117812 */ /* 0x000fe200078efcff */
[----:B------:R-:W-:Y:S02]  /*14a0*/  IMAD.MOV.U32 R16, RZ, RZ, R6 ;  /* 0x000000ffff107224 */ /* 0x000fe400078e0006 */
.L_x_645:
[----:B------:R-:W-:Y:S05]  /*14b0*/  BSYNC B2 ;  /* 0x0000000000027941 */ /* 0x000fea0003800000 */
.L_x_643:
[----:B------:R-:W-:Y:S01]  /*14c0*/  IMAD.MOV.U32 R13, RZ, RZ, 0x0 ;  /* 0x00000000ff0d7424 */ /* 0x000fe200078e00ff */
[----:B------:R-:W-:Y:S01]  /*14d0*/  MOV R4, R16 ;  /* 0x0000001000047202 */ /* 0x000fe20000000f00 */
[----:B------:R-:W-:Y:S02]  /*14e0*/  IMAD.MOV.U32 R5, RZ, RZ, R17 ;  /* 0x000000ffff057224 */ /* 0x000fe400078e0011 */
[----:B------:R-:W-:Y:S05]  /*14f0*/  RET.REL.NODEC R12 `(_ZN17fastertransformer31generalAddBiasResidualLayerNormIfLi1EEEvPKT_S3_S3_S3_S3_S3_PS1_S4_fiiPKfS6_S6_Pfi) ;  /* 0xffffeb000c007950 */ /* 0x000fea0003c3ffff */
.L_x_647:
        /* <DEDUP_REMOVED lines=16> */
.L_x_2439:


//--------------------- .text._ZN17fastertransformer35generalAddBiasResidualLayerNormOpt2I7__half2Lb0ELb0ELi2ELb1ELi8EEEvPT_S3_PKS2_S5_S5_S5_S5_S5_fiiPKfS7_S7_Pfi --------------------------
	.section	.text._ZN17fastertransformer35generalAddBiasResidualLayerNormOpt2I7__half2Lb0ELb0ELi2ELb1ELi8EEEvPT_S3_PKS2_S5_S5_S5_S5_S5_fiiPKfS7_S7_Pfi,"ax",@progbits
	.sectioninfo	@"SHI_REGISTERS=32"
	.align	128
        .global         _ZN17fastertransformer35generalAddBiasResidualLayerNormOpt2I7__half2Lb0ELb0ELi2ELb1ELi8EEEvPT_S3_PKS2_S5_S5_S5_S5_S5_fiiPKfS7_S7_Pfi
        .type           _ZN17fastertransformer35generalAddBiasResidualLayerNormOpt2I7__half2Lb0ELb0ELi2ELb1ELi8EEEvPT_S3_PKS2_S5_S5_S5_S5_S5_fiiPKfS7_S7_Pfi,@function
        .size           _ZN17fastertransformer35generalAddBiasResidualLayerNormOpt2I7__half2Lb0ELb0ELi2ELb1ELi8EEEvPT_S3_PKS2_S5_S5_S5_S5_S5_fiiPKfS7_S7_Pfi,(.L_x_2440 - _ZN17fastertransformer35generalAddBiasResidualLayerNormOpt2I7__half2Lb0ELb0ELi2ELb1ELi8EEEvPT_S3_PKS2_S5_S5_S5_S5_S5_fiiPKfS7_S7_Pfi)
        .other          _ZN17fastertransformer35generalAddBiasResidualLayerNormOpt2I7__half2Lb0ELb0ELi2ELb1ELi8EEEvPT_S3_PKS2_S5_S5_S5_S5_S5_fiiPKfS7_S7_Pfi,@"STO_CUDA_ENTRY STV_DEFAULT"
_ZN17fastertransformer35generalAddBiasResidualLayerNormOpt2I7__half2Lb0ELb0ELi2ELb1ELi8EEEvPT_S3_PKS2_S5_S5_S5_S5_S5_fiiPKfS7_S7_Pfi:
.text._ZN17fastertransformer35generalAddBiasResidualLayerNormOpt2I7__half2Lb0ELb0ELi2ELb1ELi8EEEvPT_S3_PKS2_S5_S5_S5_S5_S5_fiiPKfS7_S7_Pfi:
[----:B------:R-:W-:Y:S02]  /*0000*/  IMAD.MOV.U32 R1, RZ, RZ, c[0x0][0x28] ;  /* 0x00000a00ff017624 */ /* 0x000fe400078e00ff */
[----:B------:R-:W-:Y:S01]  /*0010*/  IMAD.MOV.U32 R0, RZ, RZ, c[0x0][0x1d0] ;  /* 0x00007400ff007624 */ /* 0x000fe200078e00ff */
[----:B------:R-:W-:Y:S01]  /*0020*/  ULDC.64 UR4, c[0x0][0x118] ;  /* 0x0000460000047ab9 */ /* 0x000fe20000000a00 */
[----:B------:R-:W-:Y:S02]  /*0030*/  IMAD.MOV.U32 R21, RZ, RZ, RZ ;  /* 0x000000ffff157224 */ /* 0x000fe400078e00ff */
[----:B------:R-:W-:Y:S01]  /*0040*/  IMAD.MOV.U32 R12, RZ, RZ, c[0x0][0x1c0] ;  /* 0x00007000ff0c7624 */ /* 0x000fe200078e00ff */
[----:B------:R-:W-:Y:S01]  /*0050*/  ISETP.NE.AND P0, PT, R0, 0x2, PT ;  /* 0x000000020000780c */ /* 0x000fe20003f05270 */
[----:B------:R-:W-:-:S12]  /*0060*/  IMAD.MOV.U32 R13, RZ, RZ, c[0x0][0x1c4] ;  /* 0x00007100ff0d7624 */ /* 0x000fd800078e00ff */
[----:B------:R0:W5:Y:S01]  /*0070*/  @!P0 LDG.E R21, [R12.64] ;  /* 0x000000040c158981 */ /* 0x000162000c1e1900 */
[----:B------:R-:W-:Y:S01]  /*0080*/  BSSY B0, `(.L_x_648) ;  /* 0x0000104000007945 */ /* 0x000fe20003800000 */
[----:B------:R-:W-:Y:S02]  /*0090*/  CS2R R8, SRZ ;  /* 0x0000000000087805 */ /* 0x000fe4000001ff00 */
[----:B------:R-:W1:Y:S04]  /*00a0*/  S2R R20, SR_TID.X ;  /* 0x0000000000147919 */ /* 0x000e680000002100 */
[----:B------:R-:W2:Y:S01]  /*00b0*/  S2R R11, SR_CTAID.X ;  /* 0x00000000000b7919 */ /* 0x000ea20000002500 */
[----:B-1----:R-:W-:-:S13]  /*00c0*/  ISETP.GE.AND P2, PT, R20, c[0x0][0x1a8], PT ;  /* 0x00006a0014007a0c */ /* 0x002fda0003f46270 */
[----:B------:R-:W-:Y:S05]  /*00d0*/  @P2 BRA `(.L_x_649) ;  /* 0x00000fe000002947 */ /* 0x000fea0003800000 */
[----:B0-2---:R-:W-:Y:S01]  /*00e0*/  IMAD.MOV.U32 R2, RZ, RZ, c[0x0][0x0] ;  /* 0x00000000ff027624 */ /* 0x005fe200078e00ff */
[----:B------:R-:W-:Y:S01]  /*00f0*/  CS2R R8, SRZ ;  /* 0x0000000000087805 */ /* 0x000fe2000001ff00 */
[--C-:B------:R-:W-:Y:S02]  /*0100*/  IMAD R0, R11, c[0x0][0x1a8], R20.reuse ;  /* 0x00006a000b007a24 */ /* 0x100fe400078e0214 */
[C---:B------:R-:W-:Y:S02]  /*0110*/  IMAD.SHL.U32 R6, R2.reuse, 0x8, RZ ;  /* 0x0000000802067824 */ /* 0x040fe400078e00ff */
[----:B------:R-:W-:Y:S02]  /*0120*/  IMAD.MOV.U32 R7, RZ, RZ, RZ ;  /* 0x000000ffff077224 */ /* 0x000fe400078e00ff */
[----:B------:R-:W-:Y:S02]  /*0130*/  IMAD.MOV.U32 R10, RZ, RZ, R20 ;  /* 0x000000ffff0a7224 */ /* 0x000fe400078e0014 */
[----:B------:R-:W-:-:S04]  /*0140*/  IMAD.WIDE R2, R2, 0x4, RZ ;  /* 0x0000000402027825 */ /* 0x000fc800078e02ff */
.L_x_650:
[----:B0-----:R-:W-:Y:S02]  /*0150*/  IMAD.MOV.U32 R16, RZ, RZ, 0x4 ;  /* 0x00000004ff107424 */ /* 0x001fe400078e00ff */
[----:B------:R-:W-:-:S04]  /*0160*/  IMAD R17, R6, R7, R0 ;  /* 0x0000000706117224 */ /* 0x000fc800078e0200 */
[----:B------:R-:W-:-:S04]  /*0170*/  IMAD.WIDE R4, R17, R16, c[0x0][0x180] ;  /* 0x0000600011047625 */ /* 0x000fc800078e0210 */
[CC--:B------:R-:W-:Y:S02]  /*0180*/  IMAD.WIDE R14, R17.reuse, R16.reuse, c[0x0][0x188] ;  /* 0x00006200110e7625 */ /* 0x0c0fe400078e0210 */
[----:B------:R-:W2:Y:S04]  /*0190*/  LDG.E.CONSTANT R4, [R4.64] ;  /* 0x0000000404047981 */ /* 0x000ea8000c1e9900 */
[----:B------:R-:W3:Y:S01]  /*01a0*/  LDG.E.CONSTANT R14, [R14.64] ;  /* 0x000000040e0e7981 */ /* 0x000ee2000c1e9900 */
[--C-:B--2---:R-:W-:Y:S02]  /*01b0*/  HADD2.F32 R18, -RZ, R4.reuse.H0_H0 ;  /* 0x20000004ff127230 */ /* 0x104fe40000004100 */
[----:B------:R-:W-:Y:S01]  /*01c0*/  HADD2.F32 R22, -RZ, R4.H1_H1 ;  /* 0x30000004ff167230 */ /* 0x000fe20000004100 */
[----:B------:R-:W-:Y:S01]  /*01d0*/  IMAD.WIDE R4, R17, R16, c[0x0][0x168] ;  /* 0x00005a0011047625 */ /* 0x000fe200078e0210 */
[----:B---3--:R-:W-:-:S02]  /*01e0*/  HADD2.F32 R19, -RZ, R14.H0_H0 ;  /* 0x2000000eff137230 */ /* 0x008fc40000004100 */
[----:B------:R-:W-:-:S03]  /*01f0*/  HADD2.F32 R23, -RZ, R14.H1_H1 ;  /* 0x3000000eff177230 */ /* 0x000fc60000004100 */
[----:B------:R-:W-:Y:S02]  /*0200*/  FADD.FTZ R18, R18, R19 ;  /* 0x0000001312127221 */ /* 0x000fe40000010000 */
[----:B------:R-:W-:Y:S01]  /*0210*/  FADD.FTZ R22, R22, R23 ;  /* 0x0000001716167221 */ /* 0x000fe20000010000 */
[C---:B------:R-:W-:Y:S01]  /*0220*/  LEA R23, R10.reuse, 0x190, 0x2 ;  /* 0x000001900a177811 */ /* 0x040fe200078e10ff */
[----:B------:R-:W-:Y:S02]  /*0230*/  FADD.FTZ R18, RZ, R18 ;  /* 0x00000012ff127221 */ /* 0x000fe40000010000 */
[----:B------:R-:W-:Y:S01]  /*0240*/  FADD.FTZ R19, RZ, R22 ;  /* 0x00000016ff137221 */ /* 0x000fe20000010000 */
[----:B------:R-:W-:-:S03]  /*0250*/  IADD3 R22, R10, c[0x0][0x0], RZ ;  /* 0x000000000a167a10 */ /* 0x000fc60007ffe0ff */
[C---:B------:R-:W-:Y:S01]  /*0260*/  FADD.FTZ R14, R18.reuse, R19 ;  /* 0x00000013120e7221 */ /* 0x040fe20000010000 */
[-C--:B------:R-:W-:Y:S02]  /*0270*/  F2FP.PACK_AB R15, R18, R19.reuse ;  /* 0x00000013120f723e */ /* 0x080fe400000000ff */
[----:B------:R-:W-:Y:S01]  /*0280*/  ISETP.GE.AND P0, PT, R22, c[0x0][0x1a8], PT ;  /* 0x00006a0016007a0c */ /* 0x000fe20003f06270 */
[----:B------:R-:W-:Y:S01]  /*0290*/  FADD.FTZ R9, R14, R9 ;  /* 0x000000090e097221 */ /* 0x000fe20000010000 */
[----:B------:R-:W-:Y:S01]  /*02a0*/  PRMT R25, R15, 0x5432, R15 ;  /* 0x000054320f197816 */ /* 0x000fe2000000000f */
[----:B------:R-:W-:-:S04]  /*02b0*/  FMUL.FTZ R15, R19, R19 ;  /* 0x00000013130f7220 */ /* 0x000fc80000410000 */
[----:B------:R0:W-:Y:S01]  /*02c0*/  STG.E [R4.64], R25 ;  /* 0x0000001904007986 */ /* 0x0001e2000c101904 */
[----:B------:R-:W-:-:S03]  /*02d0*/  FFMA.FTZ R15, R18, R18, R15 ;  /* 0x00000012120f7223 */ /* 0x000fc6000001000f */
[----:B------:R0:W-:Y:S01]  /*02e0*/  STS [R10.X4+0x190], R25 ;  /* 0x000190190a007388 */ /* 0x0001e20000004800 */
[----:B------:R-:W-:Y:S01]  /*02f0*/  FADD.FTZ R8, R15, R8 ;  /* 0x000000080f087221 */ /* 0x000fe20000010000 */
[----:B------:R-:W-:Y:S05]  /*0300*/  @P0 BRA `(.L_x_649) ;  /* 0x00000db000000947 */ /* 0x000fea0003800000 */
[----:B0-----:R-:W-:-:S05]  /*0310*/  IMAD.WIDE R4, R17, 0x4, R2 ;  /* 0x0000000411047825 */ /* 0x001fca00078e0202 */
[C---:B------:R-:W-:Y:S02]  /*0320*/  IADD3 R14, P0, R4.reuse, c[0x0][0x180], RZ ;  /* 0x00006000040e7a10 */ /* 0x040fe40007f1e0ff */
[----:B------:R-:W-:Y:S02]  /*0330*/  IADD3 R16, P1, R4, c[0x0][0x188], RZ ;  /* 0x0000620004107a10 */ /* 0x000fe40007f3e0ff */
[C---:B------:R-:W-:Y:S02]  /*0340*/  IADD3.X R15, R5.reuse, c[0x0][0x184], RZ, P0, !PT ;  /* 0x00006100050f7a10 */ /* 0x040fe400007fe4ff */
[----:B------:R-:W-:-:S03]  /*0350*/  IADD3.X R17, R5, c[0x0][0x18c], RZ, P1, !PT ;  /* 0x0000630005117a10 */ /* 0x000fc60000ffe4ff */
[----:B------:R-:W2:Y:S04]  /*0360*/  LDG.E.CONSTANT R14, [R14.64] ;  /* 0x000000040e0e7981 */ /* 0x000ea8000c1e9900 */
[----:B------:R-:W3:Y:S01]  /*0370*/  LDG.E.CONSTANT R16, [R16.64] ;  /* 0x0000000410107981 */ /* 0x000ee2000c1e9900 */
[----:B------:R-:W-:Y:S01]  /*0380*/  IADD3 R22, R22, c[0x0][0x0], RZ ;  /* 0x0000000016167a10 */ /* 0x000fe20007ffe0ff */
[--C-:B--2---:R-:W-:Y:S02]  /*0390*/  HADD2.F32 R10, -RZ, R14.reuse.H0_H0 ;  /* 0x2000000eff0a7230 */ /* 0x104fe40000004100 */
[----:B------:R-:W-:Y:S02]  /*03a0*/  HADD2.F32 R18, -RZ, R14.H1_H1 ;  /* 0x3000000eff127230 */ /* 0x000fe40000004100 */
[----:B---3--:R-:W-:-:S02]  /*03b0*/  HADD2.F32 R19, -RZ, R16.H0_H0 ;  /* 0x20000010ff137230 */ /* 0x008fc40000004100 */
[----:B------:R-:W-:-:S03]  /*03c0*/  HADD2.F32 R25, -RZ, R16.H1_H1 ;  /* 0x30000010ff197230 */ /* 0x000fc60000004100 */
[----:B------:R-:W-:Y:S02]  /*03d0*/  FADD.FTZ R10, R10, R19 ;  /* 0x000000130a0a7221 */ /* 0x000fe40000010000 */
[----:B------:R-:W-:Y:S01]  /*03e0*/  FADD.FTZ R25, R18, R25 ;  /* 0x0000001912197221 */ /* 0x000fe20000010000 */
[----:B------:R-:W-:Y:S01]  /*03f0*/  IADD3 R18, P0, R4, c[0x0][0x168], RZ ;  /* 0x00005a0004127a10 */ /* 0x000fe20007f1e0ff */
[----:B------:R-:W-:Y:S02]  /*0400*/  FADD.FTZ R24, RZ, R10 ;  /* 0x0000000aff187221 */ /* 0x000fe40000010000 */
[----:B------:R-:W-:Y:S01]  /*0410*/  FADD.FTZ R25, RZ, R25 ;  /* 0x00000019ff197221 */ /* 0x000fe20000010000 */
[----:B------:R-:W-:Y:S01]  /*0420*/  IADD3.X R19, R5, c[0x0][0x16c], RZ, P0, !PT ;  /* 0x00005b0005137a10 */ /* 0x000fe200007fe4ff */
[----:B------:R-:W-:Y:S01]  /*0430*/  IMAD.MOV.U32 R10, RZ, RZ, c[0x0][0x0] ;  /* 0x00000000ff0a7624 */ /* 0x000fe200078e00ff */
[----:B------:R-:W-:Y:S01]  /*0440*/  ISETP.GE.AND P0, PT, R22, c[0x0][0x1a8], PT ;  /* 0x00006a0016007a0c */ /* 0x000fe20003f06270 */
[-C--:B------:R-:W-:Y:S01]  /*0450*/  FMUL.FTZ R15, R25, R25.reuse ;  /* 0x00000019190f7220 */ /* 0x080fe20000410000 */
[----:B------:R-:W-:Y:S01]  /*0460*/  F2FP.PACK_AB R14, R24, R25 ;  /* 0x00000019180e723e */ /* 0x000fe200000000ff */
[----:B------:R-:W-:-:S02]  /*0470*/  IMAD R23, R10, 0x4, R23 ;  /* 0x000000040a177824 */ /* 0x000fc400078e0217 */
[----:B------:R-:W-:Y:S01]  /*0480*/  FFMA.FTZ R15, R24, R24, R15 ;  /* 0x00000018180f7223 */ /* 0x000fe2000001000f */
[----:B------:R-:W-:Y:S01]  /*0490*/  PRMT R16, R14, 0x5432, R14 ;  /* 0x000054320e107816 */ /* 0x000fe2000000000e */
[----:B------:R-:W-:Y:S02]  /*04a0*/  FADD.FTZ R14, R24, R25 ;  /* 0x00000019180e7221 */ /* 0x000fe40000010000 */
[----:B------:R-:W-:Y:S02]  /*04b0*/  FADD.FTZ R8, R8, R15 ;  /* 0x0000000f08087221 */ /* 0x000fe40000010000 */
[----:B------:R0:W-:Y:S01]  /*04c0*/  STG.E [R18.64], R16 ;  /* 0x0000001012007986 */ /* 0x0001e2000c101904 */
[----:B------:R-:W-:-:S03]  /*04d0*/  FADD.FTZ R9, R9, R14 ;  /* 0x0000000e09097221 */ /* 0x000fc60000010000 */
[----:B------:R0:W-:Y:S01]  /*04e0*/  STS [R23], R16 ;  /* 0x0000001017007388 */ /* 0x0001e20000000800 */
[----:B------:R-:W-:Y:S05]  /*04f0*/  @P0 BRA `(.L_x_649) ;  /* 0x00000bc000000947 */ /* 0x000fea0003800000 */
[----:B0-----:R-:W-:-:S04]  /*0500*/  IADD3 R19, P0, R2, R4, RZ ;  /* 0x0000000402137210 */ /* 0x001fc80007f1e0ff */
[----:B------:R-:W-:Y:S01]  /*0510*/  IADD3 R14, P1, R19, c[0x0][0x188], RZ ;  /* 0x00006200130e7a10 */ /* 0x000fe20007f3e0ff */
[----:B------:R-:W-:Y:S01]  /*0520*/  IMAD.X R25, R3, 0x1, R5, P0 ;  /* 0x0000000103197824 */ /* 0x000fe200000e0605 */
[----:B------:R-:W-:-:S04]  /*0530*/  IADD3 R4, P0, R19, c[0x0][0x180], RZ ;  /* 0x0000600013047a10 */ /* 0x000fc80007f1e0ff */
[C---:B------:R-:W-:Y:S02]  /*0540*/  IADD3.X R5, R25.reuse, c[0x0][0x184], RZ, P0, !PT ;  /* 0x0000610019057a10 */ /* 0x040fe400007fe4ff */
[----:B------:R-:W-:-:S03]  /*0550*/  IADD3.X R15, R25, c[0x0][0x18c], RZ, P1, !PT ;  /* 0x00006300190f7a10 */ /* 0x000fc60000ffe4ff */
[----:B------:R-:W2:Y:S04]  /*0560*/  LDG.E.CONSTANT R4, [R4.64] ;  /* 0x0000000404047981 */ /* 0x000ea8000c1e9900 */
[----:B------:R-:W3:Y:S01]  /*0570*/  LDG.E.CONSTANT R14, [R14.64] ;  /* 0x000000040e0e7981 */ /* 0x000ee2000c1e9900 */
[----:B------:R-:W-:Y:S01]  /*0580*/  IMAD R23, R10, 0x4, R23 ;  /* 0x000000040a177824 */ /* 0x000fe200078e0217 */
[----:B------:R-:W-:Y:S01]  /*0590*/  IADD3 R22, R22, c[0x0][0x0], RZ ;  /* 0x0000000016167a10 */ /* 0x000fe20007ffe0ff */
[--C-:B--2---:R-:W-:Y:S02]  /*05a0*/  HADD2.F32 R16, -RZ, R4.reuse.H0_H0 ;  /* 0x20000004ff107230 */ /* 0x104fe40000004100 */
[----:B------:R-:W-:Y:S02]  /*05b0*/  HADD2.F32 R18, -RZ, R4.H1_H1 ;  /* 0x30000004ff127230 */ /* 0x000fe40000004100 */
[----:B---3--:R-:W-:-:S02]  /*05c0*/  HADD2.F32 R17, -RZ, R14.H0_H0 ;  /* 0x2000000eff117230 */ /* 0x008fc40000004100 */
[----:B------:R-:W-:-:S03]  /*05d0*/  HADD2.F32 R27, -RZ, R14.H1_H1 ;  /* 0x3000000eff1b7230 */ /* 0x000fc60000004100 */
[----:B------:R-:W-:Y:S01]  /*05e0*/  FADD.FTZ R17, R16, R17 ;  /* 0x0000001110117221 */ /* 0x000fe20000010000 */
[----:B------:R-:W-:Y:S01]  /*05f0*/  IADD3 R16, P0, R19, c[0x0][0x168], RZ ;  /* 0x00005a0013107a10 */ /* 0x000fe20007f1e0ff */
[----:B------:R-:W-:Y:S02]  /*0600*/  FADD.FTZ R27, R18, R27 ;  /* 0x0000001b121b7221 */ /* 0x000fe40000010000 */
[----:B------:R-:W-:Y:S01]  /*0610*/  FADD.FTZ R18, RZ, R17 ;  /* 0x00000011ff127221 */ /* 0x000fe20000010000 */
[----:B------:R-:W-:Y:S01]  /*0620*/  IADD3.X R17, R25, c[0x0][0x16c], RZ, P0, !PT ;  /* 0x00005b0019117a10 */ /* 0x000fe200007fe4ff */
[----:B------:R-:W-:Y:S01]  /*0630*/  FADD.FTZ R27, RZ, R27 ;  /* 0x0000001bff1b7221 */ /* 0x000fe20000010000 */
[----:B------:R-:W-:-:S03]  /*0640*/  ISETP.GE.AND P0, PT, R22, c[0x0][0x1a8], PT ;  /* 0x00006a0016007a0c */ /* 0x000fc60003f06270 */
[-C--:B------:R-:W-:Y:S01]  /*0650*/  FMUL.FTZ R5, R27, R27.reuse ;  /* 0x0000001b1b057220 */ /* 0x080fe20000410000 */
[----:B------:R-:W-:-:S03]  /*0660*/  F2FP.PACK_AB R4, R18, R27 ;  /* 0x0000001b1204723e */ /* 0x000fc600000000ff */
        /* <DEDUP_REMOVED lines=8> */
[----:B------:R-:W-:-:S04]  /*06f0*/  IADD3 R19, P0, R2, R19, RZ ;  /* 0x0000001302137210 */ /* 0x000fc80007f1e0ff */
[----:B0-----:R-:W-:Y:S01]  /*0700*/  IADD3 R14, P1, R19, c[0x0][0x188], RZ ;  /* 0x00006200130e7a10 */ /* 0x001fe20007f3e0ff */
        /* <DEDUP_REMOVED lines=123> */
[C---:B------:R-:W-:Y:S01]  /*0ec0*/  IADD3 R14, P1, R16.reuse, c[0x0][0x188], RZ ;  /* 0x00006200100e7a10 */ /* 0x040fe20007f3e0ff */
[----:B------:R-:W-:Y:S01]  /*0ed0*/  IMAD.X R25, R3, 0x1, R25, P0 ;  /* 0x0000000103197824 */ /* 0x000fe200000e0619 */
[----:B------:R-:W-:-:S04]  /*0ee0*/  IADD3 R4, P0, R16, c[0x0][0x180], RZ ;  /* 0x0000600010047a10 */ /* 0x000fc80007f1e0ff */
[C---:B------:R-:W-:Y:S02]  /*0ef0*/  IADD3.X R5, R25.reuse, c[0x0][0x184], RZ, P0, !PT ;  /* 0x0000610019057a10 */ /* 0x040fe400007fe4ff */
[----:B------:R-:W-:-:S03]  /*0f00*/  IADD3.X R15, R25, c[0x0][0x18c], RZ, P1, !PT ;  /* 0x00006300190f7a10 */ /* 0x000fc60000ffe4ff */
[----:B------:R-:W2:Y:S04]  /*0f10*/  LDG.E.CONSTANT R4, [R4.64] ;  /* 0x0000000404047981 */ /* 0x000ea8000c1e9900 */
[----:B------:R-:W3:Y:S01]  /*0f20*/  LDG.E.CONSTANT R14, [R14.64] ;  /* 0x000000040e0e7981 */ /* 0x000ee2000c1e9900 */
[----:B------:R-:W-:Y:S01]  /*0f30*/  IADD3 R16, P0, R16, c[0x0][0x168], RZ ;  /* 0x00005a0010107a10 */ /* 0x000fe20007f1e0ff */
[----:B------:R-:W-:Y:S01]  /*0f40*/  IMAD R23, R10, 0x4, R23 ;  /* 0x000000040a177824 */ /* 0x000fe200078e0217 */
[----:B------:R-:W-:Y:S02]  /*0f50*/  IADD3 R10, R22, c[0x0][0x0], RZ ;  /* 0x00000000160a7a10 */ /* 0x000fe40007ffe0ff */
[----:B------:R-:W-:Y:S01]  /*0f60*/  IADD3 R7, R7, 0x1, RZ ;  /* 0x0000000107077810 */ /* 0x000fe20007ffe0ff */
[----:B--2---:R-:W-:-:S02]  /*0f70*/  HADD2.F32 R17, -RZ, R4.H0_H0 ;  /* 0x20000004ff117230 */ /* 0x004fc40000004100 */
[----:B------:R-:W-:Y:S02]  /*0f80*/  HADD2.F32 R19, -RZ, R4.H1_H1 ;  /* 0x30000004ff137230 */ /* 0x000fe40000004100 */
[--C-:B---3--:R-:W-:Y:S02]  /*0f90*/  HADD2.F32 R18, -RZ, R14.reuse.H0_H0 ;  /* 0x2000000eff127230 */ /* 0x108fe40000004100 */
[----:B------:R-:W-:-:S03]  /*0fa0*/  HADD2.F32 R24, -RZ, R14.H1_H1 ;  /* 0x3000000eff187230 */ /* 0x000fc60000004100 */
[----:B------:R-:W-:Y:S02]  /*0fb0*/  FADD.FTZ R17, R17, R18 ;  /* 0x0000001211117221 */ /* 0x000fe40000010000 */
        /* <DEDUP_REMOVED lines=14> */
[----:B------:R-:W-:Y:S01]  /*10a0*/  @P0 CALL.REL.NOINC `(.L_x_649) ;  /* 0x0000001000000944 */ /* 0x000fe20003c00000 */
[----:B------:R-:W-:Y:S05]  /*10b0*/  BRA `(.L_x_650) ;  /* 0xfffff09000007947 */ /* 0x000fea000383ffff */
.L_x_649:
[----:B0-2---:R-:W-:Y:S05]  /*10c0*/  BSYNC B0 ;  /* 0x0000000000007941 */ /* 0x005fea0003800000 */
.L_x_648:
[----:B------:R-:W0:Y:S01]  /*10d0*/  SHFL.BFLY PT, R0, R9, 0x10, 0x1f ;  /* 0x0e001f0009007f89 */ /* 0x000e2200000e0000 */
[----:B------:R-:W1:Y:S01]  /*10e0*/  I2F.U32 R10, c[0x0][0x0] ;  /* 0x00000000000a7b06 */ /* 0x000e620000201000 */
[----:B------:R-:W-:Y:S01]  /*10f0*/  ISETP.NE.AND P1, PT, R20, RZ, PT ;  /* 0x000000ff1400720c */ /* 0x000fe20003f25270 */
[----:B------:R-:W-:Y:S01]  /*1100*/  BSSY B0, `(.L_x_651) ;  /* 0x000003f000007945 */ /* 0x000fe20003800000 */
[----:B------:R-:W2:Y:S01]  /*1110*/  SHFL.BFLY PT, R3, R8, 0x10, 0x1f ;  /* 0x0e001f0008037f89 */ /* 0x000ea200000e0000 */
[----:B-1----:R-:W-:Y:S02]  /*1120*/  FMUL.FTZ R10, R10, 0.03125 ;  /* 0x3d0000000a0a7820 */ /* 0x002fe40000410000 */
[----:B0-----:R-:W-:Y:S01]  /*1130*/  FADD.FTZ R0, R0, R9 ;  /* 0x0000000900007221 */ /* 0x001fe20000010000 */
[----:B------:R-:W-:Y:S01]  /*1140*/  LOP3.LUT P3, R9, R20, 0x1f, RZ, 0xc0, !PT ;  /* 0x0000001f14097812 */ /* 0x000fe2000786c0ff */
[----:B--2---:R-:W-:-:S03]  /*1150*/  FADD.FTZ R4, R3, R8 ;  /* 0x0000000803047221 */ /* 0x004fc60000010000 */
[----:B------:R-:W0:Y:S04]  /*1160*/  SHFL.BFLY PT, R3, R0, 0x8, 0x1f ;  /* 0x0d001f0000037f89 */ /* 0x000e2800000e0000 */
[----:B------:R-:W1:Y:S01]  /*1170*/  SHFL.BFLY PT, R5, R4, 0x8, 0x1f ;  /* 0x0d001f0004057f89 */ /* 0x000e6200000e0000 */
[----:B0-----:R-:W-:Y:S02]  /*1180*/  FADD.FTZ R3, R0, R3 ;  /* 0x0000000300037221 */ /* 0x001fe40000010000 */
[----:B-1----:R-:W-:-:S03]  /*1190*/  FADD.FTZ R6, R4, R5 ;  /* 0x0000000504067221 */ /* 0x002fc60000010000 */
[----:B------:R-:W0:Y:S04]  /*11a0*/  SHFL.BFLY PT, R2, R3, 0x4, 0x1f ;  /* 0x0c801f0003027f89 */ /* 0x000e2800000e0000 */
[----:B------:R-:W1:Y:S01]  /*11b0*/  SHFL.BFLY PT, R5, R6, 0x4, 0x1f ;  /* 0x0c801f0006057f89 */ /* 0x000e6200000e0000 */
[----:B0-----:R-:W-:Y:S02]  /*11c0*/  FADD.FTZ R2, R3, R2 ;  /* 0x0000000203027221 */ /* 0x001fe40000010000 */
[----:B------:R-:W0:Y:S01]  /*11d0*/  I2F.U32 R3, R20 ;  /* 0x0000001400037306 */ /* 0x000e220000201000 */
[----:B-1----:R-:W-:Y:S02]  /*11e0*/  FADD.FTZ R7, R6, R5 ;  /* 0x0000000506077221 */ /* 0x002fe40000010000 */
[----:B------:R-:W1:Y:S04]  /*11f0*/  SHFL.BFLY PT, R5, R2, 0x2, 0x1f ;  /* 0x0c401f0002057f89 */ /* 0x000e6800000e0000 */
[----:B------:R-:W2:Y:S01]  /*1200*/  SHFL.BFLY PT, R8, R7, 0x2, 0x1f ;  /* 0x0c401f0007087f89 */ /* 0x000ea200000e0000 */
[----:B0-----:R-:W-:Y:S01]  /*1210*/  FSETP.GT.FTZ.AND P0, PT, R10, R3, PT ;  /* 0x000000030a00720b */ /* 0x001fe20003f14000 */
[----:B-1----:R-:W-:-:S02]  /*1220*/  FADD.FTZ R5, R2, R5 ;  /* 0x0000000502057221 */ /* 0x002fc40000010000 */
[----:B------:R-:W-:Y:S02]  /*1230*/  IMAD.MOV.U32 R2, RZ, RZ, RZ ;  /* 0x000000ffff027224 */ /* 0x000fe400078e00ff */
[----:B--2---:R-:W-:Y:S01]  /*1240*/  FADD.FTZ R4, R7, R8 ;  /* 0x0000000807047221 */ /* 0x004fe20000010000 */
[----:B------:R-:W0:Y:S01]  /*1250*/  SHFL.BFLY PT, R0, R5, 0x1, 0x1f ;  /* 0x0c201f0005007f89 */ /* 0x000e2200000e0000 */
[----:B------:R-:W-:Y:S01]  /*1260*/  SHF.R.U32.HI R8, RZ, 0x5, R20 ;  /* 0x00000005ff087819 */ /* 0x000fe20000011614 */
[----:B------:R-:W-:Y:S02]  /*1270*/  IMAD.SHL.U32 R7, R9, 0x4, RZ ;  /* 0x0000000409077824 */ /* 0x000fe400078e00ff */
[----:B------:R-:W1:Y:S01]  /*1280*/  SHFL.BFLY PT, R15, R4, 0x1, 0x1f ;  /* 0x0c201f00040f7f89 */ /* 0x000e6200000e0000 */
[----:B0-----:R-:W-:Y:S02]  /*1290*/  FADD.FTZ R17, R5, R0 ;  /* 0x0000000005117221 */ /* 0x001fe40000010000 */
[----:B------:R-:W-:-:S02]  /*12a0*/  IMAD.MOV.U32 R0, RZ, RZ, RZ ;  /* 0x000000ffff007224 */ /* 0x000fc400078e00ff */
[----:B-1----:R-:W-:Y:S01]  /*12b0*/  FADD.FTZ R15, R4, R15 ;  /* 0x0000000f040f7221 */ /* 0x002fe20000010000 */
[----:B------:R-:W-:Y:S04]  /*12c0*/  @!P3 STS [R8.X4+0x88], R17 ;  /* 0x000088110800b388 */ /* 0x000fe80000004800 */
[----:B------:R-:W-:Y:S04]  /*12d0*/  @!P3 STS [R8.X4+0x10c], R15 ;  /* 0x00010c0f0800b388 */ /* 0x000fe80000004800 */
[----:B------:R-:W-:Y:S06]  /*12e0*/  BAR.SYNC.DEFER_BLOCKING 0x0 ;  /* 0x0000000000007b1d */ /* 0x000fec0000010000 */
[----:B------:R-:W0:Y:S04]  /*12f0*/  @P0 LDS R2, [R7+0x88] ;  /* 0x0000880007020984 */ /* 0x000e280000000800 */
[----:B------:R-:W1:Y:S04]  /*1300*/  @P0 LDS R0, [R7+0x10c] ;  /* 0x00010c0007000984 */ /* 0x000e680000000800 */
[----:B0-----:R-:W0:Y:S04]  /*1310*/  SHFL.BFLY PT, R3, R2, 0x10, 0x1f ;  /* 0x0e001f0002037f89 */ /* 0x001e2800000e0000 */
[----:B-1----:R-:W1:Y:S01]  /*1320*/  SHFL.BFLY PT, R5, R0, 0x10, 0x1f ;  /* 0x0e001f0000057f89 */ /* 0x002e6200000e0000 */
[----:B0-----:R-:W-:-:S02]  /*1330*/  FADD.FTZ R3, R3, R2 ;  /* 0x0000000203037221 */ /* 0x001fc40000010000 */
[----:B-1----:R-:W-:-:S03]  /*1340*/  FADD.FTZ R6, R5, R0 ;  /* 0x0000000005067221 */ /* 0x002fc60000010000 */
[----:B------:R-:W0:Y:S04]  /*1350*/  SHFL.BFLY PT, R4, R3, 0x8, 0x1f ;  /* 0x0d001f0003047f89 */ /* 0x000e2800000e0000 */
[----:B------:R-:W1:Y:S01]  /*1360*/  SHFL.BFLY PT, R5, R6, 0x8, 0x1f ;  /* 0x0d001f0006057f89 */ /* 0x000e6200000e0000 */
[----:B0-----:R-:W-:Y:S02]  /*1370*/  FADD.FTZ R4, R3, R4 ;  /* 0x0000000403047221 */ /* 0x001fe40000010000 */
        /* <DEDUP_REMOVED lines=12> */
[----:B-1----:R-:W-:Y:S01]  /*1440*/  FADD.FTZ R17, R2, R17 ;  /* 0x0000001102117221 */ /* 0x002fe20000010000 */
[----:B------:R-:W-:Y:S05]  /*1450*/  @P1 BRA `(.L_x_652) ;  /* 0x0000009000001947 */ /* 0x000fea0003800000 */
[----:B------:R-:W0:Y:S08]  /*1460*/  I2F R0, c[0x0][0x1a8] ;  /* 0x00006a0000007b06 */ /* 0x000e300000201400 */
[----:B0-----:R-:W0:Y:S02]  /*1470*/  MUFU.RCP R0, R0 ;  /* 0x0000000000007308 */ /* 0x001e240000001000 */
[----:B0-----:R-:W-:-:S02]  /*1480*/  FMUL.FTZ.D2 R2, R3, R0 ;  /* 0x0000000003027220 */ /* 0x001fc40000310000 */
[----:B------:R-:W-:Y:S02]  /*1490*/  FMUL.FTZ R3, R17, R0 ;  /* 0x0000000011037220 */ /* 0x000fe40000410000 */
[----:B------:R-:W-:-:S04]  /*14a0*/  FMUL.FTZ R4, R2, R2 ;  /* 0x0000000202047220 */ /* 0x000fc80000410000 */
[----:B------:R-:W-:-:S04]  /*14b0*/  FFMA.FTZ R3, R3, 0.5, -R4 ;  /* 0x3f00000003037823 */ /* 0x000fc80000010804 */
[----:B------:R-:W-:-:S06]  /*14c0*/  FADD.FTZ R3, R3, c[0x0][0x1a0] ;  /* 0x0000680003037621 */ /* 0x000fcc0000010000 */
[----:B------:R-:W0:Y:S02]  /*14d0*/  MUFU.RSQ R3, R3 ;  /* 0x0000000300037308 */ /* 0x000e240000001400 */
[----:B0-----:R0:W-:Y:S02]  /*14e0*/  STS.64 [RZ], R2 ;  /* 0x00000002ff007388 */ /* 0x0011e40000000a00 */
.L_x_652:
[----:B------:R-:W-:Y:S05]  /*14f0*/  BSYNC B0 ;  /* 0x0000000000007941 */ /* 0x000fea0003800000 */
.L_x_651:
[----:B------:R-:W-:Y:S01]  /*1500*/  BAR.SYNC.DEFER_BLOCKING 0x0 ;  /* 0x0000000000007b1d */ /* 0x000fe20000010000 */
[----:B------:R-:W-:-:S05]  /*1510*/  IMAD.MOV.U32 R6, RZ, RZ, 0x11 ;  /* 0x00000011ff067424 */ /* 0x000fca00078e00ff */
[----:B------:R-:W-:Y:S01]  /*1520*/  BSSY B0, `(.L_x_653) ;  /* 0x0000163000007945 */ /* 0x000fe20003800000 */
[----:B------:R-:W-:Y:S05]  /*1530*/  @P2 BRA `(.L_x_654) ;  /* 0x0000161000002947 */ /* 0x000fea0003800000 */
[----:B------:R-:W1:Y:S01]  /*1540*/  LDS.64 R4, [RZ] ;  /* 0x00000000ff047984 */ /* 0x000e620000000a00 */
[----:B------:R-:W-:Y:S01]  /*1550*/  IMAD.MOV.U32 R14, RZ, RZ, c[0x0][0x0] ;  /* 0x00000000ff0e7624 */ /* 0x000fe200078e00ff */
[----:B------:R-:W-:Y:S01]  /*1560*/  ISETP.NE.U32.AND P0, PT, RZ, c[0x0][0x1c8], PT ;  /* 0x00007200ff007a0c */ /* 0x000fe20003f05070 */
[----:B------:R-:W-:Y:S02]  /*1570*/  IMAD.MOV.U32 R22, RZ, RZ, R20 ;  /* 0x000000ffff167224 */ /* 0x000fe400078e0014 */
[C---:B0-----:R-:W-:Y:S01]  /*1580*/  IMAD.SHL.U32 R3, R14.reuse, 0x8, RZ ;  /* 0x000000080e037824 */ /* 0x041fe200078e00ff */
[----:B------:R-:W-:Y:S01]  /*1590*/  ISETP.NE.AND.EX P0, PT, RZ, c[0x0][0x1cc], PT, P0 ;  /* 0x00007300ff007a0c */ /* 0x000fe20003f05300 */
[----:B------:R-:W-:Y:S01]  /*15a0*/  IMAD.WIDE R14, R14, 0x4, RZ ;  /* 0x000000040e0e7825 */ /* 0x000fe200078e02ff */
[----:B-1----:R-:W-:-:S03]  /*15b0*/  F2FP.PACK_AB R5, R5, R4 ;  /* 0x000000040505723e */ /* 0x002fc600000000ff */
[----:B------:R-:W-:Y:S02]  /*15c0*/  IMAD.MOV.U32 R4, RZ, RZ, RZ ;  /* 0x000000ffff047224 */ /* 0x000fe400078e00ff */
.L_x_671:
[----:B------:R-:W-:Y:S01]  /*15d0*/  IMAD.MOV.U32 R2, RZ, RZ, 0x4 ;  /* 0x00000004ff027424 */ /* 0x000fe200078e00ff */
[----:B------:R-:W0:Y:S01]  /*15e0*/  LDS R0, [R22.X4+0x190] ;  /* 0x0001900016007984 */ /* 0x000e220000004800 */
[----:B------:R-:W-:-:S04]  /*15f0*/  IMAD R23, R3, R4, R20 ;  /* 0x0000000403177224 */ /* 0x000fc800078e0214 */
[----:B------:R-:W-:-:S04]  /*1600*/  IMAD.WIDE R18, R23, R2, c[0x0][0x190] ;  /* 0x0000640017127625 */ /* 0x000fc800078e0202 */
[----:B------:R-:W-:Y:S02]  /*1610*/  IMAD.WIDE R16, R23, R2, c[0x0][0x198] ;  /* 0x0000660017107625 */ /* 0x000fe400078e0202 */
[----:B------:R-:W2:Y:S04]  /*1620*/  LDG.E.CONSTANT R18, [R18.64] ;  /* 0x0000000412127981 */ /* 0x000ea8000c1e9900 */
[----:B------:R-:W2:Y:S01]  /*1630*/  LDG.E.CONSTANT R17, [R16.64] ;  /* 0x0000000410117981 */ /* 0x000ea2000c1e9900 */
[----:B------:R-:W-:Y:S01]  /*1640*/  LEA R25, R22, 0x190, 0x2 ;  /* 0x0000019016197811 */ /* 0x000fe200078e10ff */
[----:B0-----:R-:W-:-:S04]  /*1650*/  HADD2 R0, R0, -R5.H0_H0 ;  /* 0xa000000500007230 */ /* 0x001fc80000000000 */
[----:B------:R-:W-:-:S06]  /*1660*/  HMUL2 R0, R0, R5.H1_H1 ;  /* 0x3000000500007232 */ /* 0x000fcc0000000000 */
[----:B--2---:R-:W-:Y:S01]  /*1670*/  HFMA2.MMA R24, R0, R18, R17 ;  /* 0x0000001200187235 */ /* 0x004fe20000000011 */
[----:B------:R-:W-:Y:S08]  /*1680*/  @P0 BRA `(.L_x_655) ;  /* 0x0000013000000947 */ /* 0x000ff00003800000 */
[----:B------:R-:W-:Y:S02]  /*1690*/  IMAD.MOV.U32 R0, RZ, RZ, c[0x0][0x1d0] ;  /* 0x00007400ff007624 */ /* 0x000fe400078e00ff */
[----:B------:R-:W-:-:S03]  /*16a0*/  IMAD R19, R11, c[0x0][0x1a8], R22 ;  /* 0x00006a000b137a24 */ /* 0x000fc600078e0216 */
[----:B------:R-:W-:-:S13]  /*16b0*/  ISETP.NE.AND P4, PT, R0, 0x2, PT ;  /* 0x000000020000780c */ /* 0x000fda0003f85270 */
[----:B------:R-:W-:-:S05]  /*16c0*/  @P4 IMAD.WIDE R16, R19, R2, c[0x0][0x160] ;  /* 0x0000580013104625 */ /* 0x000fca00078e0202 */
[----:B------:R0:W-:Y:S01]  /*16d0*/  @P4 STG.E [R16.64], R24 ;  /* 0x0000001810004986 */ /* 0x0001e2000c101904 */
[----:B------:R-:W-:Y:S05]  /*16e0*/  @P4 BRA `(.L_x_656) ;  /* 0x0000014000004947 */ /* 0x000fea0003800000 */
[----:B------:R-:W-:Y:S01]  /*16f0*/  HADD2.F32 R0, -RZ, R24.H0_H0 ;  /* 0x20000018ff007230 */ /* 0x000fe20000004100 */
[----:B0-----:R-:W-:-:S04]  /*1700*/  IMAD.MOV.U32 R16, RZ, RZ, 0x2 ;  /* 0x00000002ff107424 */ /* 0x001fc800078e00ff */
[----:B-----5:R-:W-:Y:S01]  /*1710*/  FMUL.FTZ R18, R0, R21 ;  /* 0x0000001500127220 */ /* 0x020fe20000410000 */
[----:B------:R-:W-:Y:S01]  /*1720*/  HADD2.F32 R0, -RZ, R24.H1_H1 ;  /* 0x30000018ff007230 */ /* 0x000fe20000004100 */
[----:B------:R-:W-:-:S04]  /*1730*/  IMAD.WIDE R16, R19, R16, c[0x0][0x160] ;  /* 0x0000580013107625 */ /* 0x000fc800078e0210 */
[----:B------:R-:W0:Y:S01]  /*1740*/  F2I.S8.NTZ R18, R18 ;  /* 0x0000001200127305 */ /* 0x000e220000202100 */
[----:B------:R-:W-:-:S07]  /*1750*/  FMUL.FTZ R0, R0, R21 ;  /* 0x0000001500007220 */ /* 0x000fce0000410000 */
[----:B------:R-:W1:Y:S01]  /*1760*/  F2I.S8.NTZ R27, R0 ;  /* 0x00000000001b7305 */ /* 0x000e620000202100 */
[----:B0-----:R-:W-:-:S04]  /*1770*/  PRMT R24, R18, 0x8880, RZ ;  /* 0x0000888012187816 */ /* 0x001fc800000000ff */
[----:B------:R-:W-:-:S04]  /*1780*/  PRMT R24, R24, 0x7710, RZ ;  /* 0x0000771018187816 */ /* 0x000fc800000000ff */
[----:B-1----:R-:W-:-:S05]  /*1790*/  PRMT R27, R27, 0x7604, R24 ;  /* 0x000076041b1b7816 */ /* 0x002fca0000000018 */
[----:B------:R0:W-:Y:S01]  /*17a0*/  STG.E.U16 [R16.64], R27 ;  /* 0x0000001b10007986 */ /* 0x0001e2000c101504 */
[----:B------:R-:W-:Y:S05]  /*17b0*/  BRA `(.L_x_656) ;  /* 0x0000007000007947 */ /* 0x000fea0003800000 */
.L_x_655:
[----:B------:R0:W-:Y:S01]  /*17c0*/  STS [R25], R24 ;  /* 0x0000001819007388 */ /* 0x0001e20000000800 */
[C---:B------:R-:W-:Y:S02]  /*17d0*/  HADD2 R17, |R24|.reuse, -RZ.H0_H0 ;  /* 0xa00000ff18117230 */ /* 0x040fe40000000200 */
[----:B------:R-:W-:-:S03]  /*17e0*/  HSETP2.GT.AND P4, PT, |R24|.H0_H0, |R24|.H1_H1, PT ;  /* 0x7000001818007234 */ /* 0x000fc60003f84a00 */
[----:B------:R-:W-:-:S04]  /*17f0*/  PRMT R0, R17, 0x7632, R0 ;  /* 0x0000763211007816 */ /* 0x000fc80000000000 */
[----:B------:R-:W-:-:S05]  /*1800*/  SEL R17, R0, R17, !P4 ;  /* 0x0000001100117207 */ /* 0x000fca0006000000 */
[----:B------:R-:W-:-:S05]  /*1810*/  HSETP2.GT.AND P4, PT, R17.H0_H0, R6.H0_H0, PT ;  /* 0x2000000611007234 */ /* 0x000fca0003f84800 */
[----:B------:R-:W-:Y:S02]  /*1820*/  SEL R6, R6, R17, !P4 ;  /* 0x0000001106067207 */ /* 0x000fe40006000000 */
.L_x_656:
[----:B0-----:R-:W-:-:S04]  /*1830*/  IADD3 R24, R22, c[0x0][0x0], RZ ;  /* 0x0000000016187a10 */ /* 0x001fc80007ffe0ff */
[----:B------:R-:W-:-:S13]  /*1840*/  ISETP.GE.AND P4, PT, R24, c[0x0][0x1a8], PT ;  /* 0x00006a0018007a0c */ /* 0x000fda0003f86270 */
[----:B------:R-:W-:Y:S05]  /*1850*/  @P4 BRA `(.L_x_654) ;  /* 0x000012f000004947 */ /* 0x000fea0003800000 */
[----:B------:R-:W-:-:S05]  /*1860*/  IMAD.WIDE R16, R23, 0x4, R14 ;  /* 0x0000000417107825 */ /* 0x000fca00078e020e */
[C---:B------:R-:W-:Y:S02]  /*1870*/  IADD3 R18, P5, R16.reuse, c[0x0][0x198], RZ ;  /* 0x0000660010127a10 */ /* 0x040fe40007fbe0ff */
[----:B------:R-:W-:Y:S02]  /*1880*/  IADD3 R22, P4, R16, c[0x0][0x190], RZ ;  /* 0x0000640010167a10 */ /* 0x000fe40007f9e0ff */
[C---:B------:R-:W-:Y:S02]  /*1890*/  IADD3.X R19, R17.reuse, c[0x0][0x19c], RZ, P5, !PT ;  /* 0x0000670011137a10 */ /* 0x040fe40002ffe4ff */
[----:B------:R-:W-:-:S04]  /*18a0*/  IADD3.X R23, R17, c[0x0][0x194], RZ, P4, !PT ;  /* 0x0000650011177a10 */ /* 0x000fc800027fe4ff */
[----:B------:R-:W2:Y:S04]  /*18b0*/  LDG.E.CONSTANT R19, [R18.64] ;  /* 0x0000000412137981 */ /* 0x000ea8000c1e9900 */
[----:B------:R-:W2:Y:S01]  /*18c0*/  LDG.E.CONSTANT R22, [R22.64] ;  /* 0x0000000416167981 */ /* 0x000ea2000c1e9900 */
[----:B------:R-:W-:-:S04]  /*18d0*/  IMAD.MOV.U32 R0, RZ, RZ, c[0x0][0x0] ;  /* 0x00000000ff007624 */ /* 0x000fc800078e00ff */
[----:B------:R-:W-:-:S05]  /*18e0*/  IMAD R25, R0, 0x4, R25 ;  /* 0x0000000400197824 */ /* 0x000fca00078e0219 */
[----:B------:R-:W0:Y:S02]  /*18f0*/  LDS R26, [R25] ;  /* 0x00000000191a7984 */ /* 0x000e240000000800 */
[----:B0-----:R-:W-:-:S04]  /*1900*/  HADD2 R26, R26, -R5.H0_H0 ;  /* 0xa00000051a1a7230 */ /* 0x001fc80000000000 */
[----:B------:R-:W-:-:S04]  /*1910*/  HMUL2 R26, R26, R5.H1_H1 ;  /* 0x300000051a1a7232 */ /* 0x000fc80000000000 */
[----:B--2---:R-:W-:Y:S01]  /*1920*/  HFMA2 R26, R26, R22, R19 ;  /* 0x000000161a1a7231 */ /* 0x004fe20000000013 */
[----:B------:R-:W-:Y:S05]  /*1930*/  @P0 BRA `(.L_x_657) ;  /* 0x0000013000000947 */ /* 0x000fea0003800000 */
[----:B------:R-:W-:Y:S02]  /*1940*/  IMAD.MOV.U32 R18, RZ, RZ, c[0x0][0x1d0] ;  /* 0x00007400ff127624 */ /* 0x000fe400078e00ff */
[----:B------:R-:W-:-:S03]  /*1950*/  IMAD R23, R11, c[0x0][0x1a8], R24 ;  /* 0x00006a000b177a24 */ /* 0x000fc600078e0218 */
[----:B------:R-:W-:-:S13]  /*1960*/  ISETP.NE.AND P4, PT, R18, 0x2, PT ;  /* 0x000000021200780c */ /* 0x000fda0003f85270 */
[----:B------:R-:W-:-:S05]  /*1970*/  @P4 IMAD.WIDE R18, R23, R2, c[0x0][0x160] ;  /* 0x0000580017124625 */ /* 0x000fca00078e0202 */
[----:B------:R0:W-:Y:S01]  /*1980*/  @P4 STG.E [R18.64], R26 ;  /* 0x0000001a12004986 */ /* 0x0001e2000c101904 */
[----:B------:R-:W-:Y:S05]  /*1990*/  @P4 BRA `(.L_x_658) ;  /* 0x0000014000004947 */ /* 0x000fea0003800000 */
[--C-:B0-----:R-:W-:Y:S01]  /*19a0*/  HADD2.F32 R18, -RZ, R26.reuse.H0_H0 ;  /* 0x2000001aff127230 */ /* 0x101fe20000004100 */
[----:B------:R-:W-:Y:S01]  /*19b0*/  IMAD.MOV.U32 R28, RZ, RZ, 0x2 ;  /* 0x00000002ff1c7424 */ /* 0x000fe200078e00ff */
[----:B------:R-:W-:-:S03]  /*19c0*/  HADD2.F32 R26, -RZ, R26.H1_H1 ;  /* 0x3000001aff1a7230 */ /* 0x000fc60000004100 */
[-C--:B-----5:R-:W-:Y:S02]  /*19d0*/  FMUL.FTZ R22, R18, R21.reuse ;  /* 0x0000001512167220 */ /* 0x0a0fe40000410000 */
[----:B------:R-:W-:-:S04]  /*19e0*/  FMUL.FTZ R26, R26, R21 ;  /* 0x000000151a1a7220 */ /* 0x000fc80000410000 */
[----:B------:R-:W0:Y:S08]  /*19f0*/  F2I.S8.NTZ R22, R22 ;  /* 0x0000001600167305 */ /* 0x000e300000202100 */
[----:B------:R-:W1:Y:S01]  /*1a00*/  F2I.S8.NTZ R19, R26 ;  /* 0x0000001a00137305 */ /* 0x000e620000202100 */
[----:B0-----:R-:W-:-:S04]  /*1a10*/  PRMT R18, R22, 0x8880, RZ ;  /* 0x0000888016127816 */ /* 0x001fc800000000ff */
[----:B------:R-:W-:-:S04]  /*1a20*/  PRMT R18, R18, 0x7710, RZ ;  /* 0x0000771012127816 */ /* 0x000fc800000000ff */
[----:B-1----:R-:W-:Y:S01]  /*1a30*/  PRMT R27, R19, 0x7604, R18 ;  /* 0x00007604131b7816 */ /* 0x002fe20000000012 */
[----:B------:R-:W-:-:S05]  /*1a40*/  IMAD.WIDE R18, R23, R28, c[0x0][0x160] ;  /* 0x0000580017127625 */ /* 0x000fca00078e021c */
[----:B------:R0:W-:Y:S01]  /*1a50*/  STG.E.U16 [R18.64], R27 ;  /* 0x0000001b12007986 */ /* 0x0001e2000c101504 */
[----:B------:R-:W-:Y:S05]  /*1a60*/  BRA `(.L_x_658) ;  /* 0x0000007000007947 */ /* 0x000fea0003800000 */
.L_x_657:
[----:B------:R0:W-:Y:S01]  /*1a70*/  STS [R25], R26 ;  /* 0x0000001a19007388 */ /* 0x0001e20000000800 */
[C---:B------:R-:W-:Y:S02]  /*1a80*/  HADD2 R19, |R26|.reuse, -RZ.H0_H0 ;  /* 0xa00000ff1a137230 */ /* 0x040fe40000000200 */
[----:B------:R-:W-:-:S03]  /*1a90*/  HSETP2.GT.AND P4, PT, |R26|.H0_H0, |R26|.H1_H1, PT ;  /* 0x7000001a1a007234 */ /* 0x000fc60003f84a00 */
[----:B------:R-:W-:-:S04]  /*1aa0*/  PRMT R18, R19, 0x7632, R18 ;  /* 0x0000763213127816 */ /* 0x000fc80000000012 */
[----:B------:R-:W-:-:S05]  /*1ab0*/  SEL R19, R18, R19, !P4 ;  /* 0x0000001312137207 */ /* 0x000fca0006000000 */
[----:B------:R-:W-:-:S05]  /*1ac0*/  HSETP2.GT.AND P4, PT, R19.H0_H0, R6.H0_H0, PT ;  /* 0x2000000613007234 */ /* 0x000fca0003f84800 */
[----:B------:R-:W-:Y:S02]  /*1ad0*/  SEL R6, R6, R19, !P4 ;  /* 0x0000001306067207 */ /* 0x000fe40006000000 */
.L_x_658:
[----:B0-----:R-:W-:-:S04]  /*1ae0*/  IADD3 R22, R24, c[0x0][0x0], RZ ;  /* 0x0000000018167a10 */ /* 0x001fc80007ffe0ff */
[----:B------:R-:W-:-:S13]  /*1af0*/  ISETP.GE.AND P4, PT, R22, c[0x0][0x1a8], PT ;  /* 0x00006a0016007a0c */ /* 0x000fda0003f86270 */
[----:B------:R-:W-:Y:S05]  /*1b00*/  @P4 BRA `(.L_x_654) ;  /* 0x0000104000004947 */ /* 0x000fea0003800000 */
[----:B------:R-:W-:-:S04]  /*1b10*/  IADD3 R23, P4, R14, R16, RZ ;  /* 0x000000100e177210 */ /* 0x000fc80007f9e0ff */
[----:B------:R-:W-:Y:S01]  /*1b20*/  IADD3 R18, P5, R23, c[0x0][0x198], RZ ;  /* 0x0000660017127a10 */ /* 0x000fe20007fbe0ff */
[----:B------:R-:W-:Y:S01]  /*1b30*/  IMAD.X R27, R15, 0x1, R17, P4 ;  /* 0x000000010f1b7824 */ /* 0x000fe200020e0611 */
[----:B------:R-:W-:-:S04]  /*1b40*/  IADD3 R16, P4, R23, c[0x0][0x190], RZ ;  /* 0x0000640017107a10 */ /* 0x000fc80007f9e0ff */
[C---:B------:R-:W-:Y:S02]  /*1b50*/  IADD3.X R19, R27.reuse, c[0x0][0x19c], RZ, P5, !PT ;  /* 0x000067001b137a10 */ /* 0x040fe40002ffe4ff */
[----:B------:R-:W-:-:S04]  /*1b60*/  IADD3.X R17, R27, c[0x0][0x194], RZ, P4, !PT ;  /* 0x000065001b117a10 */ /* 0x000fc800027fe4ff */
[----:B------:R-:W2:Y:S04]  /*1b70*/  LDG.E.CONSTANT R19, [R18.64] ;  /* 0x0000000412137981 */ /* 0x000ea8000c1e9900 */
[----:B------:R-:W2:Y:S01]  /*1b80*/  LDG.E.CONSTANT R16, [R16.64] ;  /* 0x0000000410107981 */ /* 0x000ea2000c1e9900 */
[----:B------:R-:W-:-:S05]  /*1b90*/  IMAD R25, R0, 0x4, R25 ;  /* 0x0000000400197824 */ /* 0x000fca00078e0219 */
[----:B------:R-:W0:Y:S02]  /*1ba0*/  LDS R24, [R25] ;  /* 0x0000000019187984 */ /* 0x000e240000000800 */
        /* <DEDUP_REMOVED lines=23> */
.L_x_659:
[----:B------:R0:W-:Y:S01]  /*1d20*/  STS [R25], R24 ;  /* 0x0000001819007388 */ /* 0x0001e20000000800 */
[C---:B------:R-:W-:Y:S02]  /*1d30*/  HADD2 R17, |R24|.reuse, -RZ.H0_H0 ;  /* 0xa00000ff18117230 */ /* 0x040fe40000000200 */
[----:B------:R-:W-:-:S03]  /*1d40*/  HSETP2.GT.AND P4, PT, |R24|.H0_H0, |R24|.H1_H1, PT ;  /* 0x7000001818007234 */ /* 0x000fc60003f84a00 */
[----:B------:R-:W-:-:S04]  /*1d50*/  PRMT R16, R17, 0x7632, R16 ;  /* 0x0000763211107816 */ /* 0x000fc80000000010 */
[----:B------:R-:W-:-:S05]  /*1d60*/  SEL R17, R16, R17, !P4 ;  /* 0x0000001110117207 */ /* 0x000fca0006000000 */
[----:B------:R-:W-:-:S05]  /*1d70*/  HSETP2.GT.AND P4, PT, R17.H0_H0, R6.H0_H0, PT ;  /* 0x2000000611007234 */ /* 0x000fca0003f84800 */
[----:B------:R-:W-:Y:S02]  /*1d80*/  SEL R6, R6, R17, !P4 ;  /* 0x0000001106067207 */ /* 0x000fe40006000000 */
.L_x_660:
        /* <DEDUP_REMOVED lines=36> */
.L_x_661:
[----:B------:R0:W-:Y:S01]  /*1fd0*/  STS [R25], R24 ;  /* 0x0000001819007388 */ /* 0x0001e20000000800 */
[C---:B------:R-:W-:Y:S02]  /*1fe0*/  HADD2 R17, |R24|.reuse, -RZ.H0_H0 ;  /* 0xa00000ff18117230 */ /* 0x040fe40000000200 */
[----:B------:R-:W-:-:S03]  /*1ff0*/  HSETP2.GT.AND P4, PT, |R24|.H0_H0, |R24|.H1_H1, PT ;  /* 0x7000001818007234 */ /* 0x000fc60003f84a00 */
[----:B------:R-:W-:-:S04]  /*2000*/  PRMT R16, R17, 0x7632, R16 ;  /* 0x0000763211107816 */ /* 0x000fc80000000010 */
[----:B------:R-:W-:-:S05]  /*2010*/  SEL R17, R16, R17, !P4 ;  /* 0x0000001110117207 */ /* 0x000fca0006000000 */
[----:B------:R-:W-:-:S05]  /*2020*/  HSETP2.GT.AND P4, PT, R17.H0_H0, R6.H0_H0, PT ;  /* 0x2000000611007234 */ /* 0x000fca0003f84800 */
[----:B------:R-:W-:Y:S02]  /*2030*/  SEL R6, R6, R17, !P4 ;  /* 0x0000001106067207 */ /* 0x000fe40006000000 */
.L_x_662:
        /* <DEDUP_REMOVED lines=36> */
.L_x_663:
[----:B------:R0:W-:Y:S01]  /*2280*/  STS [R25], R24 ;  /* 0x0000001819007388 */ /* 0x0001e20000000800 */
[C---:B------:R-:W-:Y:S02]  /*2290*/  HADD2 R17, |R24|.reuse, -RZ.H0_H0 ;  /* 0xa00000ff18117230 */ /* 0x040fe40000000200 */
[----:B------:R-:W-:-:S03]  /*22a0*/  HSETP2.GT.AND P4, PT, |R24|.H0_H0, |R24|.H1_H1, PT ;  /* 0x7000001818007234 */ /* 0x000fc60003f84a00 */
[----:B------:R-:W-:-:S04]  /*22b0*/  PRMT R16, R17, 0x7632, R16 ;  /* 0x0000763211107816 */ /* 0x000fc80000000010 */
[----:B------:R-:W-:-:S05]  /*22c0*/  SEL R17, R16, R17, !P4 ;  /* 0x0000001110117207 */ /* 0x000fca0006000000 */
[----:B------:R-:W-:-:S05]  /*22d0*/  HSETP2.GT.AND P4, PT, R17.H0_H0, R6.H0_H0, PT ;  /* 0x2000000611007234 */ /* 0x000fca0003f84800 */
[----:B------:R-:W-:Y:S02]  /*22e0*/  SEL R6, R6, R17, !P4 ;  /* 0x0000001106067207 */ /* 0x000fe40006000000 */
.L_x_664:
        /* <DEDUP_REMOVED lines=36> */
.L_x_665:
[----:B------:R0:W-:Y:S01]  /*2530*/  STS [R25], R24 ;  /* 0x0000001819007388 */ /* 0x0001e20000000800 */
[C---:B------:R-:W-:Y:S02]  /*2540*/  HADD2 R17, |R24|.reuse, -RZ.H0_H0 ;  /* 0xa00000ff18117230 */ /* 0x040fe40000000200 */
[----:B------:R-:W-:-:S03]  /*2550*/  HSETP2.GT.AND P4, PT, |R24|.H0_H0, |R24|.H1_H1, PT ;  /* 0x7000001818007234 */ /* 0x000fc60003f84a00 */
[----:B------:R-:W-:-:S04]  /*2560*/  PRMT R16, R17, 0x7632, R16 ;  /* 0x0000763211107816 */ /* 0x000fc80000000010 */
[----:B------:R-:W-:-:S05]  /*2570*/  SEL R17, R16, R17, !P4 ;  /* 0x0000001110117207 */ /* 0x000fca0006000000 */
[----:B------:R-:W-:-:S05]  /*2580*/  HSETP2.GT.AND P4, PT, R17.H0_H0, R6.H0_H0, PT ;  /* 0x2000000611007234 */ /* 0x000fca0003f84800 */
[----:B------:R-:W-:Y:S02]  /*2590*/  SEL R6, R6, R17, !P4 ;  /* 0x0000001106067207 */ /* 0x000fe40006000000 */
.L_x_666:
        /* <DEDUP_REMOVED lines=36> */
.L_x_667:
[----:B------:R0:W-:Y:S01]  /*27e0*/  STS [R25], R24 ;  /* 0x0000001819007388 */ /* 0x0001e20000000800 */
[C---:B------:R-:W-:Y:S02]  /*27f0*/  HADD2 R17, |R24|.reuse, -RZ.H0_H0 ;  /* 0xa00000ff18117230 */ /* 0x040fe40000000200 */
[----:B------:R-:W-:-:S03]  /*2800*/  HSETP2.GT.AND P4, PT, |R24|.H0_H0, |R24|.H1_H1, PT ;  /* 0x7000001818007234 */ /* 0x000fc60003f84a00 */
[----:B------:R-:W-:-:S04]  /*2810*/  PRMT R16, R17, 0x7632, R16 ;  /* 0x0000763211107816 */ /* 0x000fc80000000010 */
[----:B------:R-:W-:-:S05]  /*2820*/  SEL R17, R16, R17, !P4 ;  /* 0x0000001110117207 */ /* 0x000fca0006000000 */
[----:B------:R-:W-:-:S05]  /*2830*/  HSETP2.GT.AND P4, PT, R17.H0_H0, R6.H0_H0, PT ;  /* 0x2000000611007234 */ /* 0x000fca0003f84800 */
[----:B------:R-:W-:Y:S02]  /*2840*/  SEL R6, R6, R17, !P4 ;  /* 0x0000001106067207 */ /* 0x000fe40006000000 */
.L_x_668:
[----:B0-----:R-:W-:-:S04]  /*2850*/  IADD3 R22, R22, c[0x0][0x0], RZ ;  /* 0x0000000016167a10 */ /* 0x001fc80007ffe0ff */
[----:B------:R-:W-:-:S13]  /*2860*/  ISETP.GE.AND P4, PT, R22, c[0x0][0x1a8], PT ;  /* 0x00006a0016007a0c */ /* 0x000fda0003f86270 */
[----:B------:R-:W-:Y:S05]  /*2870*/  @P4 BRA `(.L_x_654) ;  /* 0x000002d000004947 */ /* 0x000fea0003800000 */
[----:B------:R-:W-:-:S05]  /*2880*/  IADD3 R16, P4, R14, R23, RZ ;  /* 0x000000170e107210 */ /* 0x000fca0007f9e0ff */
[----:B------:R-:W-:Y:S01]  /*2890*/  IMAD.X R27, R15, 0x1, R27, P4 ;  /* 0x000000010f1b7824 */ /* 0x000fe200020e061b */
[C---:B------:R-:W-:Y:S02]  /*28a0*/  IADD3 R18, P4, R16.reuse, c[0x0][0x190], RZ ;  /* 0x0000640010127a10 */ /* 0x040fe40007f9e0ff */
[----:B------:R-:W-:Y:S02]  /*28b0*/  IADD3 R16, P5, R16, c[0x0][0x198], RZ ;  /* 0x0000660010107a10 */ /* 0x000fe40007fbe0ff */
[C---:B------:R-:W-:Y:S02]  /*28c0*/  IADD3.X R19, R27.reuse, c[0x0][0x194], RZ, P4, !PT ;  /* 0x000065001b137a10 */ /* 0x040fe400027fe4ff */
[----:B------:R-:W-:-:S03]  /*28d0*/  IADD3.X R17, R27, c[0x0][0x19c], RZ, P5, !PT ;  /* 0x000067001b117a10 */ /* 0x000fc60002ffe4ff */
        /* <DEDUP_REMOVED lines=27> */
.L_x_669:
[----:B------:R0:W-:Y:S01]  /*2a90*/  STS [R25], R23 ;  /* 0x0000001719007388 */ /* 0x0001e20000000800 */
[C---:B------:R-:W-:Y:S02]  /*2aa0*/  HADD2 R17, |R23|.reuse, -RZ.H0_H0 ;  /* 0xa00000ff17117230 */ /* 0x040fe40000000200 */
[----:B------:R-:W-:-:S03]  /*2ab0*/  HSETP2.GT.AND P4, PT, |R23|.H0_H0, |R23|.H1_H1, PT ;  /* 0x7000001717007234 */ /* 0x000fc60003f84a00 */
[----:B------:R-:W-:-:S04]  /*2ac0*/  PRMT R0, R17, 0x7632, R0 ;  /* 0x0000763211007816 */ /* 0x000fc80000000000 */
[----:B------:R-:W-:-:S05]  /*2ad0*/  SEL R17, R0, R17, !P4 ;  /* 0x0000001100117207 */ /* 0x000fca0006000000 */
[----:B------:R-:W-:-:S05]  /*2ae0*/  HSETP2.GT.AND P4, PT, R17.H0_H0, R6.H0_H0, PT ;  /* 0x2000000611007234 */ /* 0x000fca0003f84800 */
[----:B------:R-:W-:Y:S02]  /*2af0*/  SEL R6, R6, R17, !P4 ;  /* 0x0000001106067207 */ /* 0x000fe40006000000 */
.L_x_670:
[----:B0-----:R-:W-:Y:S02]  /*2b00*/  IADD3 R22, R22, c[0x0][0x0], RZ ;  /* 0x0000000016167a10 */ /* 0x001fe40007ffe0ff */
[----:B------:R-:W-:Y:S02]  /*2b10*/  IADD3 R4, R4, 0x1, RZ ;  /* 0x0000000104047810 */ /* 0x000fe40007ffe0ff */
[----:B------:R-:W-:-:S13]  /*2b20*/  ISETP.GE.AND P4, PT, R22, c[0x0][0x1a8], PT ;  /* 0x00006a0016007a0c */ /* 0x000fda0003f86270 */
[----:B------:R-:W-:Y:S01]  /*2b30*/  @P4 CALL.REL.NOINC `(.L_x_654) ;  /* 0x0000001000004944 */ /* 0x000fe20003c00000 */
[----:B------:R-:W-:Y:S05]  /*2b40*/  BRA `(.L_x_671) ;  /* 0xffffea8000007947 */ /* 0x000fea000383ffff */
.L_x_654:
[----:B------:R-:W-:Y:S05]  /*2b50*/  BSYNC B0 ;  /* 0x0000000000007941 */ /* 0x000fea0003800000 */
.L_x_653:
[----:B------:R-:W-:-:S04]  /*2b60*/  ISETP.NE.U32.AND P0, PT, RZ, c[0x0][0x1c8], PT ;  /* 0x00007200ff007a0c */ /* 0x000fc80003f05070 */
[----:B------:R-:W-:-:S13]  /*2b70*/  ISETP.NE.AND.EX P0, PT, RZ, c[0x0][0x1cc], PT, P0 ;  /* 0x00007300ff007a0c */ /* 0x000fda0003f05300 */
[----:B------:R-:W-:Y:S05]  /*2b80*/  @!P0 EXIT ;  /* 0x000000000000894d */ /* 0x000fea0003800000 */
[----:B------:R-:W-:Y:S01]  /*2b90*/  HADD2.F32 R6, -RZ, R6.H0_H0 ;  /* 0x20000006ff067230 */ /* 0x000fe20000004100 */
[----:B------:R-:W1:Y:S01]  /*2ba0*/  I2F R9, R9 ;  /* 0x0000000900097306 */ /* 0x000e620000201400 */
[----:B------:R-:W-:Y:S01]  /*2bb0*/  IMAD.MOV.U32 R4, RZ, RZ, -0x1f528714 ;  /* 0xe0ad78ecff047424 */ /* 0x000fe200078e00ff */
[----:B------:R-:W-:Y:S02]  /*2bc0*/  BSSY B0, `(.L_x_672) ;  /* 0x0000041000007945 */ /* 0x000fe40003800000 */
[----:B0-----:R-:W0:Y:S01]  /*2bd0*/  SHFL.BFLY PT, R3, R6, 0x10, 0x1f ;  /* 0x0e001f0006037f89 */ /* 0x001e2200000e0000 */
[----:B-1----:R-:W-:Y:S02]  /*2be0*/  FSETP.GT.FTZ.AND P0, PT, R10, R9, PT ;  /* 0x000000090a00720b */ /* 0x002fe40003f14000 */
        /* <DEDUP_REMOVED lines=9> */
[----:B------:R-:W-:Y:S04]  /*2c80*/  @!P3 STS [R8.X4+0x8], R15 ;  /* 0x0000080f0800b388 */ /* 0x000fe80000004800 */
        /* <DEDUP_REMOVED lines=14> */
[----:B------:R-:W-:Y:S01]  /*2d70*/  BSSY B1, `(.L_x_674) ;  /* 0x0000011000017945 */ /* 0x000fe20003800000 */
[----:B------:R-:W-:-:S04]  /*2d80*/  IMAD.MOV.U32 R2, RZ, RZ, 0x1 ;  /* 0x00000001ff027424 */ /* 0x000fc800078e00ff */
        /* <DEDUP_REMOVED lines=14> */
[----:B-----5:R-:W-:Y:S05]  /*2e70*/  CALL.REL.NOINC `($__internal_6_$__cuda_sm20_div_rn_f64_full) ;  /* 0x000001e000007944 */ /* 0x020fea0003c00000 */
.L_x_675:
[----:B------:R-:W-:Y:S05]  /*2e80*/  BSYNC B1 ;  /* 0x0000000000017941 */ /* 0x000fea0003800000 */
.L_x_674:
[----:B------:R-:W0:Y:S01]  /*2e90*/  F2F.F32.F64 R4, R2 ;  /* 0x0000000200047310 */ /* 0x000e220000301000 */
[----:B------:R-:W0:Y:S01]  /*2ea0*/  DSETP.GEU.AND P0, PT, |R2|, c[0x2][0x0], PT ;  /* 0x008000000200762a */ /* 0x000e220003f0e200 */
[----:B------:R-:W-:-:S13]  /*2eb0*/  IMAD.MOV.U32 R9, RZ, RZ, 0x2 ;  /* 0x00000002ff097424 */ /* 0x000fda00078e00ff */
[----:B0-----:R-:W-:Y:S02]  /*2ec0*/  @!P0 FMUL R4, R4, 1.175494350822287508e-38 ;  /* 0x0080000004048820 */ /* 0x001fe40000400000 */
.L_x_676:
[----:B0-----:R-:W0:Y:S02]  /*2ed0*/  LDS R2, [R20.X4+0x190] ;  /* 0x0001900014027984 */ /* 0x001e240000004800 */
[----:B0-----:R-:W-:-:S05]  /*2ee0*/  HADD2.F32 R3, -RZ, R2.H0_H0 ;  /* 0x20000002ff037230 */ /* 0x001fca0000004100 */
[----:B------:R-:W-:Y:S01]  /*2ef0*/  FMUL.FTZ R5, R4, R3 ;  /* 0x0000000304057220 */ /* 0x000fe20000410000 */
[----:B------:R-:W-:Y:S01]  /*2f00*/  HADD2.F32 R3, -RZ, R2.H1_H1 ;  /* 0x30000002ff037230 */ /* 0x000fe20000004100 */
[----:B------:R-:W-:Y:S01]  /*2f10*/  IMAD R2, R11, c[0x0][0x1a8], R20 ;  /* 0x00006a000b027a24 */ /* 0x000fe200078e0214 */
[----:B------:R-:W-:-:S03]  /*2f20*/  IADD3 R20, R20, c[0x0][0x0], RZ ;  /* 0x0000000014147a10 */ /* 0x000fc60007ffe0ff */
[----:B------:R-:W0:Y:S01]  /*2f30*/  F2I.S8.NTZ R5, R5 ;  /* 0x0000000500057305 */ /* 0x000e220000202100 */
[----:B------:R-:W-:Y:S01]  /*2f40*/  FMUL.FTZ R6, R4, R3 ;  /* 0x0000000304067220 */ /* 0x000fe20000410000 */
[----:B------:R-:W-:Y:S01]  /*2f50*/  ISETP.GE.AND P0, PT, R20, c[0x0][0x1a8], PT ;  /* 0x00006a0014007a0c */ /* 0x000fe20003f06270 */
[----:B------:R-:W-:-:S05]  /*2f60*/  IMAD.WIDE R2, R2, R9, c[0x0][0x160] ;  /* 0x0000580002027625 */ /* 0x000fca00078e0209 */
[----:B------:R-:W2:Y:S01]  /*2f70*/  F2I.S8.NTZ R6, R6 ;  /* 0x0000000600067305 */ /* 0x000ea20000202100 */
[----:B0-----:R-:W-:-:S04]  /*2f80*/  PRMT R7, R5, 0x8880, RZ ;  /* 0x0000888005077816 */ /* 0x001fc800000000ff */
[----:B------:R-:W-:-:S04]  /*2f90*/  PRMT R7, R7, 0x7710, RZ ;  /* 0x0000771007077816 */ /* 0x000fc800000000ff */
[----:B--2---:R-:W-:-:S05]  /*2fa0*/  PRMT R7, R6, 0x7604, R7 ;  /* 0x0000760406077816 */ /* 0x004fca0000000007 */
[----:B------:R0:W-:Y:S01]  /*2fb0*/  STG.E.U16 [R2.64], R7 ;  /* 0x0000000702007986 */ /* 0x0001e2000c101504 */
[----:B------:R-:W-:Y:S05]  /*2fc0*/  @!P0 BRA `(.L_x_676) ;  /* 0xffffff0000008947 */ /* 0x000fea000383ffff */
.L_x_673:
[----:B------:R-:W-:Y:S05]  /*2fd0*/  BSYNC B0 ;  /* 0x0000000000007941 */ /* 0x000fea0003800000 */
.L_x_672:
[----:B------:R-:W-:Y:S05]  /*2fe0*/  @P1 EXIT ;  /* 0x000000000000194d */ /* 0x000fea0003800000 */
[----:B------:R-:W2:Y:S01]  /*2ff0*/  LDG.E R13, [R12.64] ;  /* 0x000000040c0d7981 */ /* 0x000ea2000c1e1900 */
[----:B0-----:R-:W-:-:S04]  /*3000*/  IMAD.MOV.U32 R2, RZ, RZ, 0x4 ;  /* 0x00000004ff027424 */ /* 0x001fc800078e00ff */
[----:B------:R-:W-:-:S04]  /*3010*/  IMAD.WIDE.U32 R2, R11, R2, c[0x0][0x1c8] ;  /* 0x000072000b027625 */ /* 0x000fc800078e0002 */
[----:B--2---:R-:W-:-:S04]  /*3020*/  FMUL.FTZ R0, R0, R13 ;  /* 0x0000000d00007220 */ /* 0x004fc80000410000 */
[----:B------:R-:W-:-:S05]  /*3030*/  FMUL.FTZ R5, R0, 0.0078740157186985015869 ;  /* 0x3c01020400057820 */ /* 0x000fca0000410000 */
[----:B------:R-:W-:Y:S01]  /*3040*/  STG.E [R2.64], R5 ;  /* 0x0000000502007986 */ /* 0x000fe2000c101904 */
[----:B------:R-:W-:Y:S05]  /*3050*/  EXIT ;  /* 0x000000000000794d */ /* 0x000fea0003800000 */
        .weak           $__internal_6_$__cuda_sm20_div_rn_f64_full
        .type           $__internal_6_$__cuda_sm20_div_rn_f64_full,@function
        .size           $__internal_6_$__cuda_sm20_div_rn_f64_full,(.L_x_2440 - $__internal_6_$__cuda_sm20_div_rn_f64_full)
$__internal_6_$__cuda_sm20_div_rn_f64_full:
        /* <DEDUP_REMOVED lines=57> */
.L_x_678:
        /* <DEDUP_REMOVED lines=15> */
.L_x_680:
[----:B0-----:R-:W-:Y:S01]  /*34e0*/  LOP3.LUT R17, R5, 0x80000, RZ, 0xfc, !PT ;  /* 0x0008000005117812 */ /* 0x001fe200078efcff */
[----:B------:R-:W-:Y:S02]  /*34f0*/  IMAD.MOV.U32 R16, RZ, RZ, R4 ;  /* 0x000000ffff107224 */ /* 0x000fe400078e0004 */
.L_x_679:
[----:B------:R-:W-:Y:S05]  /*3500*/  BSYNC B2 ;  /* 0x0000000000027941 */ /* 0x000fea0003800000 */
.L_x_677:
[----:B------:R-:W-:Y:S02]  /*3510*/  IMAD.MOV.U32 R9, RZ, RZ, 0x0 ;  /* 0x00000000ff097424 */ /* 0x000fe400078e00ff */
[----:B------:R-:W-:Y:S02]  /*3520*/  IMAD.MOV.U32 R2, RZ, RZ, R16 ;  /* 0x000000ffff027224 */ /* 0x000fe400078e0010 */
[----:B------:R-:W-:Y:S01]  /*3530*/  IMAD.MOV.U32 R3, RZ, RZ, R17 ;  /* 0x000000ffff037224 */ /* 0x000fe200078e0011 */
[----:B------:R-:W-:Y:S06]  /*3540*/  RET.REL.NODEC R8 `(_ZN17fastertransformer35generalAddBiasResidualLayerNormOpt2I7__half2Lb0ELb0ELi2ELb1ELi8EEEvPT_S3_PKS2_S5_S5_S5_S5_S5_fiiPKfS7_S7_Pfi) ;  /* 0xffffcab008007950 */ /* 0x000fec0003c3ffff */
.L_x_681:
        /* <DEDUP_REMOVED lines=11> */
.L_x_2440:


//--------------------- .text._ZN17fastertransformer34generalAddBiasResidualLayerNormOptI7__half2Lb0ELb0ELi2ELb1ELi8EEEvPT_S3_PKS2_S5_S5_S5_S5_S5_fiiPKfS7_S7_Pfi --------------------------
	.section	.text._ZN17fastertransformer34generalAddBiasResidualLayerNormOptI7__half2Lb0ELb0ELi2ELb1ELi8EEEvPT_S3_PKS2_S5_S5_S5_S5_S5_fiiPKfS7_S7_Pfi,"ax",@progbits
	.sectioninfo	@"SHI_REGISTERS=32"
	.align	128
        .global         _ZN17fastertransformer34generalAddBiasResidualLayerNormOptI7__half2Lb0ELb0ELi2ELb1ELi8EEEvPT_S3_PKS2_S5_S5_S5_S5_S5_fiiPKfS7_S7_Pfi
        .type           _ZN17fastertransformer34generalAddBiasResidualLayerNormOptI7__half2Lb0ELb0ELi2ELb1ELi8EEEvPT_S3_PKS2_S5_S5_S5_S5_S5_fiiPKfS7_S7_Pfi,@function
        .size           _ZN17fastertransformer34generalAddBiasResidualLayerNormOptI7__half2Lb0ELb0ELi2ELb1ELi8EEEvPT_S3_PKS2_S5_S5_S5_S5_S5_fiiPKfS7_S7_Pfi,(.L_x_2441 - _ZN17fastertransformer34generalAddBiasResidualLayerNormOptI7__half2Lb0ELb0ELi2ELb1ELi8EEEvPT_S3_PKS2_S5_S5_S5_S5_S5_fiiPKfS7_S7_Pfi)
        .other          _ZN17fastertransformer34generalAddBiasResidualLayerNormOptI7__half2Lb0ELb0ELi2ELb1ELi8EEEvPT_S3_PKS2_S5_S5_S5_S5_S5_fiiPKfS7_S7_Pfi,@"STO_CUDA_ENTRY STV_DEFAULT"
_ZN17fastertransformer34generalAddBiasResidualLayerNormOptI7__half2Lb0ELb0ELi2ELb1ELi8EEEvPT_S3_PKS2_S5_S5_S5_S5_S5_fiiPKfS7_S7_Pfi:
.text._ZN17fastertransformer34generalAddBiasResidualLayerNormOptI7__half2Lb0ELb0ELi2ELb1ELi8EEEvPT_S3_PKS2_S5_S5_S5_S5_S5_fiiPKfS7_S7_Pfi:
[----:B------:R-:W-:Y:S02]  /*0000*/  IMAD.MOV.U32 R1, RZ, RZ, c[0x0][0x28] ;  /* 0x00000a00ff017624 */ /* 0x000fe400078e00ff */
[----:B------:R-:W-:Y:S01]  /*0010*/  IMAD.MOV.U32 R0, RZ, RZ, c[0x0][0x1d0] ;  /* 0x00007400ff007624 */ /* 0x000fe200078e00ff */
[----:B------:R-:W-:Y:S01]  /*0020*/  ULDC.64 UR4, c[0x0][0x118] ;  /* 0x0000460000047ab9 */ /* 0x000fe20000000a00 */
[----:B------:R-:W-:Y:S01]  /*0030*/  IMAD.MOV.U32 R20, RZ, RZ, RZ ;  /* 0x000000ffff147224 */ /* 0x000fe200078e00ff */
[----:B------:R-:W0:Y:S01]  /*0040*/  S2R R21, SR_TID.X ;  /* 0x0000000000157919 */ /* 0x000e220000002100 */
[----:B------:R-:W-:Y:S01]  /*0050*/  IMAD.MOV.U32 R12, RZ, RZ, c[0x0][0x1c0] ;  /* 0x00007000ff0c7624 */ /* 0x000fe200078e00ff */
[----:B------:R-:W-:Y:S01]  /*0060*/  ISETP.NE.AND P0, PT, R0, 0x2, PT ;  /* 0x000000020000780c */ /* 0x000fe20003f05270 */
[----:B------:R-:W-:Y:S01]  /*0070*/  IMAD.MOV.U32 R13, RZ, RZ, c[0x0][0x1c4] ;  /* 0x00007100ff0d7624 */ /* 0x000fe200078e00ff */
[----:B------:R-:W-:Y:S01]  /*0080*/  BSSY B0, `(.L_x_682) ;  /* 0x0000016000007945 */ /* 0x000fe20003800000 */
[----:B------:R-:W-:-:S10]  /*0090*/  PRMT R0, RZ, 0x5410, RZ ;  /* 0x00005410ff007816 */ /* 0x000fd400000000ff */
[----:B------:R1:W5:Y:S01]  /*00a0*/  @!P0 LDG.E R20, [R12.64] ;  /* 0x000000040c148981 */ /* 0x000362000c1e1900 */
[----:B0-----:R-:W-:-:S13]  /*00b0*/  ISETP.GE.AND P2, PT, R21, c[0x0][0x1a8], PT ;  /* 0x00006a0015007a0c */ /* 0x001fda0003f46270 */
[----:B------:R-:W-:Y:S05]  /*00c0*/  @P2 BRA `(.L_x_683) ;  /* 0x0000011000002947 */ /* 0x000fea0003800000 */
[----:B-1----:R-:W0:Y:S01]  /*00d0*/  S2R R9, SR_CTAID.X ;  /* 0x0000000000097919 */ /* 0x002e220000002500 */
[----:B------:R-:W-:-:S03]  /*00e0*/  IMAD.MOV.U32 R8, RZ, RZ, R21 ;  /* 0x000000ffff087224 */ /* 0x000fc600078e0015 */
.L_x_684:
[----:B------:R-:W-:Y:S01]  /*00f0*/  HFMA2.MMA R7, -RZ, RZ, 0, 2.384185791015625e-07 ;  /* 0x00000004ff077435 */ /* 0x000fe200000001ff */
[----:B0-----:R-:W-:-:S09]  /*0100*/  IMAD R6, R9, c[0x0][0x1a8], R8 ;  /* 0x00006a0009067a24 */ /* 0x001fd200078e0208 */
[----:B------:R-:W-:-:S04]  /*0110*/  IMAD.WIDE R2, R6, R7, c[0x0][0x180] ;  /* 0x0000600006027625 */ /* 0x000fc800078e0207 */
[CC--:B------:R-:W-:Y:S02]  /*0120*/  IMAD.WIDE R4, R6.reuse, R7.reuse, c[0x0][0x188] ;  /* 0x0000620006047625 */ /* 0x0c0fe400078e0207 */
[----:B------:R-:W2:Y:S04]  /*0130*/  LDG.E.CONSTANT R2, [R2.64] ;  /* 0x0000000402027981 */ /* 0x000ea8000c1e9900 */
[----:B------:R-:W3:Y:S01]  /*0140*/  LDG.E.CONSTANT R4, [R4.64] ;  /* 0x0000000404047981 */ /* 0x000ee2000c1e9900 */
[----:B------:R-:W-:Y:S01]  /*0150*/  IMAD.WIDE R6, R6, R7, c[0x0][0x168] ;  /* 0x00005a0006067625 */ /* 0x000fe200078e0207 */
[----:B--2---:R-:W-:-:S06]  /*0160*/  HADD2 R3, R2, RZ.H0_H0 ;  /* 0x200000ff02037230 */ /* 0x004fcc0000000000 */
[----:B---3--:R-:W-:-:S07]  /*0170*/  HFMA2.MMA R3, R3, 1, 1, R4 ;  /* 0x3c003c0003037835 */ /* 0x008fce0000000004 */
[----:B------:R-:W-:Y:S03]  /*0180*/  STG.E [R6.64], R3 ;  /* 0x0000000306007986 */ /* 0x000fe6000c101904 */
[----:B------:R-:W-:Y:S01]  /*0190*/  HADD2 R0, R0, R3 ;  /* 0x0000000300007230 */ /* 0x000fe20000000000 */
[----:B------:R0:W-:Y:S02]  /*01a0*/  STS [R8.X4+0x110], R3 ;  /* 0x0001100308007388 */ /* 0x0001e40000004800 */
[----:B0-----:R-:W-:-:S04]  /*01b0*/  IADD3 R8, R8, c[0x0][0x0], RZ ;  /* 0x0000000008087a10 */ /* 0x001fc80007ffe0ff */
[----:B------:R-:W-:-:S13]  /*01c0*/  ISETP.GE.AND P0, PT, R8, c[0x0][0x1a8], PT ;  /* 0x00006a0008007a0c */ /* 0x000fda0003f06270 */
[----:B------:R-:W-:Y:S05]  /*01d0*/  @!P0 BRA `(.L_x_684) ;  /* 0xffffff1000008947 */ /* 0x000fea000383ffff */
.L_x_683:
[----:B-1----:R-:W-:Y:S05]  /*01e0*/  BSYNC B0 ;  /* 0x0000000000007941 */ /* 0x002fea0003800000 */
.L_x_682:
[----:B------:R-:W-:Y:S01]  /*01f0*/  HADD2 R0, R0.H0_H0, R0.H1_H1 ;  /* 0x3000000000007230 */ /* 0x000fe20000000800 */
[----:B------:R-:W0:Y:S01]  /*0200*/  I2F.U32 R11, c[0x0][0x0] ;  /* 0x00000000000b7b06 */ /* 0x000e220000201000 */
[C---:B------:R-:W-:Y:S01]  /*0210*/  LOP3.LUT P3, R10, R21.reuse, 0x1f, RZ, 0xc0, !PT ;  /* 0x0000001f150a7812 */ /* 0x040fe2000786c0ff */
[----:B------:R-:W-:Y:S01]  /*0220*/  BSSY B0, `(.L_x_685) ;  /* 0x0000095000007945 */ /* 0x000fe20003800000 */
[----:B------:R-:W-:Y:S01]  /*0230*/  SHF.R.U32.HI R9, RZ, 0x3, R21 ;  /* 0x00000003ff097819 */ /* 0x000fe20000011615 */
[----:B------:R-:W-:Y:S01]  /*0240*/  HADD2.F32 R0, -RZ, R0.H0_H0 ;  /* 0x20000000ff007230 */ /* 0x000fe20000004100 */
[----:B------:R-:W-:Y:S01]  /*0250*/  ISETP.NE.AND P1, PT, R21, RZ, PT ;  /* 0x000000ff1500720c */ /* 0x000fe20003f25270 */
[----:B------:R-:W-:Y:S01]  /*0260*/  IMAD.SHL.U32 R8, R10, 0x4, RZ ;  /* 0x000000040a087824 */ /* 0x000fe200078e00ff */
[----:B------:R-:W-:Y:S01]  /*0270*/  LOP3.LUT R9, R9, 0x1ffffffc, RZ, 0xc0, !PT ;  /* 0x1ffffffc09097812 */ /* 0x000fe200078ec0ff */
[----:B------:R-:W1:Y:S01]  /*0280*/  I2F.U32 R6, R21 ;  /* 0x0000001500067306 */ /* 0x000e620000201000 */
[----:B------:R-:W2:Y:S01]  /*0290*/  SHFL.BFLY PT, R3, R0, 0x10, 0x1f ;  /* 0x0e001f0000037f89 */ /* 0x000ea200000e0000 */
[----:B0-----:R-:W-:-:S05]  /*02a0*/  FMUL.FTZ R11, R11, 0.03125 ;  /* 0x3d0000000b0b7820 */ /* 0x001fca0000410000 */
[----:B-1----:R-:W-:Y:S01]  /*02b0*/  FSETP.GT.FTZ.AND P0, PT, R11, R6, PT ;  /* 0x000000060b00720b */ /* 0x002fe20003f14000 */
[----:B--2---:R-:W-:Y:S02]  /*02c0*/  FADD.FTZ R3, R0, R3 ;  /* 0x0000000300037221 */ /* 0x004fe40000010000 */
        /* <DEDUP_REMOVED lines=17> */
[----:B-1----:R-:W-:Y:S02]  /*03e0*/  FADD.FTZ R2, R3, R2 ;  /* 0x0000000203027221 */ /* 0x002fe40000010000 */
[----:B------:R-:W-:-:S03]  /*03f0*/  IMAD.MOV.U32 R3, RZ, RZ, RZ ;  /* 0x000000ffff037224 */ /* 0x000fc600078e00ff */
[----:B------:R-:W1:Y:S02]  /*0400*/  SHFL.BFLY PT, R5, R2, 0x4, 0x1f ;  /* 0x0c801f0002057f89 */ /* 0x000e6400000e0000 */
[----:B-1----:R-:W-:-:S05]  /*0410*/  FADD.FTZ R5, R2, R5 ;  /* 0x0000000502057221 */ /* 0x002fca0000010000 */
[----:B------:R-:W1:Y:S02]  /*0420*/  SHFL.BFLY PT, R4, R5, 0x2, 0x1f ;  /* 0x0c401f0005047f89 */ /* 0x000e6400000e0000 */
[----:B-1----:R-:W-:-:S05]  /*0430*/  FADD.FTZ R4, R5, R4 ;  /* 0x0000000405047221 */ /* 0x002fca0000010000 */
[----:B------:R-:W1:Y:S02]  /*0440*/  SHFL.BFLY PT, R7, R4, 0x1, 0x1f ;  /* 0x0c201f0004077f89 */ /* 0x000e6400000e0000 */
[----:B-1----:R-:W-:-:S04]  /*0450*/  FADD.FTZ R7, R4, R7 ;  /* 0x0000000704077221 */ /* 0x002fc80000010000 */
[----:B0-----:R-:W-:-:S05]  /*0460*/  @!P1 FMUL.FTZ.D2 R0, R7, R0 ;  /* 0x0000000007009220 */ /* 0x001fca0000310000 */
[----:B------:R0:W-:Y:S04]  /*0470*/  @!P1 STS [RZ], R0 ;  /* 0x00000000ff009388 */ /* 0x0001e80000000800 */
[----:B------:R-:W-:Y:S06]  /*0480*/  BAR.SYNC.DEFER_BLOCKING 0x0 ;  /* 0x0000000000007b1d */ /* 0x000fec0000010000 */
[----:B------:R-:W-:Y:S05]  /*0490*/  @P2 BRA `(.L_x_686) ;  /* 0x000006d000002947 */ /* 0x000fea0003800000 */
[----:B0-----:R-:W0:Y:S01]  /*04a0*/  LDS R0, [RZ] ;  /* 0x00000000ff007984 */ /* 0x001e220000000800 */
[----:B------:R-:W-:-:S02]  /*04b0*/  IMAD.MOV.U32 R3, RZ, RZ, RZ ;  /* 0x000000ffff037224 */ /* 0x000fc400078e00ff */
[----:B------:R-:W-:Y:S01]  /*04c0*/  IMAD.MOV.U32 R15, RZ, RZ, R21 ;  /* 0x000000ffff0f7224 */ /* 0x000fe200078e0015 */
[----:B------:R-:W1:Y:S04]  /*04d0*/  S2R R2, SR_CTAID.X ;  /* 0x0000000000027919 */ /* 0x000e680000002500 */
.L_x_687:
[----:B------:R-:W-:Y:S01]  /*04e0*/  MOV R4, 0x4 ;  /* 0x0000000400047802 */ /* 0x000fe20000000f00 */
[----:B-1----:R-:W-:-:S04]  /*04f0*/  IMAD R7, R2, c[0x0][0x1a8], R15 ;  /* 0x00006a0002077a24 */ /* 0x002fc800078e020f */
[----:B------:R-:W-:-:S06]  /*0500*/  IMAD.WIDE.U32 R6, R7, R4, c[0x0][0x170] ;  /* 0x00005c0007067625 */ /* 0x000fcc00078e0004 */
[----:B------:R-:W2:Y:S01]  /*0510*/  LDG.E.CONSTANT R6, [R6.64] ;  /* 0x0000000406067981 */ /* 0x000ea2000c1e9900 */
[----:B------:R-:W-:-:S04]  /*0520*/  IADD3 R19, R15, c[0x0][0x0], RZ ;  /* 0x000000000f137a10 */ /* 0x000fc80007ffe0ff */
[----:B------:R-:W-:Y:S01]  /*0530*/  ISETP.GE.AND P4, PT, R19, c[0x0][0x1a8], PT ;  /* 0x00006a0013007a0c */ /* 0x000fe20003f86270 */
[--C-:B--2---:R-:W-:Y:S02]  /*0540*/  HADD2.F32 R17, -RZ, R6.reuse.H1_H1 ;  /* 0x30000006ff117230 */ /* 0x104fe40000004100 */
[----:B------:R-:W-:-:S03]  /*0550*/  HADD2.F32 R5, -RZ, R6.H0_H0 ;  /* 0x20000006ff057230 */ /* 0x000fc60000004100 */
[C---:B0-----:R-:W-:Y:S02]  /*0560*/  FADD.FTZ R17, -R0.reuse, R17 ;  /* 0x0000001100117221 */ /* 0x041fe40000010100 */
[----:B------:R-:W-:Y:S02]  /*0570*/  FADD.FTZ R5, -R0, R5 ;  /* 0x0000000500057221 */ /* 0x000fe40000010100 */
[----:B------:R-:W-:-:S04]  /*0580*/  FMUL.FTZ R14, R17, R17 ;  /* 0x00000011110e7220 */ /* 0x000fc80000410000 */
[----:B------:R-:W-:-:S04]  /*0590*/  FFMA.FTZ R14, R5, R5, R14 ;  /* 0x00000005050e7223 */ /* 0x000fc8000001000e */
[----:B------:R-:W-:Y:S01]  /*05a0*/  FADD.FTZ R3, R14, R3 ;  /* 0x000000030e037221 */ /* 0x000fe20000010000 */
[----:B------:R-:W-:Y:S05]  /*05b0*/  @P4 BRA `(.L_x_686) ;  /* 0x000005b000004947 */ /* 0x000fea0003800000 */
[----:B------:R-:W-:-:S04]  /*05c0*/  IMAD R7, R2, c[0x0][0x1a8], R19 ;  /* 0x00006a0002077a24 */ /* 0x000fc800078e0213 */
[----:B------:R-:W-:-:S06]  /*05d0*/  IMAD.WIDE.U32 R6, R7, R4, c[0x0][0x170] ;  /* 0x00005c0007067625 */ /* 0x000fcc00078e0004 */
[----:B------:R-:W2:Y:S01]  /*05e0*/  LDG.E.CONSTANT R6, [R6.64] ;  /* 0x0000000406067981 */ /* 0x000ea2000c1e9900 */
[----:B------:R-:W-:-:S04]  /*05f0*/  IADD3 R19, R19, c[0x0][0x0], RZ ;  /* 0x0000000013137a10 */ /* 0x000fc80007ffe0ff */
[----:B------:R-:W-:Y:S01]  /*0600*/  ISETP.GE.AND P4, PT, R19, c[0x0][0x1a8], PT ;  /* 0x00006a0013007a0c */ /* 0x000fe20003f86270 */
[--C-:B--2---:R-:W-:Y:S02]  /*0610*/  HADD2.F32 R15, -RZ, R6.reuse.H1_H1 ;  /* 0x30000006ff0f7230 */ /* 0x104fe40000004100 */
[----:B------:R-:W-:-:S03]  /*0620*/  HADD2.F32 R5, -RZ, R6.H0_H0 ;  /* 0x20000006ff057230 */ /* 0x000fc60000004100 */
[C---:B------:R-:W-:Y:S02]  /*0630*/  FADD.FTZ R15, -R0.reuse, R15 ;  /* 0x0000000f000f7221 */ /* 0x040fe40000010100 */
        /* <DEDUP_REMOVED lines=72> */
[----:B------:R-:W2:Y:S02]  /*0ac0*/  LDG.E.CONSTANT R4, [R4.64] ;  /* 0x0000000404047981 */ /* 0x000ea4000c1e9900 */
[--C-:B--2---:R-:W-:Y:S02]  /*0ad0*/  HADD2.F32 R15, -RZ, R4.reuse.H1_H1 ;  /* 0x30000004ff0f7230 */ /* 0x104fe40000004100 */
[----:B------:R-:W-:-:S03]  /*0ae0*/  HADD2.F32 R7, -RZ, R4.H0_H0 ;  /* 0x20000004ff077230 */ /* 0x000fc60000004100 */
[C---:B------:R-:W-:Y:S01]  /*0af0*/  FADD.FTZ R6, -R0.reuse, R15 ;  /* 0x0000000f00067221 */ /* 0x040fe20000010100 */
[----:B------:R-:W-:Y:S01]  /*0b00*/  IADD3 R15, R19, c[0x0][0x0], RZ ;  /* 0x00000000130f7a10 */ /* 0x000fe20007ffe0ff */
[----:B------:R-:W-:Y:S02]  /*0b10*/  FADD.FTZ R7, -R0, R7 ;  /* 0x0000000700077221 */ /* 0x000fe40000010100 */
[----:B------:R-:W-:Y:S01]  /*0b20*/  FMUL.FTZ R6, R6, R6 ;  /* 0x0000000606067220 */ /* 0x000fe20000410000 */
[----:B------:R-:W-:-:S03]  /*0b30*/  ISETP.GE.AND P4, PT, R15, c[0x0][0x1a8], PT ;  /* 0x00006a000f007a0c */ /* 0x000fc60003f86270 */
[----:B------:R-:W-:-:S04]  /*0b40*/  FFMA.FTZ R6, R7, R7, R6 ;  /* 0x0000000707067223 */ /* 0x000fc80000010006 */
[----:B------:R-:W-:-:S06]  /*0b50*/  FADD.FTZ R3, R3, R6 ;  /* 0x0000000603037221 */ /* 0x000fcc0000010000 */
[----:B------:R-:W-:Y:S05]  /*0b60*/  @!P4 BRA `(.L_x_687) ;  /* 0xfffff9700000c947 */ /* 0x000fea000383ffff */
.L_x_686:
[----:B0-----:R-:W-:Y:S05]  /*0b70*/  BSYNC B0 ;  /* 0x0000000000007941 */ /* 0x001fea0003800000 */
.L_x_685:
[----:B------:R-:W0:Y:S01]  /*0b80*/  SHFL.BFLY PT, R0, R3, 0x10, 0x1f ;  /* 0x0e001f0003007f89 */ /* 0x000e2200000e0000 */
        /* <DEDUP_REMOVED lines=13> */
[----:B0-----:R-:W0:Y:S08]  /*0c60*/  @!P1 I2F R6, c[0x0][0x1a8] ;  /* 0x00006a0000069b06 */ /* 0x001e300000201400 */
[----:B0-----:R-:W0:Y:S01]  /*0c70*/  @!P1 MUFU.RCP R6, R6 ;  /* 0x0000000600069308 */ /* 0x001e220000001000 */
[----:B------:R-:W1:Y:S04]  /*0c80*/  @P0 LDS R4, [R8+0x8] ;  /* 0x0000080008040984 */ /* 0x000e680000000800 */
[----:B-1----:R-:W1:Y:S02]  /*0c90*/  SHFL.BFLY PT, R3, R4, 0x10, 0x1f ;  /* 0x0e001f0004037f89 */ /* 0x002e6400000e0000 */
[----:B-1----:R-:W-:-:S02]  /*0ca0*/  FADD.FTZ R3, R3, R4 ;  /* 0x0000000403037221 */ /* 0x002fc40000010000 */
[----:B------:R-:W-:-:S03]  /*0cb0*/  @!P1 IMAD.MOV.U32 R4, RZ, RZ, 0x3f000000 ;  /* 0x3f000000ff049424 */ /* 0x000fc600078e00ff */
        /* <DEDUP_REMOVED lines=9> */
[----:B------:R-:W-:Y:S02]  /*0d50*/  IMAD.MOV.U32 R7, RZ, RZ, 0x11 ;  /* 0x00000011ff077424 */ /* 0x000fe400078e00ff */
[----:B------:R-:W-:-:S06]  /*0d60*/  @!P1 FFMA.FTZ R3, R3, R4, c[0x0][0x1a0] ;  /* 0x0000680003039623 */ /* 0x000fcc0000010004 */
[----:B------:R-:W0:Y:S02]  /*0d70*/  @!P1 MUFU.RSQ R3, R3 ;  /* 0x0000000300039308 */ /* 0x000e240000001400 */
[----:B0-----:R0:W-:Y:S04]  /*0d80*/  @!P1 STS [0x4], R3 ;  /* 0x00000403ff009388 */ /* 0x0011e80000000800 */
[----:B------:R-:W-:Y:S06]  /*0d90*/  BAR.SYNC.DEFER_BLOCKING 0x0 ;  /* 0x0000000000007b1d */ /* 0x000fec0000010000 */
[----:B------:R-:W-:Y:S05]  /*0da0*/  @P2 BRA `(.L_x_689) ;  /* 0x0000162000002947 */ /* 0x000fea0003800000 */
[----:B0-----:R-:W0:Y:S01]  /*0db0*/  LDS.64 R4, [RZ] ;  /* 0x00000000ff047984 */ /* 0x001e220000000a00 */
[----:B------:R-:W-:Y:S01]  /*0dc0*/  IMAD.MOV.U32 R14, RZ, RZ, c[0x0][0x0] ;  /* 0x00000000ff0e7624 */ /* 0x000fe200078e00ff */
[----:B------:R-:W-:-:S02]  /*0dd0*/  ISETP.NE.U32.AND P0, PT, RZ, c[0x0][0x1c8], PT ;  /* 0x00007200ff007a0c */ /* 0x000fc40003f05070 */
[----:B------:R-:W1:Y:S01]  /*0de0*/  S2R R6, SR_CTAID.X ;  /* 0x0000000000067919 */ /* 0x000e620000002500 */
[C---:B------:R-:W-:Y:S01]  /*0df0*/  IMAD.SHL.U32 R3, R14.reuse, 0x8, RZ ;  /* 0x000000080e037824 */ /* 0x040fe200078e00ff */
[----:B------:R-:W-:Y:S01]  /*0e00*/  ISETP.NE.AND.EX P0, PT, RZ, c[0x0][0x1cc], PT, P0 ;  /* 0x00007300ff007a0c */ /* 0x000fe20003f05300 */
[----:B------:R-:W-:Y:S01]  /*0e10*/  IMAD.WIDE R14, R14, 0x4, RZ ;  /* 0x000000040e0e7825 */ /* 0x000fe200078e02ff */
[----:B------:R-:W-:Y:S02]  /*0e20*/  MOV R25, R21 ;  /* 0x0000001500197202 */ /* 0x000fe40000000f00 */
[----:B0-----:R-:W-:Y:S01]  /*0e30*/  F2FP.PACK_AB R5, R5, R4 ;  /* 0x000000040505723e */ /* 0x001fe200000000ff */
[----:B-1----:R-:W-:Y:S02]  /*0e40*/  IMAD.MOV.U32 R4, RZ, RZ, RZ ;  /* 0x000000ffff047224 */ /* 0x002fe400078e00ff */
.L_x_706:
        /* <DEDUP_REMOVED lines=18> */
[----:B0-----:R-:W-:Y:S01]  /*0f70*/  HADD2.F32 R17, -RZ, R22.H0_H0 ;  /* 0x20000016ff117230 */ /* 0x001fe20000004100 */
[----:B------:R-:W-:-:S04]  /*0f80*/  IMAD.MOV.U32 R16, RZ, RZ, 0x2 ;  /* 0x00000002ff107424 */ /* 0x000fc800078e00ff */
[----:B-----5:R-:W-:Y:S01]  /*0f90*/  FMUL.FTZ R0, R17, R20 ;  /* 0x0000001411007220 */ /* 0x020fe20000410000 */
[----:B------:R-:W-:-:S05]  /*0fa0*/  HADD2.F32 R17, -RZ, R22.H1_H1 ;  /* 0x30000016ff117230 */ /* 0x000fca0000004100 */
[----:B------:R-:W0:Y:S01]  /*0fb0*/  F2I.S8.NTZ R0, R0 ;  /* 0x0000000000007305 */ /* 0x000e220000202100 */
[----:B------:R-:W-:Y:S02]  /*0fc0*/  FMUL.FTZ R18, R17, R20 ;  /* 0x0000001411127220 */ /* 0x000fe40000410000 */
[----:B------:R-:W-:-:S05]  /*0fd0*/  IMAD.WIDE R16, R19, R16, c[0x0][0x160] ;  /* 0x0000580013107625 */ /* 0x000fca00078e0210 */
[----:B------:R-:W1:Y:S01]  /*0fe0*/  F2I.S8.NTZ R29, R18 ;  /* 0x00000012001d7305 */ /* 0x000e620000202100 */
[----:B0-----:R-:W-:-:S04]  /*0ff0*/  PRMT R22, R0, 0x8880, RZ ;  /* 0x0000888000167816 */ /* 0x001fc800000000ff */
[----:B------:R-:W-:-:S04]  /*1000*/  PRMT R22, R22, 0x7710, RZ ;  /* 0x0000771016167816 */ /* 0x000fc800000000ff */
[----:B-1----:R-:W-:-:S05]  /*1010*/  PRMT R29, R29, 0x7604, R22 ;  /* 0x000076041d1d7816 */ /* 0x002fca0000000016 */
[----:B------:R0:W-:Y:S01]  /*1020*/  STG.E.U16 [R16.64], R29 ;  /* 0x0000001d10007986 */ /* 0x0001e2000c101504 */
[----:B------:R-:W-:Y:S05]  /*1030*/  BRA `(.L_x_691) ;  /* 0x0000007000007947 */ /* 0x000fea0003800000 */
.L_x_690:
[----:B------:R0:W-:Y:S01]  /*1040*/  STS [R27], R22 ;  /* 0x000000161b007388 */ /* 0x0001e20000000800 */
[C---:B------:R-:W-:Y:S02]  /*1050*/  HADD2 R0, |R22|.reuse, -RZ.H0_H0 ;  /* 0xa00000ff16007230 */ /* 0x040fe40000000200 */
[----:B------:R-:W-:-:S03]  /*1060*/  HSETP2.GT.AND P4, PT, |R22|.H0_H0, |R22|.H1_H1, PT ;  /* 0x7000001616007234 */ /* 0x000fc60003f84a00 */
[----:B------:R-:W-:-:S04]  /*1070*/  PRMT R17, R0, 0x7632, R17 ;  /* 0x0000763200117816 */ /* 0x000fc80000000011 */
[----:B------:R-:W-:-:S05]  /*1080*/  SEL R0, R17, R0, !P4 ;  /* 0x0000000011007207 */ /* 0x000fca0006000000 */
[----:B------:R-:W-:-:S05]  /*1090*/  HSETP2.GT.AND P4, PT, R0.H0_H0, R7.H0_H0, PT ;  /* 0x2000000700007234 */ /* 0x000fca0003f84800 */
[----:B------:R-:W-:Y:S02]  /*10a0*/  SEL R7, R7, R0, !P4 ;  /* 0x0000000007077207 */ /* 0x000fe40006000000 */
.L_x_691:
        /* <DEDUP_REMOVED lines=10> */
[----:B------:R-:W-:-:S05]  /*1150*/  IMAD.MOV.U32 R0, RZ, RZ, c[0x0][0x0] ;  /* 0x00000000ff007624 */ /* 0x000fca00078e00ff */
[----:B------:R-:W-:-:S05]  /*1160*/  LEA R27, R0, R27, 0x2 ;  /* 0x0000001b001b7211 */ /* 0x000fca00078e10ff */
        /* <DEDUP_REMOVED lines=16> */
[----:B------:R-:W-:-:S07]  /*1270*/  FMUL.FTZ R24, R19, R20 ;  /* 0x0000001413187220 */ /* 0x000fce0000410000 */
[----:B------:R-:W1:Y:S01]  /*1280*/  F2I.S8.NTZ R19, R24 ;  /* 0x0000001800137305 */ /* 0x000e620000202100 */
[----:B0-----:R-:W-:-:S04]  /*1290*/  PRMT R18, R22, 0x8880, RZ ;  /* 0x0000888016127816 */ /* 0x001fc800000000ff */
[----:B------:R-:W-:-:S04]  /*12a0*/  PRMT R18, R18, 0x7710, RZ ;  /* 0x0000771012127816 */ /* 0x000fc800000000ff */
[----:B-1----:R-:W-:Y:S01]  /*12b0*/  PRMT R29, R19, 0x7604, R18 ;  /* 0x00007604131d7816 */ /* 0x002fe20000000012 */
[----:B------:R-:W-:-:S05]  /*12c0*/  IMAD.WIDE R18, R23, R26, c[0x0][0x160] ;  /* 0x0000580017127625 */ /* 0x000fca00078e021a */
[----:B------:R0:W-:Y:S01]  /*12d0*/  STG.E.U16 [R18.64], R29 ;  /* 0x0000001d12007986 */ /* 0x0001e2000c101504 */
[----:B------:R-:W-:Y:S05]  /*12e0*/  BRA `(.L_x_693) ;  /* 0x0000007000007947 */ /* 0x000fea0003800000 */
.L_x_692:
[----:B------:R0:W-:Y:S01]  /*12f0*/  STS [R27], R24 ;  /* 0x000000181b007388 */ /* 0x0001e20000000800 */
[C---:B------:R-:W-:Y:S02]  /*1300*/  HADD2 R18, |R24|.reuse, -RZ.H0_H0 ;  /* 0xa00000ff18127230 */ /* 0x040fe40000000200 */
[----:B------:R-:W-:-:S03]  /*1310*/  HSETP2.GT.AND P4, PT, |R24|.H0_H0, |R24|.H1_H1, PT ;  /* 0x7000001818007234 */ /* 0x000fc60003f84a00 */
[----:B------:R-:W-:-:S04]  /*1320*/  PRMT R19, R18, 0x7632, R19 ;  /* 0x0000763212137816 */ /* 0x000fc80000000013 */
[----:B------:R-:W-:-:S05]  /*1330*/  SEL R18, R19, R18, !P4 ;  /* 0x0000001213127207 */ /* 0x000fca0006000000 */
[----:B------:R-:W-:-:S05]  /*1340*/  HSETP2.GT.AND P4, PT, R18.H0_H0, R7.H0_H0, PT ;  /* 0x2000000712007234 */ /* 0x000fca0003f84800 */
[----:B------:R-:W-:Y:S02]  /*1350*/  SEL R7, R7, R18, !P4 ;  /* 0x0000001207077207 */ /* 0x000fe40006000000 */
.L_x_693:
        /* <DEDUP_REMOVED lines=24> */
[----:B------:R-:W-:-:S04]  /*14e0*/  MOV R26, 0x2 ;  /* 0x00000002001a7802 */ /* 0x000fc80000000f00 */
        /* <DEDUP_REMOVED lines=11> */
.L_x_694:
[----:B------:R0:W-:Y:S01]  /*15a0*/  STS [R27], R22 ;  /* 0x000000161b007388 */ /* 0x0001e20000000800 */
[C---:B------:R-:W-:Y:S02]  /*15b0*/  HADD2 R16, |R22|.reuse, -RZ.H0_H0 ;  /* 0xa00000ff16107230 */ /* 0x040fe40000000200 */
[----:B------:R-:W-:-:S03]  /*15c0*/  HSETP2.GT.AND P4, PT, |R22|.H0_H0, |R22|.H1_H1, PT ;  /* 0x7000001616007234 */ /* 0x000fc60003f84a00 */
[----:B------:R-:W-:-:S04]  /*15d0*/  PRMT R17, R16, 0x7632, R17 ;  /* 0x0000763210117816 */ /* 0x000fc80000000011 */
[----:B------:R-:W-:-:S05]  /*15e0*/  SEL R16, R17, R16, !P4 ;  /* 0x0000001011107207 */ /* 0x000fca0006000000 */
[----:B------:R-:W-:-:S05]  /*15f0*/  HSETP2.GT.AND P4, PT, R16.H0_H0, R7.H0_H0, PT ;  /* 0x2000000710007234 */ /* 0x000fca0003f84800 */
[----:B------:R-:W-:Y:S02]  /*1600*/  SEL R7, R7, R16, !P4 ;  /* 0x0000001007077207 */ /* 0x000fe40006000000 */
.L_x_695:
        /* <DEDUP_REMOVED lines=36> */
.L_x_696:
[----:B------:R0:W-:Y:S01]  /*1850*/  STS [R27], R22 ;  /* 0x000000161b007388 */ /* 0x0001e20000000800 */
[C---:B------:R-:W-:Y:S02]  /*1860*/  HADD2 R16, |R22|.reuse, -RZ.H0_H0 ;  /* 0xa00000ff16107230 */ /* 0x040fe40000000200 */
[----:B------:R-:W-:-:S03]  /*1870*/  HSETP2.GT.AND P4, PT, |R22|.H0_H0, |R22|.H1_H1, PT ;  /* 0x7000001616007234 */ /* 0x000fc60003f84a00 */
[----:B------:R-:W-:-:S04]  /*1880*/  PRMT R17, R16, 0x7632, R17 ;  /* 0x0000763210117816 */ /* 0x000fc80000000011 */
[----:B------:R-:W-:-:S05]  /*1890*/  SEL R16, R17, R16, !P4 ;  /* 0x0000001011107207 */ /* 0x000fca0006000000 */
[----:B------:R-:W-:-:S05]  /*18a0*/  HSETP2.GT.AND P4, PT, R16.H0_H0, R7.H0_H0, PT ;  /* 0x2000000710007234 */ /* 0x000fca0003f84800 */
[----:B------:R-:W-:Y:S02]  /*18b0*/  SEL R7, R7, R16, !P4 ;  /* 0x0000001007077207 */ /* 0x000fe40006000000 */
.L_x_697:
        /* <DEDUP_REMOVED lines=11> */
[----:B------:R-:W-:-:S05]  /*1970*/  LEA R27, R0, R27, 0x2 ;  /* 0x0000001b001b7211 */ /* 0x000fca00078e10ff */
        /* <DEDUP_REMOVED lines=24> */
.L_x_698:
[----:B------:R0:W-:Y:S01]  /*1b00*/  STS [R27], R22 ;  /* 0x000000161b007388 */ /* 0x0001e20000000800 */
[C---:B------:R-:W-:Y:S02]  /*1b10*/  HADD2 R16, |R22|.reuse, -RZ.H0_H0 ;  /* 0xa00000ff16107230 */ /* 0x040fe40000000200 */
[----:B------:R-:W-:-:S03]  /*1b20*/  HSETP2.GT.AND P4, PT, |R22|.H0_H0, |R22|.H1_H1, PT ;  /* 0x7000001616007234 */ /* 0x000fc60003f84a00 */
[----:B------:R-:W-:-:S04]  /*1b30*/  PRMT R17, R16, 0x7632, R17 ;  /* 0x0000763210117816 */ /* 0x000fc80000000011 */
[----:B------:R-:W-:-:S05]  /*1b40*/  SEL R16, R17, R16, !P4 ;  /* 0x0000001011107207 */ /* 0x000fca0006000000 */
[----:B------:R-:W-:-:S05]  /*1b50*/  HSETP2.GT.AND P4, PT, R16.H0_H0, R7.H0_H0, PT ;  /* 0x2000000710007234 */ /* 0x000fca0003f84800 */
[----:B------:R-:W-:Y:S02]  /*1b60*/  SEL R7, R7, R16, !P4 ;  /* 0x0000001007077207 */ /* 0x000fe40006000000 */
.L_x_699:
        /* <DEDUP_REMOVED lines=36> */
.L_x_700:
[----:B------:R0:W-:Y:S01]  /*1db0*/  STS [R27], R22 ;  /* 0x000000161b007388 */ /* 0x0001e20000000800 */
[C---:B------:R-:W-:Y:S02]  /*1dc0*/  HADD2 R16, |R22|.reuse, -RZ.H0_H0 ;  /* 0xa00000ff16107230 */ /* 0x040fe40000000200 */
[----:B------:R-:W-:-:S03]  /*1dd0*/  HSETP2.GT.AND P4, PT, |R22|.H0_H0, |R22|.H1_H1, PT ;  /* 0x7000001616007234 */ /* 0x000fc60003f84a00 */
[----:B------:R-:W-:-:S04]  /*1de0*/  PRMT R17, R16, 0x7632, R17 ;  /* 0x0000763210117816 */ /* 0x000fc80000000011 */
[----:B------:R-:W-:-:S05]  /*1df0*/  SEL R16, R17, R16, !P4 ;  /* 0x0000001011107207 */ /* 0x000fca0006000000 */
[----:B------:R-:W-:-:S05]  /*1e00*/  HSETP2.GT.AND P4, PT, R16.H0_H0, R7.H0_H0, PT ;  /* 0x2000000710007234 */ /* 0x000fca0003f84800 */
[----:B------:R-:W-:Y:S02]  /*1e10*/  SEL R7, R7, R16, !P4 ;  /* 0x0000001007077207 */ /* 0x000fe40006000000 */
.L_x_701:
        /* <DEDUP_REMOVED lines=36> */
.L_x_702:
[----:B------:R0:W-:Y:S01]  /*2060*/  STS [R27], R22 ;  /* 0x000000161b007388 */ /* 0x0001e20000000800 */
[C---:B------:R-:W-:Y:S02]  /*2070*/  HADD2 R16, |R22|.reuse, -RZ.H0_H0 ;  /* 0xa00000ff16107230 */ /* 0x040fe40000000200 */
[----:B------:R-:W-:-:S03]  /*2080*/  HSETP2.GT.AND P4, PT, |R22|.H0_H0, |R22|.H1_H1, PT ;  /* 0x7000001616007234 */ /* 0x000fc60003f84a00 */
[----:B------:R-:W-:-:S04]  /*2090*/  PRMT R17, R16, 0x7632, R17 ;  /* 0x0000763210117816 */ /* 0x000fc80000000011 */
[----:B------:R-:W-:-:S05]  /*20a0*/  SEL R16, R17, R16, !P4 ;  /* 0x0000001011107207 */ /* 0x000fca0006000000 */
[----:B------:R-:W-:-:S05]  /*20b0*/  HSETP2.GT.AND P4, PT, R16.H0_H0, R7.H0_H0, PT ;  /* 0x2000000710007234 */ /* 0x000fca0003f84800 */
[----:B------:R-:W-:Y:S02]  /*20c0*/  SEL R7, R7, R16, !P4 ;  /* 0x0000001007077207 */ /* 0x000fe40006000000 */
.L_x_703:
        /* <DEDUP_REMOVED lines=36> */
.L_x_704:
[----:B------:R0:W-:Y:S01]  /*2310*/  STS [R27], R22 ;  /* 0x000000161b007388 */ /* 0x0001e20000000800 */
[C---:B------:R-:W-:Y:S02]  /*2320*/  HADD2 R0, |R22|.reuse, -RZ.H0_H0 ;  /* 0xa00000ff16007230 */ /* 0x040fe40000000200 */
[----:B------:R-:W-:-:S03]  /*2330*/  HSETP2.GT.AND P4, PT, |R22|.H0_H0, |R22|.H1_H1, PT ;  /* 0x7000001616007234 */ /* 0x000fc60003f84a00 */
[----:B------:R-:W-:-:S04]  /*2340*/  PRMT R17, R0, 0x7632, R17 ;  /* 0x0000763200117816 */ /* 0x000fc80000000011 */
[----:B------:R-:W-:-:S05]  /*2350*/  SEL R0, R17, R0, !P4 ;  /* 0x0000000011007207 */ /* 0x000fca0006000000 */
[----:B------:R-:W-:-:S05]  /*2360*/  HSETP2.GT.AND P4, PT, R0.H0_H0, R7.H0_H0, PT ;  /* 0x2000000700007234 */ /* 0x000fca0003f84800 */
[----:B------:R-:W-:Y:S02]  /*2370*/  SEL R7, R7, R0, !P4 ;  /* 0x0000000007077207 */ /* 0x000fe40006000000 */
.L_x_705:
[----:B0-----:R-:W-:Y:S02]  /*2380*/  IADD3 R25, R23, c[0x0][0x0], RZ ;  /* 0x0000000017197a10 */ /* 0x001fe40007ffe0ff */
[----:B------:R-:W-:Y:S02]  /*2390*/  IADD3 R4, R4, 0x1, RZ ;  /* 0x0000000104047810 */ /* 0x000fe40007ffe0ff */
[----:B------:R-:W-:-:S13]  /*23a0*/  ISETP.GE.AND P4, PT, R25, c[0x0][0x1a8], PT ;  /* 0x00006a0019007a0c */ /* 0x000fda0003f86270 */
[----:B------:R-:W-:Y:S01]  /*23b0*/  @P4 CALL.REL.NOINC `(.L_x_689) ;  /* 0x0000001000004944 */ /* 0x000fe20003c00000 */
[----:B------:R-:W-:Y:S05]  /*23c0*/  BRA `(.L_x_706) ;  /* 0xffffea8000007947 */ /* 0x000fea000383ffff */
.L_x_689:
[----:B0-----:R-:W-:Y:S05]  /*23d0*/  BSYNC B0 ;  /* 0x0000000000007941 */ /* 0x001fea0003800000 */
.L_x_688:
[----:B------:R-:W-:-:S04]  /*23e0*/  ISETP.NE.U32.AND P0, PT, RZ, c[0x0][0x1c8], PT ;  /* 0x00007200ff007a0c */ /* 0x000fc80003f05070 */
[----:B------:R-:W-:-:S13]  /*23f0*/  ISETP.NE.AND.EX P0, PT, RZ, c[0x0][0x1cc], PT, P0 ;  /* 0x00007300ff007a0c */ /* 0x000fda0003f05300 */
[----:B------:R-:W-:Y:S05]  /*2400*/  @!P0 EXIT ;  /* 0x000000000000894d */ /* 0x000fea0003800000 */
[----:B------:R-:W-:Y:S01]  /*2410*/  HADD2.F32 R7, -RZ, R7.H0_H0 ;  /* 0x20000007ff077230 */ /* 0x000fe20000004100 */
[----:B------:R-:W0:Y:S01]  /*2420*/  I2F R10, R10 ;  /* 0x0000000a000a7306 */ /* 0x000e220000201400 */
[----:B------:R-:W-:Y:S03]  /*2430*/  BSSY B0, `(.L_x_707) ;  /* 0x0000043000007945 */ /* 0x000fe60003800000 */
[----:B------:R-:W1:Y:S01]  /*2440*/  SHFL.BFLY PT, R0, R7, 0x10, 0x1f ;  /* 0x0e001f0007007f89 */ /* 0x000e6200000e0000 */
[----:B0-----:R-:W-:Y:S02]  /*2450*/  FSETP.GT.FTZ.AND P0, PT, R11, R10, PT ;  /* 0x0000000a0b00720b */ /* 0x001fe40003f14000 */
[----:B-1----:R-:W-:-:S05]  /*2460*/  FMNMX.FTZ R0, R7, R0, !PT ;  /* 0x0000000007007209 */ /* 0x002fca0007810000 */
        /* <DEDUP_REMOVED lines=8> */
[----:B------:R-:W-:-:S04]  /*24f0*/  IMAD.MOV.U32 R4, RZ, RZ, -0x1f528714 ;  /* 0xe0ad78ecff047424 */ /* 0x000fc800078e00ff */
        /* <DEDUP_REMOVED lines=31> */
[----:B-----5:R-:W-:Y:S05]  /*26f0*/  CALL.REL.NOINC `($__internal_7_$__cuda_sm20_div_rn_f64_full) ;  /* 0x0000020000007944 */ /* 0x020fea0003c00000 */
.L_x_710:
[----:B------:R-:W-:Y:S05]  /*2700*/  BSYNC B1 ;  /* 0x0000000000017941 */ /* 0x000fea0003800000 */
.L_x_709:
[----:B-1----:R-:W1:Y:S01]  /*2710*/  S2R R10, SR_CTAID.X ;  /* 0x00000000000a7919 */ /* 0x002e620000002500 */
[----:B------:R-:W2:Y:S01]  /*2720*/  F2F.F32.F64 R6, R4 ;  /* 0x0000000400067310 */ /* 0x000ea20000301000 */
[----:B------:R-:W2:Y:S01]  /*2730*/  DSETP.GEU.AND P0, PT, |R4|, c[0x2][0x0], PT ;  /* 0x008000000400762a */ /* 0x000ea20003f0e200 */
[----:B------:R-:W-:-:S13]  /*2740*/  IMAD.MOV.U32 R9, RZ, RZ, 0x2 ;  /* 0x00000002ff097424 */ /* 0x000fda00078e00ff */
[----:B--2---:R-:W-:Y:S02]  /*2750*/  @!P0 FMUL R6, R6, 1.175494350822287508e-38 ;  /* 0x0080000006068820 */ /* 0x004fe40000400000 */
.L_x_711:
[----:B-1----:R-:W2:Y:S02]  /*2760*/  LDS R2, [R21.X4+0x110] ;  /* 0x0001100015027984 */ /* 0x002ea40000004800 */
[----:B--2---:R-:W-:-:S05]  /*2770*/  HADD2.F32 R3, -RZ, R2.H0_H0 ;  /* 0x20000002ff037230 */ /* 0x004fca0000004100 */
[----:B------:R-:W-:Y:S01]  /*2780*/  FMUL.FTZ R4, R6, R3 ;  /* 0x0000000306047220 */ /* 0x000fe20000410000 */
[----:B------:R-:W-:Y:S01]  /*2790*/  HADD2.F32 R3, -RZ, R2.H1_H1 ;  /* 0x30000002ff037230 */ /* 0x000fe20000004100 */
[----:B-1----:R-:W-:Y:S01]  /*27a0*/  IMAD R2, R10, c[0x0][0x1a8], R21 ;  /* 0x00006a000a027a24 */ /* 0x002fe200078e0215 */
[----:B------:R-:W-:-:S03]  /*27b0*/  IADD3 R21, R21, c[0x0][0x0], RZ ;  /* 0x0000000015157a10 */ /* 0x000fc60007ffe0ff */
[----:B------:R-:W1:Y:S01]  /*27c0*/  F2I.S8.NTZ R4, R4 ;  /* 0x0000000400047305 */ /* 0x000e620000202100 */
[----:B------:R-:W-:Y:S01]  /*27d0*/  FMUL.FTZ R5, R6, R3 ;  /* 0x0000000306057220 */ /* 0x000fe20000410000 */
[----:B------:R-:W-:Y:S01]  /*27e0*/  ISETP.GE.AND P0, PT, R21, c[0x0][0x1a8], PT ;  /* 0x00006a0015007a0c */ /* 0x000fe20003f06270 */
[----:B------:R-:W-:-:S05]  /*27f0*/  IMAD.WIDE R2, R2, R9, c[0x0][0x160] ;  /* 0x0000580002027625 */ /* 0x000fca00078e0209 */
[----:B------:R-:W2:Y:S01]  /*2800*/  F2I.S8.NTZ R8, R5 ;  /* 0x0000000500087305 */ /* 0x000ea20000202100 */
[----:B-1----:R-:W-:-:S04]  /*2810*/  PRMT R7, R4, 0x8880, RZ ;  /* 0x0000888004077816 */ /* 0x002fc800000000ff */
[----:B------:R-:W-:-:S04]  /*2820*/  PRMT R7, R7, 0x7710, RZ ;  /* 0x0000771007077816 */ /* 0x000fc800000000ff */
[----:B--2---:R-:W-:-:S05]  /*2830*/  PRMT R7, R8, 0x7604, R7 ;  /* 0x0000760408077816 */ /* 0x004fca0000000007 */
[----:B------:R1:W-:Y:S01]  /*2840*/  STG.E.U16 [R2.64], R7 ;  /* 0x0000000702007986 */ /* 0x0003e2000c101504 */
[----:B------:R-:W-:Y:S05]  /*2850*/  @!P0 BRA `(.L_x_711) ;  /* 0xffffff0000008947 */ /* 0x000fea000383ffff */
.L_x_708:
[----:B------:R-:W-:Y:S05]  /*2860*/  BSYNC B0 ;  /* 0x0000000000007941 */ /* 0x000fea0003800000 */
.L_x_707:
[----:B------:R-:W-:Y:S05]  /*2870*/  @P1 EXIT ;  /* 0x000000000000194d */ /* 0x000fea0003800000 */
[----:B------:R-:W2:Y:S01]  /*2880*/  LDG.E R13, [R12.64] ;  /* 0x000000040c0d7981 */ /* 0x000ea2000c1e1900 */
[----:B-1----:R-:W-:-:S03]  /*2890*/  MOV R3, 0x4 ;  /* 0x0000000400037802 */ /* 0x002fc60000000f00 */
[----:B------:R-:W1:Y:S02]  /*28a0*/  S2R R2, SR_CTAID.X ;  /* 0x0000000000027919 */ /* 0x000e640000002500 */
[----:B-1----:R-:W-:-:S04]  /*28b0*/  IMAD.WIDE.U32 R2, R2, R3, c[0x0][0x1c8] ;  /* 0x0000720002027625 */ /* 0x002fc800078e0003 */
[----:B--2---:R-:W-:-:S04]  /*28c0*/  FMUL.FTZ R0, R0, R13 ;  /* 0x0000000d00007220 */ /* 0x004fc80000410000 */
[----:B------:R-:W-:-:S05]  /*28d0*/  FMUL.FTZ R5, R0, 0.0078740157186985015869 ;  /* 0x3c01020400057820 */ /* 0x000fca0000410000 */
[----:B------:R-:W-:Y:S01]  /*28e0*/  STG.E [R2.64], R5 ;  /* 0x0000000502007986 */ /* 0x000fe2000c101904 */
[----:B------:R-:W-:Y:S05]  /*28f0*/  EXIT ;  /* 0x000000000000794d */ /* 0x000fea0003800000 */
        .weak           $__internal_7_$__cuda_sm20_div_rn_f64_full
        .type           $__internal_7_$__cuda_sm20_div_rn_f64_full,@function
        .size           $__internal_7_$__cuda_sm20_div_rn_f64_full,(.L_x_2441 - $__internal_7_$__cuda_sm20_div_rn_f64_full)
$__internal_7_$__cuda_sm20_div_rn_f64_full:
        /* <DEDUP_REMOVED lines=57> */
.L_x_713:
[----:B------:R-:W2:-:S14]  /*2c90*/  DSETP.NAN.AND P0, PT, R2, R2, PT ;  /* 0x000000020200722a */ /* 0x000e9c0003f08000 */
[----:B--2---:R-:W-:Y:S05]  /*2ca0*/  @P0 BRA `(.L_x_715) ;  /* 0x000000d000000947 */ /* 0x004fea0003800000 */
[----:B------:R-:W-:Y:S01]  /*2cb0*/  ISETP.NE.AND P0, PT, R7, R20, PT ;  /* 0x000000140700720c */ /* 0x000fe20003f05270 */
[----:B------:R-:W-:Y:S01]  /*2cc0*/  IMAD.MOV.U32 R15, RZ, RZ, -0x80000 ;  /* 0xfff80000ff0f7424 */ /* 0x000fe200078e00ff */
        /* <DEDUP_REMOVED lines=11> */
.L_x_715:
[----:B------:R-:W-:Y:S02]  /*2d80*/  LOP3.LUT R15, R3, 0x80000, RZ, 0xfc, !PT ;  /* 0x00080000030f7812 */ /* 0x000fe400078efcff */
[----:B------:R-:W-:Y:S02]  /*2d90*/  MOV R14, R2 ;  /* 0x00000002000e7202 */ /* 0x000fe40000000f00 */
.L_x_714:
[----:B------:R-:W-:Y:S05]  /*2da0*/  BSYNC B2 ;  /* 0x0000000000027941 */ /* 0x000fea0003800000 */
.L_x_712:
[----:B------:R-:W-:Y:S02]  /*2db0*/  IMAD.MOV.U32 R7, RZ, RZ, 0x0 ;  /* 0x00000000ff077424 */ /* 0x000fe400078e00ff */
[----:B------:R-:W-:-:S02]  /*2dc0*/  IMAD.MOV.U32 R4, RZ, RZ, R14 ;  /* 0x000000ffff047224 */ /* 0x000fc400078e000e */
[----:B------:R-:W-:Y:S01]  /*2dd0*/  IMAD.MOV.U32 R5, RZ, RZ, R15 ;  /* 0x000000ffff057224 */ /* 0x000fe200078e000f */
[----:B------:R-:W-:Y:S06]  /*2de0*/  RET.REL.NODEC R6 `(_ZN17fastertransformer34generalAddBiasResidualLayerNormOptI7__half2Lb0ELb0ELi2ELb1ELi8EEEvPT_S3_PKS2_S5_S5_S5_S5_S5_fiiPKfS7_S7_Pfi) ;  /* 0xffffd21006007950 */ /* 0x000fec0003c3ffff */
.L_x_716:
        /* <DEDUP_REMOVED lines=9> */
.L_x_2441:


//--------------------- .text._ZN17fastertransformer35generalAddBiasResidualLayerNormOpt2I7__half2Lb1ELb0ELi2ELb1ELi8EEEvPT_S3_PKS2_S5_S5_S5_S5_S5_fiiPKfS7_S7_Pfi --------------------------
	.section	.text._ZN17fastertransformer35generalAddBiasResidualLayerNormOpt2I7__half2Lb1ELb0ELi2ELb1ELi8EEEvPT_S3_PKS2_S5_S5_S5_S5_S5_fiiPKfS7_S7_Pfi,"ax",@progbits
	.sectioninfo	@"SHI_REGISTERS=32"
	.align	128
        .global         _ZN17fastertransformer35generalAddBiasResidualLayerNormOpt2I7__half2Lb1ELb0ELi2ELb1ELi8EEEvPT_S3_PKS2_S5_S5_S5_S5_S5_fiiPKfS7_S7_Pfi
        .type           _ZN17fastertransformer35generalAddBiasResidualLayerNormOpt2I7__half2Lb1ELb0ELi2ELb1ELi8EEEvPT_S3_PKS2_S5_S5_S5_S5_S5_fiiPKfS7_S7_Pfi,@function
        .size           _ZN17fastertransformer35generalAddBiasResidualLayerNormOpt2I7__half2Lb1ELb0ELi2ELb1ELi8EEEvPT_S3_PKS2_S5_S5_S5_S5_S5_fiiPKfS7_S7_Pfi,(.L_x_2442 - _ZN17fastertransformer35generalAddBiasResidualLayerNormOpt2I7__half2Lb1ELb0ELi2ELb1ELi8EEEvPT_S3_PKS2_S5_S5_S5_S5_S5_fiiPKfS7_S7_Pfi)
        .other          _ZN17fastertransformer35generalAddBiasResidualLayerNormOpt2I7__half2Lb1ELb0ELi2ELb1ELi8EEEvPT_S3_PKS2_S5_S5_S5_S5_S5_fiiPKfS7_S7_Pfi,@"STO_CUDA_ENTRY STV_DEFAULT"
_ZN17fastertransformer35generalAddBiasResidualLayerNormOpt2I7__half2Lb1ELb0ELi2ELb1ELi8EEEvPT_S3_PKS2_S5_S5_S5_S5_S5_fiiPKfS7_S7_Pfi:
.text._ZN17fastertransformer35generalAddBiasResidualLayerNormOpt2I7__half2Lb1ELb0ELi2ELb1ELi8EEEvPT_S3_PKS2_S5_S5_S5_S5_S5_fiiPKfS7_S7_Pfi:
[----:B------:R-:W-:Y:S02]  /*0000*/  IMAD.MOV.U32 R1, RZ, RZ, c[0x0][0x28] ;  /* 0x00000a00ff017624 */ /* 0x000fe400078e00ff */
[----:B------:R-:W-:Y:S01]  /*0010*/  IMAD.MOV.U32 R0, RZ, RZ, c[0x0][0x1d0] ;  /* 0x00007400ff007624 */ /* 0x000fe200078e00ff */
[----:B------:R-:W-:Y:S01]  /*0020*/  ISETP.NE.U32.AND P0, PT, RZ, c[0x0][0x1b0], PT ;  /* 0x00006c00ff007a0c */ /* 0x000fe20003f05070 */
[----:B------:R-:W-:-:S03]  /*0030*/  ULDC.64 UR4, c[0x0][0x118] ;  /* 0x0000460000047ab9 */ /* 0x000fc60000000a00 */
[C---:B------:R-:W-:Y:S02]  /*0040*/  ISETP.NE.AND P3, PT, R0.reuse, 0x2, PT ;  /* 0x000000020000780c */ /* 0x040fe40003f65270 */
[----:B------:R-:W-:Y:S02]  /*0050*/  ISETP.NE.AND P1, PT, R0, 0x2, PT ;  /* 0x000000020000780c */ /* 0x000fe40003f25270 */
[----:B------:R-:W-:Y:S01]  /*0060*/  ISETP.NE.AND.EX P0, PT, RZ, c[0x0][0x1b4], !P3, P0 ;  /* 0x00006d00ff007a0c */ /* 0x000fe20005f05300 */
[----:B------:R-:W-:Y:S01]  /*0070*/  IMAD.MOV.U32 R22, RZ, RZ, RZ ;  /* 0x000000ffff167224 */ /* 0x000fe200078e00ff */
[----:B------:R-:W-:Y:S01]  /*0080*/  MOV R11, c[0x0][0x1c4] ;  /* 0x00007100000b7a02 */ /* 0x000fe20000000f00 */
[----:B------:R-:W-:-:S08]  /*0090*/  IMAD.MOV.U32 R10, RZ, RZ, c[0x0][0x1c0] ;  /* 0x00007000ff0a7624 */ /* 0x000fd000078e00ff */
[----:B------:R0:W5:Y:S02]  /*00a0*/  @!P1 LDG.E R22, [R10.64] ;  /* 0x000000040a169981 */ /* 0x000164000c1e1900 */
[----:B------:R-:W-:Y:S01]  /*00b0*/  @P0 IMAD.MOV.U32 R2, RZ, RZ, c[0x0][0x1b8] ;  /* 0x00006e00ff020624 */ /* 0x000fe200078e00ff */
[----:B------:R-:W-:Y:S01]  /*00c0*/  @P0 MOV R12, c[0x0][0x1b0] ;  /* 0x00006c00000c0a02 */ /* 0x000fe20000000f00 */
[----:B------:R-:W-:Y:S02]  /*00d0*/  @P0 IMAD.MOV.U32 R13, RZ, RZ, c[0x0][0x1b4] ;  /* 0x00006d00ff0d0624 */ /* 0x000fe400078e00ff */
[----:B------:R-:W-:-:S04]  /*00e0*/  @P0 IMAD.MOV.U32 R3, RZ, RZ, c[0x0][0x1bc] ;  /* 0x00006f00ff030624 */ /* 0x000fc800078e00ff */
[----:B------:R-:W2:Y:S04]  /*00f0*/  @P0 LDG.E R13, [R12.64] ;  /* 0x000000040c0d0981 */ /* 0x000ea8000c1e1900 */
[----:B------:R-:W2:Y:S04]  /*0100*/  @P0 LDG.E R2, [R2.64] ;  /* 0x0000000402020981 */ /* 0x000ea8000c1e1900 */
[----:B------:R-:W1:Y:S04]  /*0110*/  S2R R9, SR_TID.X ;  /* 0x0000000000097919 */ /* 0x000e680000002100 */
[----:B------:R-:W3:Y:S01]  /*0120*/  S2R R8, SR_CTAID.X ;  /* 0x0000000000087919 */ /* 0x000ee20000002500 */
[----:B------:R-:W-:Y:S01]  /*0130*/  BSSY B0, `(.L_x_717) ;  /* 0x0000296000007945 */ /* 0x000fe20003800000 */
[----:B------:R-:W-:Y:S01]  /*0140*/  CS2R R6, SRZ ;  /* 0x0000000000067805 */ /* 0x000fe2000001ff00 */
[----:B------:R-:W-:Y:S01]  /*0150*/  IMAD.MOV.U32 R5, RZ, RZ, RZ ;  /* 0x000000ffff057224 */ /* 0x000fe200078e00ff */
[----:B-1----:R-:W-:Y:S01]  /*0160*/  ISETP.GE.AND P2, PT, R9, c[0x0][0x1a8], PT ;  /* 0x00006a0009007a0c */ /* 0x002fe20003f46270 */
[----:B--2---:R-:W-:-:S12]  /*0170*/  @P0 FMUL.FTZ R7, R2, R13 ;  /* 0x0000000d02070220 */ /* 0x004fd80000410000 */
[----:B------:R-:W-:Y:S05]  /*0180*/  @P2 BRA `(.L_x_718) ;  /* 0x0000290000002947 */ /* 0x000fea0003800000 */
[----:B0--3--:R-:W-:-:S04]  /*0190*/  IMAD.MOV.U32 R12, RZ, RZ, c[0x0][0x0] ;  /* 0x00000000ff0c7624 */ /* 0x009fc800078e00ff */
[C---:B------:R-:W-:Y:S02]  /*01a0*/  IMAD.SHL.U32 R4, R12.reuse, 0x8, RZ ;  /* 0x000000080c047824 */ /* 0x040fe400078e00ff */
[----:B------:R-:W-:Y:S01]  /*01b0*/  IMAD.WIDE R12, R12, 0x4, RZ ;  /* 0x000000040c0c7825 */ /* 0x000fe200078e02ff */
[----:B------:R-:W-:Y:S05]  /*01c0*/  @P0 BRA `(.L_x_719) ;  /* 0x0000136000000947 */ /* 0x000fea0003800000 */
[----:B------:R-:W-:Y:S01]  /*01d0*/  HFMA2.MMA R5, -RZ, RZ, 0, 0 ;  /* 0x00000000ff057435 */ /* 0x000fe200000001ff */
[----:B------:R-:W-:Y:S01]  /*01e0*/  BSSY B1, `(.L_x_720) ;  /* 0x0000133000017945 */ /* 0x000fe20003800000 */
[--C-:B------:R-:W-:Y:S02]  /*01f0*/  IMAD R3, R8, c[0x0][0x1a8], R9.reuse ;  /* 0x00006a0008037a24 */ /* 0x100fe400078e0209 */
[----:B------:R-:W-:Y:S02]  /*0200*/  IMAD.MOV.U32 R0, RZ, RZ, RZ ;  /* 0x000000ffff007224 */ /* 0x000fe400078e00ff */
[----:B------:R-:W-:Y:S02]  /*0210*/  IMAD.MOV.U32 R2, RZ, RZ, R9 ;  /* 0x000000ffff027224 */ /* 0x000fe400078e0009 */
[----:B------:R-:W-:-:S02]  /*0220*/  IMAD.MOV.U32 R6, RZ, RZ, RZ ;  /* 0x000000ffff067224 */ /* 0x000fc400078e00ff */
.L_x_722:
[----:B------:R-:W-:Y:S01]  /*0230*/  MOV R20, 0x4 ;  /* 0x0000000400147802 */ /* 0x000fe20000000f00 */
[----:B0-----:R-:W-:-:S04]  /*0240*/  IMAD R7, R4, R0, R3 ;  /* 0x0000000004077224 */ /* 0x001fc800078e0203 */
[----:B------:R-:W-:-:S04]  /*0250*/  IMAD.WIDE R14, R7, R20, c[0x0][0x180] ;  /* 0x00006000070e7625 */ /* 0x000fc800078e0214 */
[CC--:B------:R-:W-:Y:S02]  /*0260*/  IMAD.WIDE R16, R7.reuse, R20.reuse, c[0x0][0x188] ;  /* 0x0000620007107625 */ /* 0x0c0fe400078e0214 */
[----:B------:R-:W2:Y:S02]  /*0270*/  LDG.E.CONSTANT R14, [R14.64] ;  /* 0x000000040e0e7981 */ /* 0x000ea4000c1e9900 */
[----:B------:R-:W-:Y:S02]  /*0280*/  IMAD.WIDE R18, R7, R20, c[0x0][0x170] ;  /* 0x00005c0007127625 */ /* 0x000fe400078e0214 */
[----:B------:R-:W3:Y:S04]  /*0290*/  LDG.E.CONSTANT R16, [R16.64] ;  /* 0x0000000410107981 */ /* 0x000ee8000c1e9900 */
[----:B------:R-:W4:Y:S01]  /*02a0*/  LDG.E.CONSTANT R18, [R18.64] ;  /* 0x0000000412127981 */ /* 0x000f22000c1e9900 */
[----:B------:R-:W-:Y:S01]  /*02b0*/  LEA R25, R2, 0x190, 0x2 ;  /* 0x0000019002197811 */ /* 0x000fe200078e10ff */
[----:B--2---:R-:W-:-:S02]  /*02c0*/  HADD2.F32 R21, -RZ, R14.H0_H0 ;  /* 0x2000000eff157230 */ /* 0x004fc40000004100 */
[----:B------:R-:W-:Y:S02]  /*02d0*/  HADD2.F32 R23, -RZ, R14.H1_H1 ;  /* 0x3000000eff177230 */ /* 0x000fe40000004100 */
[--C-:B---3--:R-:W-:Y:S02]  /*02e0*/  HADD2.F32 R24, -RZ, R16.reuse.H0_H0 ;  /* 0x20000010ff187230 */ /* 0x108fe40000004100 */
[----:B------:R-:W-:Y:S02]  /*02f0*/  HADD2.F32 R26, -RZ, R16.H1_H1 ;  /* 0x30000010ff1a7230 */ /* 0x000fe40000004100 */
[--C-:B----4-:R-:W-:Y:S01]  /*0300*/  HADD2.F32 R14, -RZ, R18.reuse.H1_H1 ;  /* 0x30000012ff0e7230 */ /* 0x110fe20000004100 */
[----:B------:R-:W-:Y:S01]  /*0310*/  FADD.FTZ R21, R21, R24 ;  /* 0x0000001815157221 */ /* 0x000fe20000010000 */
[----:B------:R-:W-:Y:S01]  /*0320*/  HADD2.F32 R24, -RZ, R18.H0_H0 ;  /* 0x20000012ff187230 */ /* 0x000fe20000004100 */
[----:B------:R-:W-:Y:S02]  /*0330*/  FADD.FTZ R23, R23, R26 ;  /* 0x0000001a17177221 */ /* 0x000fe40000010000 */
[----:B------:R-:W-:-:S02]  /*0340*/  FADD.FTZ R21, RZ, R21 ;  /* 0x00000015ff157221 */ /* 0x000fc40000010000 */
[----:B------:R-:W-:Y:S02]  /*0350*/  FADD.FTZ R23, RZ, R23 ;  /* 0x00000017ff177221 */ /* 0x000fe40000010000 */
[----:B------:R-:W-:Y:S02]  /*0360*/  FADD.FTZ R24, R21, R24 ;  /* 0x0000001815187221 */ /* 0x000fe40000010000 */
[----:B------:R-:W-:Y:S01]  /*0370*/  FADD.FTZ R15, R23, R14 ;  /* 0x0000000e170f7221 */ /* 0x000fe20000010000 */
[----:B------:R-:W-:Y:S01]  /*0380*/  IADD3 R23, R2, c[0x0][0x0], RZ ;  /* 0x0000000002177a10 */ /* 0x000fe20007ffe0ff */
[----:B------:R-:W-:-:S03]  /*0390*/  IMAD.WIDE R20, R7, R20, c[0x0][0x168] ;  /* 0x00005a0007147625 */ /* 0x000fc600078e0214 */
[CC--:B------:R-:W-:Y:S01]  /*03a0*/  F2FP.PACK_AB R14, R24.reuse, R15.reuse ;  /* 0x0000000f180e723e */ /* 0x0c0fe200000000ff */
[----:B------:R-:W-:Y:S01]  /*03b0*/  FMUL.FTZ R17, R15, R15 ;  /* 0x0000000f0f117220 */ /* 0x000fe20000410000 */
[----:B------:R-:W-:Y:S01]  /*03c0*/  ISETP.GE.AND P0, PT, R23, c[0x0][0x1a8], PT ;  /* 0x00006a0017007a0c */ /* 0x000fe20003f06270 */
[----:B------:R-:W-:Y:S01]  /*03d0*/  FADD.FTZ R15, R24, R15 ;  /* 0x0000000f180f7221 */ /* 0x000fe20000010000 */
[----:B------:R-:W-:Y:S01]  /*03e0*/  PRMT R19, R14, 0x5432, R14 ;  /* 0x000054320e137816 */ /* 0x000fe2000000000e */
[----:B------:R-:W-:Y:S02]  /*03f0*/  FFMA.FTZ R24, R24, R24, R17 ;  /* 0x0000001818187223 */ /* 0x000fe40000010011 */
[----:B------:R-:W-:Y:S02]  /*0400*/  FADD.FTZ R6, R15, R6 ;  /* 0x000000060f067221 */ /* 0x000fe40000010000 */
[----:B------:R0:W-:Y:S01]  /*0410*/  STG.E [R20.64], R19 ;  /* 0x0000001314007986 */ /* 0x0001e2000c101904 */
[----:B------:R-:W-:-:S03]  /*0420*/  FADD.FTZ R5, R24, R5 ;  /* 0x0000000518057221 */ /* 0x000fc60000010000 */
[----:B------:R0:W-:Y:S02]  /*0430*/  STS [R2.X4+0x190], R19 ;  /* 0x0001901302007388 */ /* 0x0001e40000004800 */
[----:B------:R-:W-:Y:S05]  /*0440*/  @P0 BRA `(.L_x_721) ;  /* 0x000010c000000947 */ /* 0x000fea0003800000 */
[----:B------:R-:W-:-:S05]  /*0450*/  IMAD.WIDE R14, R7, 0x4, R12 ;  /* 0x00000004070e7825 */ /* 0x000fca00078e020c */
[C---:B------:R-:W-:Y:S02]  /*0460*/  IADD3 R16, P0, R14.reuse, c[0x0][0x180], RZ ;  /* 0x000060000e107a10 */ /* 0x040fe40007f1e0ff */
[C---:B------:R-:W-:Y:S02]  /*0470*/  IADD3 R18, P1, R14.reuse, c[0x0][0x188], RZ ;  /* 0x000062000e127a10 */ /* 0x040fe40007f3e0ff */
[C---:B------:R-:W-:Y:S02]  /*0480*/  IADD3.X R17, R15.reuse, c[0x0][0x184], RZ, P0, !PT ;  /* 0x000061000f117a10 */ /* 0x040fe400007fe4ff */
[C---:B0-----:R-:W-:Y:S02]  /*0490*/  IADD3.X R19, R15.reuse, c[0x0][0x18c], RZ, P1, !PT ;  /* 0x000063000f137a10 */ /* 0x041fe40000ffe4ff */
[----:B------:R-:W-:Y:S01]  /*04a0*/  IADD3 R20, P0, R14, c[0x0][0x170], RZ ;  /* 0x00005c000e147a10 */ /* 0x000fe20007f1e0ff */
[----:B------:R-:W2:Y:S04]  /*04b0*/  LDG.E.CONSTANT R16, [R16.64] ;  /* 0x0000000410107981 */ /* 0x000ea8000c1e9900 */
[----:B------:R-:W3:Y:S01]  /*04c0*/  LDG.E.CONSTANT R18, [R18.64] ;  /* 0x0000000412127981 */ /* 0x000ee2000c1e9900 */
[----:B------:R-:W-:-:S05]  /*04d0*/  IADD3.X R21, R15, c[0x0][0x174], RZ, P0, !PT ;  /* 0x00005d000f157a10 */ /* 0x000fca00007fe4ff */
[----:B------:R-:W4:Y:S01]  /*04e0*/  LDG.E.CONSTANT R20, [R20.64] ;  /* 0x0000000414147981 */ /* 0x000f22000c1e9900 */
[----:B------:R-:W-:Y:S01]  /*04f0*/  IADD3 R23, R23, c[0x0][0x0], RZ ;  /* 0x0000000017177a10 */ /* 0x000fe20007ffe0ff */
[--C-:B--2---:R-:W-:Y:S02]  /*0500*/  HADD2.F32 R2, -RZ, R16.reuse.H0_H0 ;  /* 0x20000010ff027230 */ /* 0x104fe40000004100 */
[----:B------:R-:W-:Y:S01]  /*0510*/  HADD2.F32 R24, -RZ, R16.H1_H1 ;  /* 0x30000010ff187230 */ /* 0x000fe20000004100 */
[----:B------:R-:W-:Y:S01]  /*0520*/  IADD3 R16, P0, R14, c[0x0][0x168], RZ ;  /* 0x00005a000e107a10 */ /* 0x000fe20007f1e0ff */
[--C-:B---3--:R-:W-:Y:S02]  /*0530*/  HADD2.F32 R7, -RZ, R18.reuse.H0_H0 ;  /* 0x20000012ff077230 */ /* 0x108fe40000004100 */
[----:B------:R-:W-:-:S03]  /*0540*/  HADD2.F32 R27, -RZ, R18.H1_H1 ;  /* 0x30000012ff1b7230 */ /* 0x000fc60000004100 */
[----:B------:R-:W-:Y:S01]  /*0550*/  FADD.FTZ R2, R2, R7 ;  /* 0x0000000702027221 */ /* 0x000fe20000010000 */
[--C-:B----4-:R-:W-:Y:S01]  /*0560*/  HADD2.F32 R7, -RZ, R20.reuse.H0_H0 ;  /* 0x20000014ff077230 */ /* 0x110fe20000004100 */
[----:B------:R-:W-:Y:S01]  /*0570*/  FADD.FTZ R24, R24, R27 ;  /* 0x0000001b18187221 */ /* 0x000fe20000010000 */
[----:B------:R-:W-:Y:S01]  /*0580*/  HADD2.F32 R17, -RZ, R20.H1_H1 ;  /* 0x30000014ff117230 */ /* 0x000fe20000004100 */
[----:B------:R-:W-:Y:S02]  /*0590*/  FADD.FTZ R2, RZ, R2 ;  /* 0x00000002ff027221 */ /* 0x000fe40000010000 */
[----:B------:R-:W-:Y:S02]  /*05a0*/  FADD.FTZ R24, RZ, R24 ;  /* 0x00000018ff187221 */ /* 0x000fe40000010000 */
[----:B------:R-:W-:Y:S02]  /*05b0*/  FADD.FTZ R18, R2, R7 ;  /* 0x0000000702127221 */ /* 0x000fe40000010000 */
[----:B------:R-:W-:Y:S01]  /*05c0*/  FADD.FTZ R19, R24, R17 ;  /* 0x0000001118137221 */ /* 0x000fe20000010000 */
[----:B------:R-:W-:Y:S01]  /*05d0*/  IADD3.X R17, R15, c[0x0][0x16c], RZ, P0, !PT ;  /* 0x00005b000f117a10 */ /* 0x000fe200007fe4ff */
[----:B------:R-:W-:Y:S01]  /*05e0*/  IMAD.MOV.U32 R2, RZ, RZ, c[0x0][0x0] ;  /* 0x00000000ff027624 */ /* 0x000fe200078e00ff */
[----:B------:R-:W-:Y:S01]  /*05f0*/  ISETP.GE.AND P0, PT, R23, c[0x0][0x1a8], PT ;  /* 0x00006a0017007a0c */ /* 0x000fe20003f06270 */
[-C--:B------:R-:W-:Y:S01]  /*0600*/  FMUL.FTZ R21, R19, R19.reuse ;  /* 0x0000001313157220 */ /* 0x080fe20000410000 */
[----:B------:R-:W-:Y:S01]  /*0610*/  F2FP.PACK_AB R20, R18, R19 ;  /* 0x000000131214723e */ /* 0x000fe200000000ff */
[----:B------:R-:W-:-:S02]  /*0620*/  IMAD R7, R2, 0x4, R25 ;  /* 0x0000000402077824 */ /* 0x000fc400078e0219 */
[----:B------:R-:W-:Y:S01]  /*0630*/  FADD.FTZ R19, R18, R19 ;  /* 0x0000001312137221 */ /* 0x000fe20000010000 */
[----:B------:R-:W-:Y:S01]  /*0640*/  PRMT R20, R20, 0x5432, R20 ;  /* 0x0000543214147816 */ /* 0x000fe20000000014 */
[----:B------:R-:W-:Y:S02]  /*0650*/  FFMA.FTZ R18, R18, R18, R21 ;  /* 0x0000001212127223 */ /* 0x000fe40000010015 */
        /* <DEDUP_REMOVED lines=10> */
[----:B------:R-:W-:Y:S02]  /*0700*/  IADD3.X R17, R25, c[0x0][0x18c], RZ, P1, !PT ;  /* 0x0000630019117a10 */ /* 0x000fe40000ffe4ff */
[----:B------:R-:W-:Y:S01]  /*0710*/  IADD3 R18, P0, R21, c[0x0][0x170], RZ ;  /* 0x00005c0015127a10 */ /* 0x000fe20007f1e0ff */
[----:B------:R-:W2:Y:S04]  /*0720*/  LDG.E.CONSTANT R14, [R14.64] ;  /* 0x000000040e0e7981 */ /* 0x000ea8000c1e9900 */
[----:B------:R-:W3:Y:S01]  /*0730*/  LDG.E.CONSTANT R16, [R16.64] ;  /* 0x0000000410107981 */ /* 0x000ee2000c1e9900 */
[----:B------:R-:W-:-:S05]  /*0740*/  IADD3.X R19, R25, c[0x0][0x174], RZ, P0, !PT ;  /* 0x00005d0019137a10 */ /* 0x000fca00007fe4ff */
[----:B------:R-:W4:Y:S01]  /*0750*/  LDG.E.CONSTANT R18, [R18.64] ;  /* 0x0000000412127981 */ /* 0x000f22000c1e9900 */
[----:B------:R-:W-:Y:S02]  /*0760*/  LEA R7, R2, R7, 0x2 ;  /* 0x0000000702077211 */ /* 0x000fe400078e10ff */
        /* <DEDUP_REMOVED lines=14> */
[----:B------:R-:W-:-:S02]  /*0850*/  IADD3.X R15, R25, c[0x0][0x16c], RZ, P0, !PT ;  /* 0x00005b00190f7a10 */ /* 0x000fc400007fe4ff */
[----:B------:R-:W-:Y:S01]  /*0860*/  ISETP.GE.AND P0, PT, R23, c[0x0][0x1a8], PT ;  /* 0x00006a0017007a0c */ /* 0x000fe20003f06270 */
[-C--:B------:R-:W-:Y:S01]  /*0870*/  FMUL.FTZ R19, R17, R17.reuse ;  /* 0x0000001111137220 */ /* 0x080fe20000410000 */
[C---:B------:R-:W-:Y:S01]  /*0880*/  F2FP.PACK_AB R16, R20.reuse, R17 ;  /* 0x000000111410723e */ /* 0x040fe200000000ff */
[C---:B------:R-:W-:Y:S02]  /*0890*/  FADD.FTZ R17, R20.reuse, R17 ;  /* 0x0000001114117221 */ /* 0x040fe40000010000 */
[----:B------:R-:W-:Y:S01]  /*08a0*/  FFMA.FTZ R20, R20, R20, R19 ;  /* 0x0000001414147223 */ /* 0x000fe20000010013 */
[----:B------:R-:W-:Y:S01]  /*08b0*/  PRMT R16, R16, 0x5432, R16 ;  /* 0x0000543210107816 */ /* 0x000fe20000000010 */
[----:B------:R-:W-:Y:S02]  /*08c0*/  FADD.FTZ R6, R6, R17 ;  /* 0x0000001106067221 */ /* 0x000fe40000010000 */
[----:B------:R-:W-:Y:S02]  /*08d0*/  FADD.FTZ R5, R5, R20 ;  /* 0x0000001405057221 */ /* 0x000fe40000010000 */
[----:B------:R0:W-:Y:S04]  /*08e0*/  STG.E [R14.64], R16 ;  /* 0x000000100e007986 */ /* 0x0001e8000c101904 */
        /* <DEDUP_REMOVED lines=13> */
[----:B------:R-:W-:Y:S01]  /*09c0*/  IMAD R7, R2, 0x4, R7 ;  /* 0x0000000402077824 */ /* 0x000fe200078e0207 */
        /* <DEDUP_REMOVED lines=152> */
[----:B------:R-:W-:Y:S02]  /*1350*/  IADD3 R2, R23, c[0x0][0x0], RZ ;  /* 0x0000000017027a10 */ /* 0x000fe40007ffe0ff */
[----:B------:R-:W-:Y:S01]  /*1360*/  IADD3 R0, R0, 0x1, RZ ;  /* 0x0000000100007810 */ /* 0x000fe20007ffe0ff */
        /* <DEDUP_REMOVED lines=24> */
[----:B------:R-:W-:Y:S01]  /*14f0*/  @P0 CALL.REL.NOINC `(.L_x_721) ;  /* 0x0000001000000944 */ /* 0x000fe20003c00000 */
[----:B------:R-:W-:Y:S05]  /*1500*/  BRA `(.L_x_722) ;  /* 0xffffed2000007947 */ /* 0x000fea000383ffff */
.L_x_721:
[----:B------:R-:W-:Y:S05]  /*1510*/  BSYNC B1 ;  /* 0x0000000000017941 */ /* 0x000fea0003800000 */
.L_x_720:
[----:B------:R-:W-:Y:S05]  /*1520*/  BRA `(.L_x_718) ;  /* 0x0000156000007947 */ /* 0x000fea0003800000 */
.L_x_719:
[----:B------:R-:W-:Y:S01]  /*1530*/  IMAD R3, R8, c[0x0][0x1a8], R9 ;  /* 0x00006a0008037a24 */ /* 0x000fe200078e0209 */
[----:B------:R-:W-:Y:S01]  /*1540*/  MOV R2, RZ ;  /* 0x000000ff00027202 */ /* 0x000fe20000000f00 */
[----:B------:R-:W-:-:S02]  /*1550*/  IMAD.MOV.U32 R5, RZ, RZ, RZ ;  /* 0x000000ffff057224 */ /* 0x000fc400078e00ff */
[----:B------:R-:W-:Y:S02]  /*1560*/  IMAD.MOV.U32 R29, RZ, RZ, R9 ;  /* 0x000000ffff1d7224 */ /* 0x000fe400078e0009 */
[----:B------:R-:W-:Y:S02]  /*1570*/  IMAD.MOV.U32 R6, RZ, RZ, RZ ;  /* 0x000000ffff067224 */ /* 0x000fe400078e00ff */
.L_x_723:
[----:B------:R-:W-:Y:S02]  /*1580*/  IMAD.MOV.U32 R17, RZ, RZ, 0x8 ;  /* 0x00000008ff117424 */ /* 0x000fe400078e00ff */
[----:B------:R-:W-:-:S04]  /*1590*/  IMAD R16, R8, c[0x0][0x1a8], R29 ;  /* 0x00006a0008107a24 */ /* 0x000fc800078e021d */
[----:B------:R-:W-:Y:S01]  /*15a0*/  IMAD.WIDE R16, R16, R17, c[0x0][0x170] ;  /* 0x00005c0010107625 */ /* 0x000fe200078e0211 */
[----:B0-----:R-:W-:-:S04]  /*15b0*/  HFMA2.MMA R0, -RZ, RZ, 0, 2.384185791015625e-07 ;  /* 0x00000004ff007435 */ /* 0x001fc800000001ff */
[----:B------:R-:W2:Y:S01]  /*15c0*/  LDG.E.64 R14, [R16.64] ;  /* 0x00000004100e7981 */ /* 0x000ea2000c1e1b00 */
[----:B------:R-:W-:-:S05]  /*15d0*/  IMAD R25, R4, R2, R3 ;  /* 0x0000000204197224 */ /* 0x000fca00078e0203 */
[----:B------:R-:W-:-:S04]  /*15e0*/  IMAD.WIDE R20, R25, R0, c[0x0][0x180] ;  /* 0x0000600019147625 */ /* 0x000fc800078e0200 */
[----:B------:R-:W-:Y:S02]  /*15f0*/  IMAD.WIDE R18, R25, R0, c[0x0][0x188] ;  /* 0x0000620019127625 */ /* 0x000fe400078e0200 */
[----:B------:R-:W3:Y:S04]  /*1600*/  LDG.E.CONSTANT R20, [R20.64] ;  /* 0x0000000414147981 */ /* 0x000ee8000c1e9900 */
[----:B------:R-:W4:Y:S01]  /*1610*/  LDG.E.CONSTANT R18, [R18.64] ;  /* 0x0000000412127981 */ /* 0x000f22000c1e9900 */
[----:B--2---:R-:W0:Y:S08]  /*1620*/  I2F R14, R14 ;  /* 0x0000000e000e7306 */ /* 0x004e300000201400 */
[----:B------:R-:W1:Y:S01]  /*1630*/  I2F R24, R15 ;  /* 0x0000000f00187306 */ /* 0x000e620000201400 */
[----:B---3--:R-:W-:-:S02]  /*1640*/  HADD2.F32 R23, -RZ, R20.H0_H0 ;  /* 0x20000014ff177230 */ /* 0x008fc40000004100 */
[----:B------:R-:W-:Y:S01]  /*1650*/  HADD2.F32 R26, -RZ, R20.H1_H1 ;  /* 0x30000014ff1a7230 */ /* 0x000fe20000004100 */
[----:B0-----:R-:W-:Y:S01]  /*1660*/  FMUL.FTZ R28, R14, R7 ;  /* 0x000000070e1c7220 */ /* 0x001fe20000410000 */
[----:B----4-:R-:W-:-:S05]  /*1670*/  HADD2.F32 R27, -RZ, R18.H1_H1 ;  /* 0x30000012ff1b7230 */ /* 0x010fca0000004100 */
[----:B------:R-:W-:Y:S01]  /*1680*/  FADD.FTZ R26, R26, R27 ;  /* 0x0000001b1a1a7221 */ /* 0x000fe20000010000 */
[----:B------:R-:W-:Y:S01]  /*1690*/  LEA R27, R29, 0x190, 0x2 ;  /* 0x000001901d1b7811 */ /* 0x000fe200078e10ff */
[----:B-1----:R-:W-:Y:S01]  /*16a0*/  FMUL.FTZ R15, R24, R7 ;  /* 0x00000007180f7220 */ /* 0x002fe20000410000 */
[----:B------:R-:W-:Y:S01]  /*16b0*/  HADD2.F32 R24, -RZ, R18.H0_H0 ;  /* 0x20000012ff187230 */ /* 0x000fe20000004100 */
[----:B------:R-:W-:-:S03]  /*16c0*/  FADD.FTZ R26, RZ, R26 ;  /* 0x0000001aff1a7221 */ /* 0x000fc60000010000 */
[----:B------:R-:W-:Y:S01]  /*16d0*/  F2FP.PACK_AB R28, R15, R28 ;  /* 0x0000001c0f1c723e */ /* 0x000fe200000000ff */
[----:B------:R-:W-:Y:S02]  /*16e0*/  FADD.FTZ R23, R23, R24 ;  /* 0x0000001817177221 */ /* 0x000fe40000010000 */
[----:B------:R-:W-:Y:S02]  /*16f0*/  IMAD.WIDE R14, R25, R0, c[0x0][0x168] ;  /* 0x00005a00190e7625 */ /* 0x000fe400078e0200 */
[--C-:B------:R-:W-:Y:S02]  /*1700*/  HADD2.F32 R19, -RZ, R28.reuse.H1_H1 ;  /* 0x3000001cff137230 */ /* 0x100fe40000004100 */
[----:B------:R-:W-:Y:S01]  /*1710*/  HADD2.F32 R28, -RZ, R28.H0_H0 ;  /* 0x2000001cff1c7230 */ /* 0x000fe20000004100 */
[----:B------:R-:W-:Y:S02]  /*1720*/  FADD.FTZ R23, RZ, R23 ;  /* 0x00000017ff177221 */ /* 0x000fe40000010000 */
[----:B------:R-:W-:-:S02]  /*1730*/  FADD.FTZ R19, R26, R19 ;  /* 0x000000131a137221 */ /* 0x000fc40000010000 */
[----:B------:R-:W-:Y:S01]  /*1740*/  FADD.FTZ R28, R23, R28 ;  /* 0x0000001c171c7221 */ /* 0x000fe20000010000 */
[----:B------:R-:W-:Y:S01]  /*1750*/  IADD3 R23, R29, c[0x0][0x0], RZ ;  /* 0x000000001d177a10 */ /* 0x000fe20007ffe0ff */
[----:B------:R-:W-:-:S03]  /*1760*/  FMUL.FTZ R21, R19, R19 ;  /* 0x0000001313157220 */ /* 0x000fc60000410000 */
[C---:B------:R-:W-:Y:S01]  /*1770*/  F2FP.PACK_AB R18, R28.reuse, R19 ;  /* 0x000000131c12723e */ /* 0x040fe200000000ff */
[C---:B------:R-:W-:Y:S01]  /*1780*/  FADD.FTZ R19, R28.reuse, R19 ;  /* 0x000000131c137221 */ /* 0x040fe20000010000 */
[----:B------:R-:W-:Y:S01]  /*1790*/  ISETP.GE.AND P0, PT, R23, c[0x0][0x1a8], PT ;  /* 0x00006a0017007a0c */ /* 0x000fe20003f06270 */
[----:B------:R-:W-:Y:S01]  /*17a0*/  FFMA.FTZ R28, R28, R28, R21 ;  /* 0x0000001c1c1c7223 */ /* 0x000fe20000010015 */
[----:B------:R-:W-:Y:S01]  /*17b0*/  PRMT R18, R18, 0x5432, R18 ;  /* 0x0000543212127816 */ /* 0x000fe20000000012 */
[----:B------:R-:W-:Y:S02]  /*17c0*/  FADD.FTZ R6, R19, R6 ;  /* 0x0000000613067221 */ /* 0x000fe40000010000 */
[----:B------:R-:W-:Y:S02]  /*17d0*/  FADD.FTZ R5, R28, R5 ;  /* 0x000000051c057221 */ /* 0x000fe40000010000 */
[----:B------:R0:W-:Y:S04]  /*17e0*/  STG.E [R14.64], R18 ;  /* 0x000000120e007986 */ /* 0x0001e8000c101904 */
[----:B------:R0:W-:Y:S02]  /*17f0*/  STS [R29.X4+0x190], R18 ;  /* 0x000190121d007388 */ /* 0x0001e40000004800 */
[----:B------:R-:W-:Y:S05]  /*1800*/  @P0 BRA `(.L_x_718) ;  /* 0x0000128000000947 */ /* 0x000fea0003800000 */
[----:B------:R-:W-:-:S04]  /*1810*/  IMAD.MOV.U32 R0, RZ, RZ, c[0x0][0x0] ;  /* 0x00000000ff007624 */ /* 0x000fc800078e00ff */
[----:B------:R-:W-:-:S05]  /*1820*/  IMAD.WIDE R16, R0, 0x8, R16 ;  /* 0x0000000800107825 */ /* 0x000fca00078e0210 */
[----:B0-----:R-:W2:Y:S01]  /*1830*/  LDG.E.64 R14, [R16.64] ;  /* 0x00000004100e7981 */ /* 0x001ea2000c1e1b00 */
[----:B------:R-:W-:-:S05]  /*1840*/  IMAD.WIDE R18, R25, 0x4, R12 ;  /* 0x0000000419127825 */ /* 0x000fca00078e020c */
[C---:B------:R-:W-:Y:S02]  /*1850*/  IADD3 R24, P0, R18.reuse, c[0x0][0x180], RZ ;  /* 0x0000600012187a10 */ /* 0x040fe40007f1e0ff */
[----:B------:R-:W-:Y:S02]  /*1860*/  IADD3 R20, P1, R18, c[0x0][0x188], RZ ;  /* 0x0000620012147a10 */ /* 0x000fe40007f3e0ff */
[C---:B------:R-:W-:Y:S02]  /*1870*/  IADD3.X R25, R19.reuse, c[0x0][0x184], RZ, P0, !PT ;  /* 0x0000610013197a10 */ /* 0x040fe400007fe4ff */
[----:B------:R-:W-:-:S03]  /*1880*/  IADD3.X R21, R19, c[0x0][0x18c], RZ, P1, !PT ;  /* 0x0000630013157a10 */ /* 0x000fc60000ffe4ff */
[----:B------:R-:W3:Y:S04]  /*1890*/  LDG.E.CONSTANT R24, [R24.64] ;  /* 0x0000000418187981 */ /* 0x000ee8000c1e9900 */
[----:B------:R-:W4:Y:S01]  /*18a0*/  LDG.E.CONSTANT R20, [R20.64] ;  /* 0x0000000414147981 */ /* 0x000f22000c1e9900 */
[----:B------:R-:W-:Y:S01]  /*18b0*/  IMAD R27, R0, 0x4, R27 ;  /* 0x00000004001b7824 */ /* 0x000fe200078e021b */
[----:B--2---:R-:W0:Y:S08]  /*18c0*/  I2F R14, R14 ;  /* 0x0000000e000e7306 */ /* 0x004e300000201400 */
[----:B------:R4:W1:Y:S01]  /*18d0*/  I2F R26, R15 ;  /* 0x0000000f001a7306 */ /* 0x0008620000201400 */
[-C--:B0-----:R-:W-:Y:S01]  /*18e0*/  FMUL.FTZ R28, R14, R7.reuse ;  /* 0x000000070e1c7220 */ /* 0x081fe20000410000 */
[----:B------:R-:W-:Y:S01]  /*18f0*/  IADD3 R14, P0, R18, c[0x0][0x168], RZ ;  /* 0x00005a00120e7a10 */ /* 0x000fe20007f1e0ff */
[----:B----4-:R-:W-:Y:S01]  /*1900*/  HADD2.F32 R15, -RZ, R20.H1_H1 ;  /* 0x30000014ff0f7230 */ /* 0x010fe20000004100 */
[----:B-1----:R-:W-:Y:S01]  /*1910*/  FMUL.FTZ R29, R26, R7 ;  /* 0x000000071a1d7220 */ /* 0x002fe20000410000 */
[----:B---3--:R-:W-:-:S04]  /*1920*/  HADD2.F32 R26, -RZ, R24.H0_H0 ;  /* 0x20000018ff1a7230 */ /* 0x008fc80000004100 */
[----:B------:R-:W-:Y:S01]  /*1930*/  F2FP.PACK_AB R21, R29, R28 ;  /* 0x0000001c1d15723e */ /* 0x000fe200000000ff */
[----:B------:R-:W-:Y:S02]  /*1940*/  HADD2.F32 R28, -RZ, R24.H1_H1 ;  /* 0x30000018ff1c7230 */ /* 0x000fe40000004100 */
[----:B------:R-:W-:Y:S02]  /*1950*/  HADD2.F32 R29, -RZ, R20.H0_H0 ;  /* 0x20000014ff1d7230 */ /* 0x000fe40000004100 */
[--C-:B------:R-:W-:Y:S01]  /*1960*/  HADD2.F32 R25, -RZ, R21.reuse.H1_H1 ;  /* 0x30000015ff197230 */ /* 0x100fe20000004100 */
[----:B------:R-:W-:Y:S01]  /*1970*/  FADD.FTZ R28, R28, R15 ;  /* 0x0000000f1c1c7221 */ /* 0x000fe20000010000 */
[----:B------:R-:W-:Y:S01]  /*1980*/  HADD2.F32 R24, -RZ, R21.H0_H0 ;  /* 0x20000015ff187230 */ /* 0x000fe20000004100 */
[----:B------:R-:W-:Y:S01]  /*1990*/  FADD.FTZ R26, R26, R29 ;  /* 0x0000001d1a1a7221 */ /* 0x000fe20000010000 */
[----:B------:R-:W-:Y:S01]  /*19a0*/  IADD3.X R15, R19, c[0x0][0x16c], RZ, P0, !PT ;  /* 0x00005b00130f7a10 */ /* 0x000fe200007fe4ff */
[----:B------:R-:W-:-:S02]  /*19b0*/  FADD.FTZ R20, RZ, R28 ;  /* 0x0000001cff147221 */ /* 0x000fc40000010000 */
[----:B------:R-:W-:Y:S02]  /*19c0*/  FADD.FTZ R21, RZ, R26 ;  /* 0x0000001aff157221 */ /* 0x000fe40000010000 */
[----:B------:R-:W-:Y:S02]  /*19d0*/  FADD.FTZ R20, R20, R25 ;  /* 0x0000001914147221 */ /* 0x000fe40000010000 */
[----:B------:R-:W-:Y:S02]  /*19e0*/  FADD.FTZ R21, R21, R24 ;  /* 0x0000001815157221 */ /* 0x000fe40000010000 */
[----:B------:R-:W-:-:S03]  /*19f0*/  FMUL.FTZ R26, R20, R20 ;  /* 0x00000014141a7220 */ /* 0x000fc60000410000 */
[C---:B------:R-:W-:Y:S01]  /*1a00*/  F2FP.PACK_AB R24, R21.reuse, R20 ;  /* 0x000000141518723e */ /* 0x040fe200000000ff */
[----:B------:R-:W-:-:S03]  /*1a10*/  FFMA.FTZ R26, R21, R21, R26 ;  /* 0x00000015151a7223 */ /* 0x000fc6000001001a */
[----:B------:R-:W-:Y:S01]  /*1a20*/  PRMT R25, R24, 0x5432, R24 ;  /* 0x0000543218197816 */ /* 0x000fe20000000018 */
[----:B------:R-:W-:Y:S01]  /*1a30*/  FADD.FTZ R5, R5, R26 ;  /* 0x0000001a05057221 */ /* 0x000fe20000010000 */
[----:B------:R-:W-:Y:S01]  /*1a40*/  IADD3 R24, R23, c[0x0][0x0], RZ ;  /* 0x0000000017187a10 */ /* 0x000fe20007ffe0ff */
[----:B------:R-:W-:Y:S02]  /*1a50*/  FADD.FTZ R23, R21, R20 ;  /* 0x0000001415177221 */ /* 0x000fe40000010000 */
[----:B------:R0:W-:Y:S01]  /*1a60*/  STG.E [R14.64], R25 ;  /* 0x000000190e007986 */ /* 0x0001e2000c101904 */
[----:B------:R-:W-:Y:S01]  /*1a70*/  ISETP.GE.AND P0, PT, R24, c[0x0][0x1a8], PT ;  /* 0x00006a0018007a0c */ /* 0x000fe20003f06270 */
[----:B------:R-:W-:Y:S02]  /*1a80*/  FADD.FTZ R6, R6, R23 ;  /* 0x0000001706067221 */ /* 0x000fe40000010000 */
[----:B------:R0:W-:Y:S10]  /*1a90*/  STS [R27], R25 ;  /* 0x000000191b007388 */ /* 0x0001f40000000800 */
[----:B------:R-:W-:Y:S05]  /*1aa0*/  @P0 BRA `(.L_x_718) ;  /* 0x00000fe000000947 */ /* 0x000fea0003800000 */
[----:B0-----:R-:W-:-:S05]  /*1ab0*/  IMAD.WIDE R14, R0, 0x8, R16 ;  /* 0x00000008000e7825 */ /* 0x001fca00078e0210 */
[----:B------:R-:W2:Y:S01]  /*1ac0*/  LDG.E.64 R16, [R14.64] ;  /* 0x000000040e107981 */ /* 0x000ea2000c1e1b00 */
[----:B------:R-:W-:-:S04]  /*1ad0*/  IADD3 R23, P0, R18, R12, RZ ;  /* 0x0000000c12177210 */ /* 0x000fc80007f1e0ff */
[----:B------:R-:W-:Y:S01]  /*1ae0*/  IADD3 R20, P1, R23, c[0x0][0x188], RZ ;  /* 0x0000620017147a10 */ /* 0x000fe20007f3e0ff */
[----:B------:R-:W-:Y:S01]  /*1af0*/  IMAD.X R25, R19, 0x1, R13, P0 ;  /* 0x0000000113197824 */ /* 0x000fe200000e060d */
[----:B------:R-:W-:-:S04]  /*1b00*/  IADD3 R18, P0, R23, c[0x0][0x180], RZ ;  /* 0x0000600017127a10 */ /* 0x000fc80007f1e0ff */
[C---:B------:R-:W-:Y:S02]  /*1b10*/  IADD3.X R19, R25.reuse, c[0x0][0x184], RZ, P0, !PT ;  /* 0x0000610019137a10 */ /* 0x040fe400007fe4ff */
[----:B------:R-:W-:-:S03]  /*1b20*/  IADD3.X R21, R25, c[0x0][0x18c], RZ, P1, !PT ;  /* 0x0000630019157a10 */ /* 0x000fc60000ffe4ff */
[----:B------:R-:W3:Y:S04]  /*1b30*/  LDG.E.CONSTANT R18, [R18.64] ;  /* 0x0000000412127981 */ /* 0x000ee8000c1e9900 */
[----:B------:R-:W4:Y:S01]  /*1b40*/  LDG.E.CONSTANT R20, [R20.64] ;  /* 0x0000000414147981 */ /* 0x000f22000c1e9900 */
[----:B------:R-:W-:Y:S02]  /*1b50*/  LEA R27, R0, R27, 0x2 ;  /* 0x0000001b001b7211 */ /* 0x000fe400078e10ff */
[----:B------:R-:W-:Y:S01]  /*1b60*/  IADD3 R24, R24, c[0x0][0x0], RZ ;  /* 0x0000000018187a10 */ /* 0x000fe20007ffe0ff */
        /* <DEDUP_REMOVED lines=15> */
[----:B------:R-:W-:Y:S01]  /*1c60*/  FADD.FTZ R18, RZ, R28 ;  /* 0x0000001cff127221 */ /* 0x000fe20000010000 */
[----:B------:R-:W-:Y:S01]  /*1c70*/  ISETP.GE.AND P0, PT, R24, c[0x0][0x1a8], PT ;  /* 0x00006a0018007a0c */ /* 0x000fe20003f06270 */
[----:B------:R-:W-:-:S02]  /*1c80*/  FADD.FTZ R19, RZ, R26 ;  /* 0x0000001aff137221 */ /* 0x000fc40000010000 */
[----:B------:R-:W-:Y:S02]  /*1c90*/  FADD.FTZ R18, R18, R21 ;  /* 0x0000001512127221 */ /* 0x000fe40000010000 */
[----:B------:R-:W-:-:S04]  /*1ca0*/  FADD.FTZ R19, R19, R20 ;  /* 0x0000001413137221 */ /* 0x000fc80000010000 */
[C---:B------:R-:W-:Y:S01]  /*1cb0*/  FADD.FTZ R21, R19.reuse, R18 ;  /* 0x0000001213157221 */ /* 0x040fe20000010000 */
[----:B------:R-:W-:-:S03]  /*1cc0*/  F2FP.PACK_AB R20, R19, R18 ;  /* 0x000000121314723e */ /* 0x000fc600000000ff */
[----:B------:R-:W-:Y:S01]  /*1cd0*/  FADD.FTZ R6, R6, R21 ;  /* 0x0000001506067221 */ /* 0x000fe20000010000 */
[----:B------:R-:W-:Y:S01]  /*1ce0*/  PRMT R26, R20, 0x5432, R20 ;  /* 0x00005432141a7816 */ /* 0x000fe20000000014 */
[----:B------:R-:W-:-:S04]  /*1cf0*/  FMUL.FTZ R20, R18, R18 ;  /* 0x0000001212147220 */ /* 0x000fc80000410000 */
[----:B------:R0:W-:Y:S01]  /*1d00*/  STG.E [R16.64], R26 ;  /* 0x0000001a10007986 */ /* 0x0001e2000c101904 */
[----:B------:R-:W-:-:S03]  /*1d10*/  FFMA.FTZ R20, R19, R19, R20 ;  /* 0x0000001313147223 */ /* 0x000fc60000010014 */
[----:B------:R0:W-:Y:S01]  /*1d20*/  STS [R27], R26 ;  /* 0x0000001a1b007388 */ /* 0x0001e20000000800 */
[----:B------:R-:W-:Y:S01]  /*1d30*/  FADD.FTZ R5, R5, R20 ;  /* 0x0000001405057221 */ /* 0x000fe20000010000 */
        /* <DEDUP_REMOVED lines=11> */
[----:B------:R-:W-:Y:S01]  /*1df0*/  IMAD R27, R0, 0x4, R27 ;  /* 0x00000004001b7824 */ /* 0x000fe200078e021b */
        /* <DEDUP_REMOVED lines=31> */
[----:B------:R-:W-:-:S05]  /*1ff0*/  IMAD.WIDE R16, R0, 0x8, R16 ;  /* 0x0000000800107825 */ /* 0x000fca00078e0210 */
[----:B0-----:R-:W2:Y:S01]  /*2000*/  LDG.E.64 R14, [R16.64] ;  /* 0x00000004100e7981 */ /* 0x001ea2000c1e1b00 */
        /* <DEDUP_REMOVED lines=124> */
[----:B0-----:R-:W-:Y:S01]  /*27d0*/  IMAD.WIDE R14, R0, 0x8, R16 ;  /* 0x00000008000e7825 */ /* 0x001fe200078e0210 */
[----:B------:R-:W-:-:S05]  /*27e0*/  IADD3 R23, P0, R12, R23, RZ ;  /* 0x000000170c177210 */ /* 0x000fca0007f1e0ff */
[----:B------:R-:W2:Y:S01]  /*27f0*/  LDG.E.64 R14, [R14.64] ;  /* 0x000000040e0e7981 */ /* 0x000ea2000c1e1b00 */
[----:B------:R-:W-:Y:S01]  /*2800*/  IMAD.X R25, R13, 0x1, R25, P0 ;  /* 0x000000010d197824 */ /* 0x000fe200000e0619 */
[C---:B------:R-:W-:Y:S02]  /*2810*/  IADD3 R18, P0, R23.reuse, c[0x0][0x180], RZ ;  /* 0x0000600017127a10 */ /* 0x040fe40007f1e0ff */
[----:B------:R-:W-:Y:S02]  /*2820*/  IADD3 R16, P1, R23, c[0x0][0x188], RZ ;  /* 0x0000620017107a10 */ /* 0x000fe40007f3e0ff */
[C---:B------:R-:W-:Y:S02]  /*2830*/  IADD3.X R19, R25.reuse, c[0x0][0x184], RZ, P0, !PT ;  /* 0x0000610019137a10 */ /* 0x040fe400007fe4ff */
[----:B------:R-:W-:-:S03]  /*2840*/  IADD3.X R17, R25, c[0x0][0x18c], RZ, P1, !PT ;  /* 0x0000630019117a10 */ /* 0x000fc60000ffe4ff */
[----:B------:R-:W3:Y:S04]  /*2850*/  LDG.E.CONSTANT R18, [R18.64] ;  /* 0x0000000412127981 */ /* 0x000ee8000c1e9900 */
[----:B------:R-:W4:Y:S01]  /*2860*/  LDG.E.CONSTANT R16, [R16.64] ;  /* 0x0000000410107981 */ /* 0x000f22000c1e9900 */
[----:B------:R-:W-:Y:S01]  /*2870*/  IMAD R0, R0, 0x4, R27 ;  /* 0x0000000400007824 */ /* 0x000fe200078e021b */
[----:B------:R-:W-:Y:S01]  /*2880*/  IADD3 R2, R2, 0x1, RZ ;  /* 0x0000000102027810 */ /* 0x000fe20007ffe0ff */
[----:B--2---:R0:W1:Y:S08]  /*2890*/  I2F R20, R14 ;  /* 0x0000000e00147306 */ /* 0x0040700000201400 */
[----:B------:R-:W2:Y:S01]  /*28a0*/  I2F R26, R15 ;  /* 0x0000000f001a7306 */ /* 0x000ea20000201400 */
[----:B0-----:R-:W-:Y:S01]  /*28b0*/  IADD3 R14, P0, R23, c[0x0][0x168], RZ ;  /* 0x00005a00170e7a10 */ /* 0x001fe20007f1e0ff */
[----:B----4-:R-:W-:Y:S01]  /*28c0*/  HADD2.F32 R29, -RZ, R16.H1_H1 ;  /* 0x30000010ff1d7230 */ /* 0x010fe20000004100 */
[----:B-1----:R-:W-:Y:S01]  /*28d0*/  FMUL.FTZ R28, R20, R7 ;  /* 0x00000007141c7220 */ /* 0x002fe20000410000 */
[----:B---3--:R-:W-:-:S02]  /*28e0*/  HADD2.F32 R20, -RZ, R18.H0_H0 ;  /* 0x20000012ff147230 */ /* 0x008fc40000004100 */
[----:B------:R-:W-:Y:S01]  /*28f0*/  HADD2.F32 R21, -RZ, R16.H0_H0 ;  /* 0x20000010ff157230 */ /* 0x000fe20000004100 */
[----:B--2---:R-:W-:Y:S01]  /*2900*/  FMUL.FTZ R15, R26, R7 ;  /* 0x000000071a0f7220 */ /* 0x004fe20000410000 */
[----:B------:R-:W-:-:S03]  /*2910*/  HADD2.F32 R26, -RZ, R18.H1_H1 ;  /* 0x30000012ff1a7230 */ /* 0x000fc60000004100 */
[----:B------:R-:W-:Y:S01]  /*2920*/  FADD.FTZ R20, R20, R21 ;  /* 0x0000001514147221 */ /* 0x000fe20000010000 */
[----:B------:R-:W-:Y:S01]  /*2930*/  F2FP.PACK_AB R28, R15, R28 ;  /* 0x0000001c0f1c723e */ /* 0x000fe200000000ff */
[----:B------:R-:W-:Y:S01]  /*2940*/  FADD.FTZ R26, R26, R29 ;  /* 0x0000001d1a1a7221 */ /* 0x000fe20000010000 */
[----:B------:R-:W-:Y:S01]  /*2950*/  IADD3 R29, R24, c[0x0][0x0], RZ ;  /* 0x00000000181d7a10 */ /* 0x000fe20007ffe0ff */
[----:B------:R-:W-:Y:S02]  /*2960*/  FADD.FTZ R20, RZ, R20 ;  /* 0x00000014ff147221 */ /* 0x000fe40000010000 */
[--C-:B------:R-:W-:Y:S01]  /*2970*/  HADD2.F32 R17, -RZ, R28.reuse.H1_H1 ;  /* 0x3000001cff117230 */ /* 0x100fe20000004100 */
[----:B------:R-:W-:Y:S01]  /*2980*/  FADD.FTZ R26, RZ, R26 ;  /* 0x0000001aff1a7221 */ /* 0x000fe20000010000 */
[----:B------:R-:W-:-:S03]  /*2990*/  HADD2.F32 R15, -RZ, R28.H0_H0 ;  /* 0x2000001cff0f7230 */ /* 0x000fc60000004100 */
[----:B------:R-:W-:Y:S02]  /*29a0*/  FADD.FTZ R17, R26, R17 ;  /* 0x000000111a117221 */ /* 0x000fe40000010000 */
[----:B------:R-:W-:Y:S01]  /*29b0*/  FADD.FTZ R20, R20, R15 ;  /* 0x0000000f14147221 */ /* 0x000fe20000010000 */
[----:B------:R-:W-:Y:S01]  /*29c0*/  IADD3.X R15, R25, c[0x0][0x16c], RZ, P0, !PT ;  /* 0x00005b00190f7a10 */ /* 0x000fe200007fe4ff */
[-C--:B------:R-:W-:Y:S01]  /*29d0*/  FMUL.FTZ R19, R17, R17.reuse ;  /* 0x0000001111137220 */ /* 0x080fe20000410000 */
[----:B------:R-:W-:Y:S02]  /*29e0*/  ISETP.GE.AND P0, PT, R29, c[0x0][0x1a8], PT ;  /* 0x00006a001d007a0c */ /* 0x000fe40003f06270 */
[C---:B------:R-:W-:Y:S01]  /*29f0*/  F2FP.PACK_AB R16, R20.reuse, R17 ;  /* 0x000000111410723e */ /* 0x040fe200000000ff */
[C---:B------:R-:W-:Y:S02]  /*2a00*/  FADD.FTZ R17, R20.reuse, R17 ;  /* 0x0000001114117221 */ /* 0x040fe40000010000 */
[----:B------:R-:W-:Y:S01]  /*2a10*/  FFMA.FTZ R20, R20, R20, R19 ;  /* 0x0000001414147223 */ /* 0x000fe20000010013 */
[----:B------:R-:W-:Y:S01]  /*2a20*/  PRMT R21, R16, 0x5432, R16 ;  /* 0x0000543210157816 */ /* 0x000fe20000000010 */
[----:B------:R-:W-:-:S02]  /*2a30*/  FADD.FTZ R6, R6, R17 ;  /* 0x0000001106067221 */ /* 0x000fc40000010000 */
[----:B------:R-:W-:Y:S02]  /*2a40*/  FADD.FTZ R5, R5, R20 ;  /* 0x0000001405057221 */ /* 0x000fe40000010000 */
[----:B------:R0:W-:Y:S04]  /*2a50*/  STG.E [R14.64], R21 ;  /* 0x000000150e007986 */ /* 0x0001e8000c101904 */
[----:B------:R0:W-:Y:S01]  /*2a60*/  STS [R0], R21 ;  /* 0x0000001500007388 */ /* 0x0001e20000000800 */
[----:B------:R-:W-:Y:S01]  /*2a70*/  @P0 CALL.REL.NOINC `(.L_x_718) ;  /* 0x0000001000000944 */ /* 0x000fe20003c00000 */
[----:B------:R-:W-:Y:S05]  /*2a80*/  BRA `(.L_x_723) ;  /* 0xffffeaf000007947 */ /* 0x000fea000383ffff */
.L_x_718:
[----:B0--3--:R-:W-:Y:S05]  /*2a90*/  BSYNC B0 ;  /* 0x0000000000007941 */ /* 0x009fea0003800000 */
.L_x_717:
[----:B------:R-:W0:Y:S01]  /*2aa0*/  SHFL.BFLY PT, R3, R6, 0x10, 0x1f ;  /* 0x0e001f0006037f89 */ /* 0x000e2200000e0000 */
[----:B------:R-:W1:Y:S01]  /*2ab0*/  I2F.U32 R20, c[0x0][0x0] ;  /* 0x0000000000147b06 */ /* 0x000e620000201000 */
[----:B------:R-:W-:Y:S01]  /*2ac0*/  LOP3.LUT P4, R19, R9, 0x1f, RZ, 0xc0, !PT ;  /* 0x0000001f09137812 */ /* 0x000fe2000788c0ff */
[----:B------:R-:W-:Y:S01]  /*2ad0*/  BSSY B0, `(.L_x_724) ;  /* 0x000003f000007945 */ /* 0x000fe20003800000 */
[----:B------:R-:W2:Y:S01]  /*2ae0*/  SHFL.BFLY PT, R0, R5, 0x10, 0x1f ;  /* 0x0e001f0005007f89 */ /* 0x000ea200000e0000 */
[----:B------:R-:W-:-:S02]  /*2af0*/  SHF.R.U32.HI R18, RZ, 0x5, R9 ;  /* 0x00000005ff127819 */ /* 0x000fc40000011609 */
[----:B------:R-:W-:Y:S02]  /*2b00*/  ISETP.NE.AND P1, PT, R9, RZ, PT ;  /* 0x000000ff0900720c */ /* 0x000fe40003f25270 */
[----:B------:R-:W3:Y:S01]  /*2b10*/  I2F.U32 R15, R9 ;  /* 0x00000009000f7306 */ /* 0x000ee20000201000 */
[----:B-1----:R-:W-:Y:S02]  /*2b20*/  FMUL.FTZ R20, R20, 0.03125 ;  /* 0x3d00000014147820 */ /* 0x002fe40000410000 */
[----:B0-----:R-:W-:-:S03]  /*2b30*/  FADD.FTZ R3, R3, R6 ;  /* 0x0000000603037221 */ /* 0x001fc60000010000 */
[----:B---3--:R-:W-:Y:S01]  /*2b40*/  FSETP.GT.FTZ.AND P0, PT, R20, R15, PT ;  /* 0x0000000f1400720b */ /* 0x008fe20003f14000 */
[----:B--2---:R-:W-:Y:S02]  /*2b50*/  FADD.FTZ R4, R0, R5 ;  /* 0x0000000500047221 */ /* 0x004fe40000010000 */
[----:B------:R-:W0:Y:S04]  /*2b60*/  SHFL.BFLY PT, R0, R3, 0x8, 0x1f ;  /* 0x0d001f0003007f89 */ /* 0x000e2800000e0000 */
[----:B------:R-:W1:Y:S01]  /*2b70*/  SHFL.BFLY PT, R7, R4, 0x8, 0x1f ;  /* 0x0d001f0004077f89 */ /* 0x000e6200000e0000 */
[----:B0-----:R-:W-:Y:S02]  /*2b80*/  FADD.FTZ R0, R3, R0 ;  /* 0x0000000003007221 */ /* 0x001fe40000010000 */
[----:B-1----:R-:W-:-:S03]  /*2b90*/  FADD.FTZ R12, R4, R7 ;  /* 0x00000007040c7221 */ /* 0x002fc60000010000 */
[----:B------:R-:W0:Y:S04]  /*2ba0*/  SHFL.BFLY PT, R7, R0, 0x4, 0x1f ;  /* 0x0c801f0000077f89 */ /* 0x000e2800000e0000 */
[----:B------:R-:W1:Y:S01]  /*2bb0*/  SHFL.BFLY PT, R13, R12, 0x4, 0x1f ;  /* 0x0c801f000c0d7f89 */ /* 0x000e6200000e0000 */
[----:B0-----:R-:W-:Y:S02]  /*2bc0*/  FADD.FTZ R7, R0, R7 ;  /* 0x0000000700077221 */ /* 0x001fe40000010000 */
[----:B------:R-:W-:Y:S02]  /*2bd0*/  IMAD.MOV.U32 R0, RZ, RZ, RZ ;  /* 0x000000ffff007224 */ /* 0x000fe400078e00ff */
[----:B-1----:R-:W-:Y:S01]  /*2be0*/  FADD.FTZ R13, R12, R13 ;  /* 0x0000000d0c0d7221 */ /* 0x002fe20000010000 */
[----:B------:R-:W0:Y:S04]  /*2bf0*/  SHFL.BFLY PT, R2, R7, 0x2, 0x1f ;  /* 0x0c401f0007027f89 */ /* 0x000e2800000e0000 */
[----:B------:R-:W1:Y:S01]  /*2c00*/  SHFL.BFLY PT, R6, R13, 0x2, 0x1f ;  /* 0x0c401f000d067f89 */ /* 0x000e6200000e0000 */
[----:B0-----:R-:W-:Y:S01]  /*2c10*/  FADD.FTZ R2, R7, R2 ;  /* 0x0000000207027221 */ /* 0x001fe20000010000 */
[----:B------:R-:W-:Y:S01]  /*2c20*/  SHF.L.U32 R7, R19, 0x2, RZ ;  /* 0x0000000213077819 */ /* 0x000fe200000006ff */
[----:B-1----:R-:W-:-:S03]  /*2c30*/  FADD.FTZ R6, R13, R6 ;  /* 0x000000060d067221 */ /* 0x002fc60000010000 */
[----:B------:R-:W0:Y:S04]  /*2c40*/  SHFL.BFLY PT, R3, R2, 0x1, 0x1f ;  /* 0x0c201f0002037f89 */ /* 0x000e2800000e0000 */
[----:B------:R-:W1:Y:S01]  /*2c50*/  SHFL.BFLY PT, R5, R6, 0x1, 0x1f ;  /* 0x0c201f0006057f89 */ /* 0x000e6200000e0000 */
[----:B0-----:R-:W-:Y:S02]  /*2c60*/  FADD.FTZ R15, R2, R3 ;  /* 0x00000003020f7221 */ /* 0x001fe40000010000 */
[----:B------:R-:W-:Y:S02]  /*2c70*/  IMAD.MOV.U32 R3, RZ, RZ, RZ ;  /* 0x000000ffff037224 */ /* 0x000fe400078e00ff */
        /* <DEDUP_REMOVED lines=36> */
.L_x_725:
[----:B------:R-:W-:Y:S05]  /*2ec0*/  BSYNC B0 ;  /* 0x0000000000007941 */ /* 0x000fea0003800000 */
.L_x_724:
[----:B------:R-:W-:Y:S01]  /*2ed0*/  BAR.SYNC.DEFER_BLOCKING 0x0 ;  /* 0x0000000000007b1d */ /* 0x000fe20000010000 */
[----:B------:R-:W-:-:S05]  /*2ee0*/  IMAD.MOV.U32 R6, RZ, RZ, 0x11 ;  /* 0x00000011ff067424 */ /* 0x000fca00078e00ff */
[----:B------:R-:W-:Y:S01]  /*2ef0*/  BSSY B0, `(.L_x_726) ;  /* 0x0000153000007945 */ /* 0x000fe20003800000 */
[----:B------:R-:W-:Y:S05]  /*2f00*/  @P2 BRA `(.L_x_727) ;  /* 0x0000151000002947 */ /* 0x000fea0003800000 */
[----:B------:R-:W1:Y:S01]  /*2f10*/  LDS.64 R4, [RZ] ;  /* 0x00000000ff047984 */ /* 0x000e620000000a00 */
[----:B------:R-:W-:Y:S01]  /*2f20*/  IMAD.MOV.U32 R12, RZ, RZ, c[0x0][0x0] ;  /* 0x00000000ff0c7624 */ /* 0x000fe200078e00ff */
[----:B------:R-:W-:Y:S01]  /*2f30*/  ISETP.NE.U32.AND P0, PT, RZ, c[0x0][0x1c8], PT ;  /* 0x00007200ff007a0c */ /* 0x000fe20003f05070 */
[----:B------:R-:W-:Y:S01]  /*2f40*/  IMAD.MOV.U32 R21, RZ, RZ, R9 ;  /* 0x000000ffff157224 */ /* 0x000fe200078e0009 */
[----:B0-----:R-:W-:Y:S02]  /*2f50*/  MOV R3, RZ ;  /* 0x000000ff00037202 */ /* 0x001fe40000000f00 */
[----:B------:R-:W-:Y:S02]  /*2f60*/  ISETP.NE.AND.EX P0, PT, RZ, c[0x0][0x1cc], PT, P0 ;  /* 0x00007300ff007a0c */ /* 0x000fe40003f05300 */
[----:B-1----:R-:W-:Y:S01]  /*2f70*/  F2FP.PACK_AB R5, R5, R4 ;  /* 0x000000040505723e */ /* 0x002fe200000000ff */
[----:B------:R-:W-:-:S02]  /*2f80*/  IMAD.SHL.U32 R4, R12, 0x8, RZ ;  /* 0x000000080c047824 */ /* 0x000fc400078e00ff */
[----:B------:R-:W-:-:S04]  /*2f90*/  IMAD.WIDE R12, R12, 0x4, RZ ;  /* 0x000000040c0c7825 */ /* 0x000fc800078e02ff */
.L_x_744:
        /* <DEDUP_REMOVED lines=12> */
[----:B------:R-:W-:-:S04]  /*3060*/  IMAD R17, R8, c[0x0][0x1a8], R21 ;  /* 0x00006a0008117a24 */ /* 0x000fc800078e0215 */
        /* <DEDUP_REMOVED lines=16> */
.L_x_728:
[----:B------:R0:W-:Y:S01]  /*3170*/  STS [R25], R24 ;  /* 0x0000001819007388 */ /* 0x0001e20000000800 */
[C---:B------:R-:W-:Y:S02]  /*3180*/  HADD2 R15, |R24|.reuse, -RZ.H0_H0 ;  /* 0xa00000ff180f7230 */ /* 0x040fe40000000200 */
[----:B------:R-:W-:-:S03]  /*3190*/  HSETP2.GT.AND P5, PT, |R24|.H0_H0, |R24|.H1_H1, PT ;  /* 0x7000001818007234 */ /* 0x000fc60003fa4a00 */
[----:B------:R-:W-:-:S04]  /*31a0*/  PRMT R0, R15, 0x7632, R0 ;  /* 0x000076320f007816 */ /* 0x000fc80000000000 */
[----:B------:R-:W-:-:S05]  /*31b0*/  SEL R15, R0, R15, !P5 ;  /* 0x0000000f000f7207 */ /* 0x000fca0006800000 */
[----:B------:R-:W-:-:S05]  /*31c0*/  HSETP2.GT.AND P5, PT, R15.H0_H0, R6.H0_H0, PT ;  /* 0x200000060f007234 */ /* 0x000fca0003fa4800 */
[----:B------:R-:W-:Y:S02]  /*31d0*/  SEL R6, R6, R15, !P5 ;  /* 0x0000000f06067207 */ /* 0x000fe40006800000 */
.L_x_729:
        /* <DEDUP_REMOVED lines=17> */
[----:B------:R-:W-:-:S04]  /*32f0*/  IMAD R23, R8, c[0x0][0x1a8], R21 ;  /* 0x00006a0008177a24 */ /* 0x000fc800078e0215 */
        /* <DEDUP_REMOVED lines=16> */
.L_x_730:
[----:B------:R0:W-:Y:S01]  /*3400*/  STS [R25], R27 ;  /* 0x0000001b19007388 */ /* 0x0001e20000000800 */
[C---:B------:R-:W-:Y:S02]  /*3410*/  HADD2 R17, |R27|.reuse, -RZ.H0_H0 ;  /* 0xa00000ff1b117230 */ /* 0x040fe40000000200 */
[----:B------:R-:W-:-:S03]  /*3420*/  HSETP2.GT.AND P5, PT, |R27|.H0_H0, |R27|.H1_H1, PT ;  /* 0x7000001b1b007234 */ /* 0x000fc60003fa4a00 */
[----:B------:R-:W-:-:S04]  /*3430*/  PRMT R16, R17, 0x7632, R16 ;  /* 0x0000763211107816 */ /* 0x000fc80000000010 */
[----:B------:R-:W-:-:S05]  /*3440*/  SEL R17, R16, R17, !P5 ;  /* 0x0000001110117207 */ /* 0x000fca0006800000 */
[----:B------:R-:W-:-:S05]  /*3450*/  HSETP2.GT.AND P5, PT, R17.H0_H0, R6.H0_H0, PT ;  /* 0x2000000611007234 */ /* 0x000fca0003fa4800 */
[----:B------:R-:W-:Y:S02]  /*3460*/  SEL R6, R6, R17, !P5 ;  /* 0x0000001106067207 */ /* 0x000fe40006800000 */
.L_x_731:
[----:B0-----:R-:W-:-:S04]  /*3470*/  IADD3 R21, R21, c[0x0][0x0], RZ ;  /* 0x0000000015157a10 */ /* 0x001fc80007ffe0ff */
[----:B------:R-:W-:-:S13]  /*3480*/  ISETP.GE.AND P5, PT, R21, c[0x0][0x1a8], PT ;  /* 0x00006a0015007a0c */ /* 0x000fda0003fa6270 */
[----:B------:R-:W-:Y:S05]  /*3490*/  @P5 BRA `(.L_x_727) ;  /* 0x00000f8000005947 */ /* 0x000fea0003800000 */
[----:B------:R-:W-:-:S04]  /*34a0*/  IADD3 R23, P5, R12, R14, RZ ;  /* 0x0000000e0c177210 */ /* 0x000fc80007fbe0ff */
[----:B------:R-:W-:Y:S02]  /*34b0*/  IADD3.X R27, R13, R15, RZ, P5, !PT ;  /* 0x0000000f0d1b7210 */ /* 0x000fe40002ffe4ff */
[C---:B------:R-:W-:Y:S02]  /*34c0*/  IADD3 R16, P6, R23.reuse, c[0x0][0x198], RZ ;  /* 0x0000660017107a10 */ /* 0x040fe40007fde0ff */
[----:B------:R-:W-:Y:S02]  /*34d0*/  IADD3 R14, P5, R23, c[0x0][0x190], RZ ;  /* 0x00006400170e7a10 */ /* 0x000fe40007fbe0ff */
        /* <DEDUP_REMOVED lines=27> */
.L_x_732:
[----:B------:R0:W-:Y:S01]  /*3690*/  STS [R25], R24 ;  /* 0x0000001819007388 */ /* 0x0001e20000000800 */
[C---:B------:R-:W-:Y:S02]  /*36a0*/  HADD2 R15, |R24|.reuse, -RZ.H0_H0 ;  /* 0xa00000ff180f7230 */ /* 0x040fe40000000200 */
[----:B------:R-:W-:-:S03]  /*36b0*/  HSETP2.GT.AND P5, PT, |R24|.H0_H0, |R24|.H1_H1, PT ;  /* 0x7000001818007234 */ /* 0x000fc60003fa4a00 */
[----:B------:R-:W-:-:S04]  /*36c0*/  PRMT R14, R15, 0x7632, R14 ;  /* 0x000076320f0e7816 */ /* 0x000fc8000000000e */
[----:B------:R-:W-:-:S05]  /*36d0*/  SEL R15, R14, R15, !P5 ;  /* 0x0000000f0e0f7207 */ /* 0x000fca0006800000 */
[----:B------:R-:W-:-:S05]  /*36e0*/  HSETP2.GT.AND P5, PT, R15.H0_H0, R6.H0_H0, PT ;  /* 0x200000060f007234 */ /* 0x000fca0003fa4800 */
[----:B------:R-:W-:Y:S02]  /*36f0*/  SEL R6, R6, R15, !P5 ;  /* 0x0000000f06067207 */ /* 0x000fe40006800000 */
.L_x_733:
        /* <DEDUP_REMOVED lines=34> */
.L_x_734:
[----:B------:R0:W-:Y:S01]  /*3920*/  STS [R25], R24 ;  /* 0x0000001819007388 */ /* 0x0001e20000000800 */
[C---:B------:R-:W-:Y:S02]  /*3930*/  HADD2 R15, |R24|.reuse, -RZ.H0_H0 ;  /* 0xa00000ff180f7230 */ /* 0x040fe40000000200 */
[----:B------:R-:W-:-:S03]  /*3940*/  HSETP2.GT.AND P5, PT, |R24|.H0_H0, |R24|.H1_H1, PT ;  /* 0x7000001818007234 */ /* 0x000fc60003fa4a00 */
[----:B------:R-:W-:-:S04]  /*3950*/  PRMT R14, R15, 0x7632, R14 ;  /* 0x000076320f0e7816 */ /* 0x000fc8000000000e */
[----:B------:R-:W-:-:S05]  /*3960*/  SEL R15, R14, R15, !P5 ;  /* 0x0000000f0e0f7207 */ /* 0x000fca0006800000 */
[----:B------:R-:W-:-:S05]  /*3970*/  HSETP2.GT.AND P5, PT, R15.H0_H0, R6.H0_H0, PT ;  /* 0x200000060f007234 */ /* 0x000fca0003fa4800 */
[----:B------:R-:W-:Y:S02]  /*3980*/  SEL R6, R6, R15, !P5 ;  /* 0x0000000f06067207 */ /* 0x000fe40006800000 */
.L_x_735:
        /* <DEDUP_REMOVED lines=34> */
.L_x_736:
[----:B------:R0:W-:Y:S01]  /*3bb0*/  STS [R25], R24 ;  /* 0x0000001819007388 */ /* 0x0001e20000000800 */
[C---:B------:R-:W-:Y:S02]  /*3bc0*/  HADD2 R15, |R24|.reuse, -RZ.H0_H0 ;  /* 0xa00000ff180f7230 */ /* 0x040fe40000000200 */
[----:B------:R-:W-:-:S03]  /*3bd0*/  HSETP2.GT.AND P5, PT, |R24|.H0_H0, |R24|.H1_H1, PT ;  /* 0x7000001818007234 */ /* 0x000fc60003fa4a00 */
[----:B------:R-:W-:-:S04]  /*3be0*/  PRMT R14, R15, 0x7632, R14 ;  /* 0x000076320f0e7816 */ /* 0x000fc8000000000e */
[----:B------:R-:W-:-:S05]  /*3bf0*/  SEL R15, R14, R15, !P5 ;  /* 0x0000000f0e0f7207 */ /* 0x000fca0006800000 */
[----:B------:R-:W-:-:S05]  /*3c00*/  HSETP2.GT.AND P5, PT, R15.H0_H0, R6.H0_H0, PT ;  /* 0x200000060f007234 */ /* 0x000fca0003fa4800 */
[----:B------:R-:W-:Y:S02]  /*3c10*/  SEL R6, R6, R15, !P5 ;  /* 0x0000000f06067207 */ /* 0x000fe40006800000 */
.L_x_737:
        /* <DEDUP_REMOVED lines=34> */
.L_x_738:
[----:B------:R0:W-:Y:S01]  /*3e40*/  STS [R25], R24 ;  /* 0x0000001819007388 */ /* 0x0001e20000000800 */
[C---:B------:R-:W-:Y:S02]  /*3e50*/  HADD2 R15, |R24|.reuse, -RZ.H0_H0 ;  /* 0xa00000ff180f7230 */ /* 0x040fe40000000200 */
[----:B------:R-:W-:-:S03]  /*3e60*/  HSETP2.GT.AND P5, PT, |R24|.H0_H0, |R24|.H1_H1, PT ;  /* 0x7000001818007234 */ /* 0x000fc60003fa4a00 */
[----:B------:R-:W-:-:S04]  /*3e70*/  PRMT R14, R15, 0x7632, R14 ;  /* 0x000076320f0e7816 */ /* 0x000fc8000000000e */
[----:B------:R-:W-:-:S05]  /*3e80*/  SEL R15, R14, R15, !P5 ;  /* 0x0000000f0e0f7207 */ /* 0x000fca0006800000 */
[----:B------:R-:W-:-:S05]  /*3e90*/  HSETP2.GT.AND P5, PT, R15.H0_H0, R6.H0_H0, PT ;  /* 0x200000060f007234 */ /* 0x000fca0003fa4800 */
[----:B------:R-:W-:Y:S02]  /*3ea0*/  SEL R6, R6, R15, !P5 ;  /* 0x0000000f06067207 */ /* 0x000fe40006800000 */
.L_x_739:
        /* <DEDUP_REMOVED lines=34> */
.L_x_740:
[----:B------:R0:W-:Y:S01]  /*40d0*/  STS [R25], R24 ;  /* 0x0000001819007388 */ /* 0x0001e20000000800 */
[C---:B------:R-:W-:Y:S02]  /*40e0*/  HADD2 R15, |R24|.reuse, -RZ.H0_H0 ;  /* 0xa00000ff180f7230 */ /* 0x040fe40000000200 */
[----:B------:R-:W-:-:S03]  /*40f0*/  HSETP2.GT.AND P5, PT, |R24|.H0_H0, |R24|.H1_H1, PT ;  /* 0x7000001818007234 */ /* 0x000fc60003fa4a00 */
[----:B------:R-:W-:-:S04]  /*4100*/  PRMT R14, R15, 0x7632, R14 ;  /* 0x000076320f0e7816 */ /* 0x000fc8000000000e */
[----:B------:R-:W-:-:S05]  /*4110*/  SEL R15, R14, R15, !P5 ;  /* 0x0000000f0e0f7207 */ /* 0x000fca0006800000 */
[----:B------:R-:W-:-:S05]  /*4120*/  HSETP2.GT.AND P5, PT, R15.H0_H0, R6.H0_H0, PT ;  /* 0x200000060f007234 */ /* 0x000fca0003fa4800 */
[----:B------:R-:W-:Y:S02]  /*4130*/  SEL R6, R6, R15, !P5 ;  /* 0x0000000f06067207 */ /* 0x000fe40006800000 */
.L_x_741:
        /* <DEDUP_REMOVED lines=34> */
.L_x_742:
[----:B------:R0:W-:Y:S01]  /*4360*/  STS [R25], R23 ;  /* 0x0000001719007388 */ /* 0x0001e20000000800 */
[C---:B------:R-:W-:Y:S02]  /*4370*/  HADD2 R15, |R23|.reuse, -RZ.H0_H0 ;  /* 0xa00000ff170f7230 */ /* 0x040fe40000000200 */
[----:B------:R-:W-:-:S03]  /*4380*/  HSETP2.GT.AND P5, PT, |R23|.H0_H0, |R23|.H1_H1, PT ;  /* 0x7000001717007234 */ /* 0x000fc60003fa4a00 */
[----:B------:R-:W-:-:S04]  /*4390*/  PRMT R0, R15, 0x7632, R0 ;  /* 0x000076320f007816 */ /* 0x000fc80000000000 */
[----:B------:R-:W-:-:S05]  /*43a0*/  SEL R15, R0, R15, !P5 ;  /* 0x0000000f000f7207 */ /* 0x000fca0006800000 */
[----:B------:R-:W-:-:S05]  /*43b0*/  HSETP2.GT.AND P5, PT, R15.H0_H0, R6.H0_H0, PT ;  /* 0x200000060f007234 */ /* 0x000fca0003fa4800 */
[----:B------:R-:W-:Y:S02]  /*43c0*/  SEL R6, R6, R15, !P5 ;  /* 0x0000000f06067207 */ /* 0x000fe40006800000 */
.L_x_743:
[----:B0-----:R-:W-:Y:S02]  /*43d0*/  IADD3 R21, R21, c[0x0][0x0], RZ ;  /* 0x0000000015157a10 */ /* 0x001fe40007ffe0ff */
[----:B------:R-:W-:Y:S02]  /*43e0*/  IADD3 R3, R3, 0x1, RZ ;  /* 0x0000000103037810 */ /* 0x000fe40007ffe0ff */
[----:B------:R-:W-:-:S13]  /*43f0*/  ISETP.GE.AND P5, PT, R21, c[0x0][0x1a8], PT ;  /* 0x00006a0015007a0c */ /* 0x000fda0003fa6270 */
[----:B------:R-:W-:Y:S01]  /*4400*/  @P5 CALL.REL.NOINC `(.L_x_727) ;  /* 0x0000001000005944 */ /* 0x000fe20003c00000 */
[----:B------:R-:W-:Y:S05]  /*4410*/  BRA `(.L_x_744) ;  /* 0xffffeb8000007947 */ /* 0x000fea000383ffff */
.L_x_727:
[----:B------:R-:W-:Y:S05]  /*4420*/  BSYNC B0 ;  /* 0x0000000000007941 */ /* 0x000fea0003800000 */
.L_x_726:
        /* <DEDUP_REMOVED lines=49> */
[----:B-----5:R-:W-:Y:S05]  /*4740*/  CALL.REL.NOINC `($__internal_8_$__cuda_sm20_div_rn_f64_full) ;  /* 0x000001e000007944 */ /* 0x020fea0003c00000 */
.L_x_748:
[----:B------:R-:W-:Y:S05]  /*4750*/  BSYNC B1 ;  /* 0x0000000000017941 */ /* 0x000fea0003800000 */
.L_x_747:
[----:B------:R-:W2:Y:S01]  /*4760*/  F2F.F32.F64 R4, R2 ;  /* 0x0000000200047310 */ /* 0x000ea20000301000 */
[----:B------:R-:W2:Y:S01]  /*4770*/  DSETP.GEU.AND P0, PT, |R2|, c[0x2][0x0], PT ;  /* 0x008000000200762a */ /* 0x000ea20003f0e200 */
[----:B------:R-:W-:-:S13]  /*4780*/  MOV R13, 0x2 ;  /* 0x00000002000d7802 */ /* 0x000fda0000000f00 */
[----:B--2---:R-:W-:Y:S02]  /*4790*/  @!P0 FMUL R4, R4, 1.175494350822287508e-38 ;  /* 0x0080000004048820 */ /* 0x004fe40000400000 */
.L_x_749:
[----:B--2---:R-:W2:Y:S02]  /*47a0*/  LDS R2, [R9.X4+0x190] ;  /* 0x0001900009027984 */ /* 0x004ea40000004800 */
[----:B--2---:R-:W-:-:S05]  /*47b0*/  HADD2.F32 R3, -RZ, R2.H0_H0 ;  /* 0x20000002ff037230 */ /* 0x004fca0000004100 */
[----:B------:R-:W-:Y:S01]  /*47c0*/  FMUL.FTZ R5, R4, R3 ;  /* 0x0000000304057220 */ /* 0x000fe20000410000 */
[----:B------:R-:W-:Y:S01]  /*47d0*/  HADD2.F32 R3, -RZ, R2.H1_H1 ;  /* 0x30000002ff037230 */ /* 0x000fe20000004100 */
[----:B------:R-:W-:Y:S01]  /*47e0*/  IMAD R2, R8, c[0x0][0x1a8], R9 ;  /* 0x00006a0008027a24 */ /* 0x000fe200078e0209 */
[----:B------:R-:W-:-:S03]  /*47f0*/  IADD3 R9, R9, c[0x0][0x0], RZ ;  /* 0x0000000009097a10 */ /* 0x000fc60007ffe0ff */
[----:B------:R-:W2:Y:S01]  /*4800*/  F2I.S8.NTZ R5, R5 ;  /* 0x0000000500057305 */ /* 0x000ea20000202100 */
[----:B------:R-:W-:Y:S01]  /*4810*/  FMUL.FTZ R6, R4, R3 ;  /* 0x0000000304067220 */ /* 0x000fe20000410000 */
[----:B------:R-:W-:Y:S01]  /*4820*/  ISETP.GE.AND P0, PT, R9, c[0x0][0x1a8], PT ;  /* 0x00006a0009007a0c */ /* 0x000fe20003f06270 */
[----:B------:R-:W-:-:S05]  /*4830*/  IMAD.WIDE R2, R2, R13, c[0x0][0x160] ;  /* 0x0000580002027625 */ /* 0x000fca00078e020d */
[----:B------:R-:W3:Y:S01]  /*4840*/  F2I.S8.NTZ R6, R6 ;  /* 0x0000000600067305 */ /* 0x000ee20000202100 */
[----:B--2---:R-:W-:-:S04]  /*4850*/  PRMT R7, R5, 0x8880, RZ ;  /* 0x0000888005077816 */ /* 0x004fc800000000ff */
[----:B------:R-:W-:-:S04]  /*4860*/  PRMT R7, R7, 0x7710, RZ ;  /* 0x0000771007077816 */ /* 0x000fc800000000ff */
[----:B---3--:R-:W-:-:S05]  /*4870*/  PRMT R7, R6, 0x7604, R7 ;  /* 0x0000760406077816 */ /* 0x008fca0000000007 */
[----:B------:R2:W-:Y:S01]  /*4880*/  STG.E.U16 [R2.64], R7 ;  /* 0x0000000702007986 */ /* 0x0005e2000c101504 */
[----:B------:R-:W-:Y:S05]  /*4890*/  @!P0 BRA `(.L_x_749) ;  /* 0xffffff0000008947 */ /* 0x000fea000383ffff */
.L_x_746:
[----:B------:R-:W-:Y:S05]  /*48a0*/  BSYNC B0 ;  /* 0x0000000000007941 */ /* 0x000fea0003800000 */
.L_x_745:
[----:B------:R-:W-:Y:S05]  /*48b0*/  @P1 EXIT ;  /* 0x000000000000194d */ /* 0x000fea0003800000 */
[----:B------:R-:W3:Y:S01]  /*48c0*/  LDG.E R11, [R10.64] ;  /* 0x000000040a0b7981 */ /* 0x000ee2000c1e1900 */
[----:B------:R-:W-:-:S04]  /*48d0*/  IMAD.MOV.U32 R9, RZ, RZ, 0x4 ;  /* 0x00000004ff097424 */ /* 0x000fc800078e00ff */
[----:B------:R-:W-:-:S04]  /*48e0*/  IMAD.WIDE.U32 R8, R8, R9, c[0x0][0x1c8] ;  /* 0x0000720008087625 */ /* 0x000fc800078e0009 */
[----:B---3--:R-:W-:-:S04]  /*48f0*/  FMUL.FTZ R0, R0, R11 ;  /* 0x0000000b00007220 */ /* 0x008fc80000410000 */
[----:B--2---:R-:W-:-:S05]  /*4900*/  FMUL.FTZ R3, R0, 0.0078740157186985015869 ;  /* 0x3c01020400037820 */ /* 0x004fca0000410000 */
[----:B------:R-:W-:Y:S01]  /*4910*/  STG.E [R8.64], R3 ;  /* 0x0000000308007986 */ /* 0x000fe2000c101904 */
[----:B------:R-:W-:Y:S05]  /*4920*/  EXIT ;  /* 0x000000000000794d */ /* 0x000fea0003800000 */
        .weak           $__internal_8_$__cuda_sm20_div_rn_f64_full
        .type           $__internal_8_$__cuda_sm20_div_rn_f64_full,@function
        .size           $__internal_8_$__cuda_sm20_div_rn_f64_full,(.L_x_2442 - $__internal_8_$__cuda_sm20_div_rn_f64_full)
$__internal_8_$__cuda_sm20_div_rn_f64_full:
        /* <DEDUP_REMOVED lines=57> */
.L_x_751:
        /* <DEDUP_REMOVED lines=15> */
.L_x_753:
[----:B------:R-:W-:Y:S01]  /*4db0*/  LOP3.LUT R17, R5, 0x80000, RZ, 0xfc, !PT ;  /* 0x0008000005117812 */ /* 0x000fe200078efcff */
[----:B------:R-:W-:Y:S02]  /*4dc0*/  IMAD.MOV.U32 R16, RZ, RZ, R4 ;  /* 0x000000ffff107224 */ /* 0x000fe400078e0004 */
.L_x_752:
[----:B------:R-:W-:Y:S05]  /*4dd0*/  BSYNC B2 ;  /* 0x0000000000027941 */ /* 0x000fea0003800000 */
.L_x_750:
[----:B------:R-:W-:Y:S01]  /*4de0*/  IMAD.MOV.U32 R13, RZ, RZ, 0x0 ;  /* 0x00000000ff0d7424 */ /* 0x000fe200078e00ff */
[----:B------:R-:W-:Y:S01]  /*4df0*/  MOV R3, R17 ;  /* 0x0000001100037202 */ /* 0x000fe20000000f00 */
[----:B------:R-:W-:Y:S02]  /*4e00*/  IMAD.MOV.U32 R2, RZ, RZ, R16 ;  /* 0x000000ffff027224 */ /* 0x000fe400078e0010 */
[----:B------:R-:W-:Y:S05]  /*4e10*/  RET.REL.NODEC R12 `(_ZN17fastertransformer35generalAddBiasResidualLayerNormOpt2I7__half2Lb1ELb0ELi2ELb1ELi8EEEvPT_S3_PKS2_S5_S5_S5_S5_S5_fiiPKfS7_S7_Pfi) ;  /* 0xffffb1e00c007950 */ /* 0x000fea0003c3ffff */
.L_x_754:
        /* <DEDUP_REMOVED lines=14> */
.L_x_2442:


//--------------------- .text._ZN17fastertransformer34generalAddBiasResidualLayerNormOptI7__half2Lb1ELb0ELi2ELb1ELi8EEEvPT_S3_PKS2_S5_S5_S5_S5_S5_fiiPKfS7_S7_Pfi --------------------------
	.section	.text._ZN17fastertransformer34generalAddBiasResidualLayerNormOptI7__half2Lb1ELb0ELi2ELb1ELi8EEEvPT_S3_PKS2_S5_S5_S5_S5_S5_fiiPKfS7_S7_Pfi,"ax",@progbits
	.sectioninfo	@"SHI_REGISTERS=32"
	.align	128
        .global         _ZN17fastertransformer34generalAddBiasResidualLayerNormOptI7__half2Lb1ELb0ELi2ELb1ELi8EEEvPT_S3_PKS2_S5_S5_S5_S5_S5_fiiPKfS7_S7_Pfi
        .type           _ZN17fastertransformer34generalAddBiasResidualLayerNormOptI7__half2Lb1ELb0ELi2ELb1ELi8EEEvPT_S3_PKS2_S5_S5_S5_S5_S5_fiiPKfS7_S7_Pfi,@function
        .size           _ZN17fastertransformer34generalAddBiasResidualLayerNormOptI7__half2Lb1ELb0ELi2ELb1ELi8EEEvPT_S3_PKS2_S5_S5_S5_S5_S5_fiiPKfS7_S7_Pfi,(.L_x_2443 - _ZN17fastertransformer34generalAddBiasResidualLayerNormOptI7__half2Lb1ELb0ELi2ELb1ELi8EEEvPT_S3_PKS2_S5_S5_S5_S5_S5_fiiPKfS7_S7_Pfi)
        .other          _ZN17fastertransformer34generalAddBiasResidualLayerNormOptI7__half2Lb1ELb0ELi2ELb1ELi8EEEvPT_S3_PKS2_S5_S5_S5_S5_S5_fiiPKfS7_S7_Pfi,@"STO_CUDA_ENTRY STV_DEFAULT"
_ZN17fastertransformer34generalAddBiasResidualLayerNormOptI7__half2Lb1ELb0ELi2ELb1ELi8EEEvPT_S3_PKS2_S5_S5_S5_S5_S5_fiiPKfS7_S7_Pfi:
.text._ZN17fastertransformer34generalAddBiasResidualLayerNormOptI7__half2Lb1ELb0ELi2ELb1ELi8EEEvPT_S3_PKS2_S5_S5_S5_S5_S5_fiiPKfS7_S7_Pfi:
[----:B------:R-:W-:Y:S02]  /*0000*/  IMAD.MOV.U32 R1, RZ, RZ, c[0x0][0x28] ;  /* 0x00000a00ff017624 */ /* 0x000fe400078e00ff */
[----:B------:R-:W-:Y:S01]  /*0010*/  IMAD.MOV.U32 R0, RZ, RZ, c[0x0][0x1d0] ;  /* 0x00007400ff007624 */ /* 0x000fe200078e00ff */
[----:B------:R-:W-:Y:S01]  /*0020*/  ISETP.NE.U32.AND P0, PT, RZ, c[0x0][0x1b0], PT ;  /* 0x00006c00ff007a0c */ /* 0x000fe20003f05070 */
[----:B------:R-:W-:-:S03]  /*0030*/  ULDC.64 UR4, c[0x0][0x118] ;  /* 0x0000460000047ab9 */ /* 0x000fc60000000a00 */
[C---:B------:R-:W-:Y:S02]  /*0040*/  ISETP.NE.AND P3, PT, R0.reuse, 0x2, PT ;  /* 0x000000020000780c */ /* 0x040fe40003f65270 */
[----:B------:R-:W-:Y:S02]  /*0050*/  ISETP.NE.AND P1, PT, R0, 0x2, PT ;  /* 0x000000020000780c */ /* 0x000fe40003f25270 */
[----:B------:R-:W-:Y:S01]  /*0060*/  ISETP.NE.AND.EX P0, PT, RZ, c[0x0][0x1b4], !P3, P0 ;  /* 0x00006d00ff007a0c */ /* 0x000fe20005f05300 */
[----:B------:R-:W-:Y:S02]  /*0070*/  IMAD.MOV.U32 R21, RZ, RZ, RZ ;  /* 0x000000ffff157224 */ /* 0x000fe400078e00ff */
[----:B------:R-:W-:Y:S02]  /*0080*/  IMAD.MOV.U32 R12, RZ, RZ, c[0x0][0x1c0] ;  /* 0x00007000ff0c7624 */ /* 0x000fe400078e00ff */
[----:B------:R-:W-:-:S06]  /*0090*/  IMAD.MOV.U32 R13, RZ, RZ, c[0x0][0x1c4] ;  /* 0x00007100ff0d7624 */ /* 0x000fcc00078e00ff */
[----:B------:R0:W5:Y:S02]  /*00a0*/  @!P1 LDG.E R21, [R12.64] ;  /* 0x000000040c159981 */ /* 0x000164000c1e1900 */
[----:B------:R-:W-:Y:S01]  /*00b0*/  @P0 IMAD.MOV.U32 R4, RZ, RZ, c[0x0][0x1b8] ;  /* 0x00006e00ff040624 */ /* 0x000fe200078e00ff */
[----:B------:R-:W-:Y:S01]  /*00c0*/  @P0 MOV R6, c[0x0][0x1b0] ;  /* 0x00006c0000060a02 */ /* 0x000fe20000000f00 */
[----:B------:R-:W-:Y:S02]  /*00d0*/  @P0 IMAD.MOV.U32 R7, RZ, RZ, c[0x0][0x1b4] ;  /* 0x00006d00ff070624 */ /* 0x000fe400078e00ff */
[----:B------:R-:W-:-:S04]  /*00e0*/  @P0 IMAD.MOV.U32 R5, RZ, RZ, c[0x0][0x1bc] ;  /* 0x00006f00ff050624 */ /* 0x000fc800078e00ff */
[----:B------:R-:W2:Y:S04]  /*00f0*/  @P0 LDG.E R7, [R6.64] ;  /* 0x0000000406070981 */ /* 0x000ea8000c1e1900 */
[----:B------:R-:W2:Y:S04]  /*0100*/  @P0 LDG.E R4, [R4.64] ;  /* 0x0000000404040981 */ /* 0x000ea8000c1e1900 */
[----:B------:R-:W1:Y:S01]  /*0110*/  S2R R20, SR_TID.X ;  /* 0x0000000000147919 */ /* 0x000e620000002100 */
[----:B------:R-:W-:Y:S01]  /*0120*/  HFMA2.MMA R3, -RZ, RZ, 0, 0 ;  /* 0x00000000ff037435 */ /* 0x000fe200000001ff */
[----:B------:R-:W-:Y:S01]  /*0130*/  BSSY B0, `(.L_x_755) ;  /* 0x0000034000007945 */ /* 0x000fe20003800000 */
[----:B------:R-:W-:-:S02]  /*0140*/  PRMT R2, RZ, 0x5410, RZ ;  /* 0x00005410ff027816 */ /* 0x000fc400000000ff */
[----:B-1----:R-:W-:Y:S02]  /*0150*/  ISETP.GE.AND P2, PT, R20, c[0x0][0x1a8], PT ;  /* 0x00006a0014007a0c */ /* 0x002fe40003f46270 */
[----:B--2---:R-:W-:-:S11]  /*0160*/  @P0 FMUL.FTZ R3, R4, R7 ;  /* 0x0000000704030220 */ /* 0x004fd60000410000 */
[----:B------:R-:W-:Y:S05]  /*0170*/  @P2 BRA `(.L_x_756) ;  /* 0x000002f000002947 */ /* 0x000fea0003800000 */
[----:B0-----:R-:W0:Y:S01]  /*0180*/  S2R R0, SR_CTAID.X ;  /* 0x0000000000007919 */ /* 0x001e220000002500 */
[----:B------:R-:W-:Y:S05]  /*0190*/  @P0 BRA `(.L_x_757) ;  /* 0x0000014000000947 */ /* 0x000fea0003800000 */
[----:B------:R-:W-:Y:S02]  /*01a0*/  IMAD.MOV.U32 R3, RZ, RZ, R20 ;  /* 0x000000ffff037224 */ /* 0x000fe400078e0014 */
.L_x_758:
[----:B------:R-:W-:Y:S02]  /*01b0*/  IMAD.MOV.U32 R11, RZ, RZ, 0x4 ;  /* 0x00000004ff0b7424 */ /* 0x000fe400078e00ff */
[----:B0-----:R-:W-:-:S04]  /*01c0*/  IMAD R10, R0, c[0x0][0x1a8], R3 ;  /* 0x00006a00000a7a24 */ /* 0x001fc800078e0203 */
[----:B------:R-:W-:-:S04]  /*01d0*/  IMAD.WIDE R4, R10, R11, c[0x0][0x180] ;  /* 0x000060000a047625 */ /* 0x000fc800078e020b */
[CC--:B------:R-:W-:Y:S02]  /*01e0*/  IMAD.WIDE R6, R10.reuse, R11.reuse, c[0x0][0x188] ;  /* 0x000062000a067625 */ /* 0x0c0fe400078e020b */
[----:B------:R-:W2:Y:S02]  /*01f0*/  LDG.E.CONSTANT R4, [R4.64] ;  /* 0x0000000404047981 */ /* 0x000ea4000c1e9900 */
[CC--:B------:R-:W-:Y:S02]  /*0200*/  IMAD.WIDE R8, R10.reuse, R11.reuse, c[0x0][0x170] ;  /* 0x00005c000a087625 */ /* 0x0c0fe400078e020b */
[----:B------:R-:W3:Y:S04]  /*0210*/  LDG.E.CONSTANT R6, [R6.64] ;  /* 0x0000000406067981 */ /* 0x000ee8000c1e9900 */
[----:B------:R-:W4:Y:S01]  /*0220*/  LDG.E.CONSTANT R8, [R8.64] ;  /* 0x0000000408087981 */ /* 0x000f22000c1e9900 */
[----:B------:R-:W-:Y:S01]  /*0230*/  IMAD.WIDE R10, R10, R11, c[0x0][0x168] ;  /* 0x00005a000a0a7625 */ /* 0x000fe200078e020b */
[----:B--2---:R-:W-:-:S06]  /*0240*/  HADD2 R5, R4, RZ.H0_H0 ;  /* 0x200000ff04057230 */ /* 0x004fcc0000000000 */
[----:B---3--:R-:W-:-:S10]  /*0250*/  HFMA2.MMA R5, R5, 1, 1, R6 ;  /* 0x3c003c0005057835 */ /* 0x008fd40000000006 */
[----:B----4-:R-:W-:-:S05]  /*0260*/  HADD2 R5, R5, R8 ;  /* 0x0000000805057230 */ /* 0x010fca0000000000 */
[----:B------:R-:W-:Y:S01]  /*0270*/  STG.E [R10.64], R5 ;  /* 0x000000050a007986 */ /* 0x000fe2000c101904 */
[----:B------:R-:W-:-:S03]  /*0280*/  HFMA2.MMA R2, R2, 1, 1, R5 ;  /* 0x3c003c0002027835 */ /* 0x000fc60000000005 */
[----:B------:R0:W-:Y:S02]  /*0290*/  STS [R3.X4+0x110], R5 ;  /* 0x0001100503007388 */ /* 0x0001e40000004800 */
[----:B0-----:R-:W-:-:S04]  /*02a0*/  IADD3 R3, R3, c[0x0][0x0], RZ ;  /* 0x0000000003037a10 */ /* 0x001fc80007ffe0ff */
[----:B------:R-:W-:-:S13]  /*02b0*/  ISETP.GE.AND P0, PT, R3, c[0x0][0x1a8], PT ;  /* 0x00006a0003007a0c */ /* 0x000fda0003f06270 */
[----:B------:R-:W-:Y:S05]  /*02c0*/  @!P0 BRA `(.L_x_758) ;  /* 0xfffffee000008947 */ /* 0x000fea000383ffff */
[----:B------:R-:W-:Y:S05]  /*02d0*/  BRA `(.L_x_756) ;  /* 0x0000019000007947 */ /* 0x000fea0003800000 */
.L_x_757:
[----:B------:R-:W-:Y:S02]  /*02e0*/  IMAD.MOV.U32 R5, RZ, RZ, R20 ;  /* 0x000000ffff057224 */ /* 0x000fe400078e0014 */
.L_x_759:
[----:B------:R-:W-:Y:S02]  /*02f0*/  IMAD.MOV.U32 R7, RZ, RZ, 0x8 ;  /* 0x00000008ff077424 */ /* 0x000fe400078e00ff */
[----:B0-----:R-:W-:-:S04]  /*0300*/  IMAD R14, R0, c[0x0][0x1a8], R5 ;  /* 0x00006a00000e7a24 */ /* 0x001fc800078e0205 */
[----:B------:R-:W-:-:S06]  /*0310*/  IMAD.WIDE R6, R14, R7, c[0x0][0x170] ;  /* 0x00005c000e067625 */ /* 0x000fcc00078e0207 */
[----:B------:R-:W2:Y:S01]  /*0320*/  LDG.E.64.CONSTANT R6, [R6.64] ;  /* 0x0000000406067981 */ /* 0x000ea2000c1e9b00 */
[----:B------:R-:W-:-:S05]  /*0330*/  MOV R17, 0x4 ;  /* 0x0000000400117802 */ /* 0x000fca0000000f00 */
[----:B------:R-:W-:-:S04]  /*0340*/  IMAD.WIDE R8, R14, R17, c[0x0][0x180] ;  /* 0x000060000e087625 */ /* 0x000fc800078e0211 */
[----:B------:R-:W-:Y:S02]  /*0350*/  IMAD.WIDE R10, R14, R17, c[0x0][0x188] ;  /* 0x000062000e0a7625 */ /* 0x000fe400078e0211 */
[----:B------:R-:W3:Y:S04]  /*0360*/  LDG.E.CONSTANT R8, [R8.64] ;  /* 0x0000000408087981 */ /* 0x000ee8000c1e9900 */
[----:B------:R-:W4:Y:S01]  /*0370*/  LDG.E.CONSTANT R11, [R10.64] ;  /* 0x000000040a0b7981 */ /* 0x000f22000c1e9900 */
[----:B--2---:R-:W0:Y:S08]  /*0380*/  I2F R4, R6 ;  /* 0x0000000600047306 */ /* 0x004e300000201400 */
[----:B------:R-:W1:Y:S01]  /*0390*/  I2F R16, R7 ;  /* 0x0000000700107306 */ /* 0x000e620000201400 */
[----:B0-----:R-:W-:Y:S01]  /*03a0*/  FMUL.FTZ R15, R4, R3 ;  /* 0x00000003040f7220 */ /* 0x001fe20000410000 */
[----:B---3--:R-:W-:-:S06]  /*03b0*/  HADD2 R4, R8, RZ.H0_H0 ;  /* 0x200000ff08047230 */ /* 0x008fcc0000000000 */
[----:B----4-:R-:W-:Y:S01]  /*03c0*/  HFMA2.MMA R4, R4, 1, 1, R11 ;  /* 0x3c003c0004047835 */ /* 0x010fe2000000000b */
[----:B-1----:R-:W-:-:S05]  /*03d0*/  FMUL.FTZ R16, R16, R3 ;  /* 0x0000000310107220 */ /* 0x002fca0000410000 */
[----:B------:R-:W-:-:S05]  /*03e0*/  F2FP.PACK_AB R15, R16, R15 ;  /* 0x0000000f100f723e */ /* 0x000fca00000000ff */
[----:B------:R-:W-:Y:S01]  /*03f0*/  HADD2 R4, R4, R15 ;  /* 0x0000000f04047230 */ /* 0x000fe20000000000 */
[----:B------:R-:W-:-:S04]  /*0400*/  IMAD.WIDE R14, R14, R17, c[0x0][0x168] ;  /* 0x00005a000e0e7625 */ /* 0x000fc800078e0211 */
[----:B------:R0:W-:Y:S01]  /*0410*/  STS [R5.X4+0x110], R4 ;  /* 0x0001100405007388 */ /* 0x0001e20000004800 */
[----:B------:R-:W-:-:S03]  /*0420*/  HFMA2.MMA R2, R2, 1, 1, R4 ;  /* 0x3c003c0002027835 */ /* 0x000fc60000000004 */
[----:B------:R1:W-:Y:S01]  /*0430*/  STG.E [R14.64], R4 ;  /* 0x000000040e007986 */ /* 0x0003e2000c101904 */
[----:B0-----:R-:W-:-:S04]  /*0440*/  IADD3 R5, R5, c[0x0][0x0], RZ ;  /* 0x0000000005057a10 */ /* 0x001fc80007ffe0ff */
[----:B------:R-:W-:-:S13]  /*0450*/  ISETP.GE.AND P0, PT, R5, c[0x0][0x1a8], PT ;  /* 0x00006a0005007a0c */ /* 0x000fda0003f06270 */
[----:B-1----:R-:W-:Y:S05]  /*0460*/  @!P0 BRA `(.L_x_759) ;  /* 0xfffffe8000008947 */ /* 0x002fea000383ffff */
.L_x_756:
[----:B0-----:R-:W-:Y:S05]  /*0470*/  BSYNC B0 ;  /* 0x0000000000007941 */ /* 0x001fea0003800000 */
.L_x_755:
        /* <DEDUP_REMOVED lines=13> */
[----:B--2---:R-:W-:-:S05]  /*0550*/  FADD.FTZ R3, R2, R3 ;  /* 0x0000000302037221 */ /* 0x004fca0000010000 */
[----:B------:R-:W0:Y:S02]  /*0560*/  SHFL.BFLY PT, R0, R3, 0x8, 0x1f ;  /* 0x0d001f0003007f89 */ /* 0x000e2400000e0000 */
[----:B0-----:R-:W-:-:S05]  /*0570*/  FADD.FTZ R0, R3, R0 ;  /* 0x0000000003007221 */ /* 0x001fca0000010000 */
[----:B------:R-:W0:Y:S02]  /*0580*/  SHFL.BFLY PT, R5, R0, 0x4, 0x1f ;  /* 0x0c801f0000057f89 */ /* 0x000e2400000e0000 */
        /* <DEDUP_REMOVED lines=27> */
[----:B------:R-:W-:Y:S01]  /*0740*/  IMAD.MOV.U32 R3, RZ, RZ, RZ ;  /* 0x000000ffff037224 */ /* 0x000fe200078e00ff */
[----:B------:R-:W-:-:S02]  /*0750*/  MOV R15, R20 ;  /* 0x00000014000f7202 */ /* 0x000fc40000000f00 */
[----:B------:R-:W1:Y:S04]  /*0760*/  S2R R2, SR_CTAID.X ;  /* 0x0000000000027919 */ /* 0x000e680000002500 */
.L_x_762:
[----:B------:R-:W-:Y:S02]  /*0770*/  IMAD.MOV.U32 R4, RZ, RZ, 0x4 ;  /* 0x00000004ff047424 */ /* 0x000fe400078e00ff */
        /* <DEDUP_REMOVED lines=104> */
.L_x_761:
[----:B0-----:R-:W-:Y:S05]  /*0e00*/  BSYNC B0 ;  /* 0x0000000000007941 */ /* 0x001fea0003800000 */
.L_x_760:
        /* <DEDUP_REMOVED lines=29> */
[----:B------:R-:W-:-:S03]  /*0fe0*/  HFMA2.MMA R7, -RZ, RZ, 0, 1.013278961181640625e-06 ;  /* 0x00000011ff077435 */ /* 0x000fc600000001ff */
[----:B------:R-:W-:-:S06]  /*0ff0*/  @!P1 FFMA.FTZ R3, R3, R4, c[0x0][0x1a0] ;  /* 0x0000680003039623 */ /* 0x000fcc0000010004 */
[----:B------:R-:W0:Y:S02]  /*1000*/  @!P1 MUFU.RSQ R3, R3 ;  /* 0x0000000300039308 */ /* 0x000e240000001400 */
[----:B0-----:R0:W-:Y:S04]  /*1010*/  @!P1 STS [0x4], R3 ;  /* 0x00000403ff009388 */ /* 0x0011e80000000800 */
[----:B------:R-:W-:Y:S06]  /*1020*/  BAR.SYNC.DEFER_BLOCKING 0x0 ;  /* 0x0000000000007b1d */ /* 0x000fec0000010000 */
[----:B------:R-:W-:Y:S05]  /*1030*/  @P2 BRA `(.L_x_764) ;  /* 0x0000152000002947 */ /* 0x000fea0003800000 */
[----:B0-----:R-:W0:Y:S01]  /*1040*/  LDS.64 R4, [RZ] ;  /* 0x00000000ff047984 */ /* 0x001e220000000a00 */
[----:B------:R-:W-:Y:S01]  /*1050*/  IMAD.MOV.U32 R14, RZ, RZ, c[0x0][0x0] ;  /* 0x00000000ff0e7624 */ /* 0x000fe200078e00ff */
[----:B------:R-:W-:Y:S01]  /*1060*/  ISETP.NE.U32.AND P0, PT, RZ, c[0x0][0x1c8], PT ;  /* 0x00007200ff007a0c */ /* 0x000fe20003f05070 */
[----:B------:R-:W-:Y:S01]  /*1070*/  IMAD.MOV.U32 R25, RZ, RZ, R20 ;  /* 0x000000ffff197224 */ /* 0x000fe200078e0014 */
[----:B------:R-:W1:Y:S02]  /*1080*/  S2R R6, SR_CTAID.X ;  /* 0x0000000000067919 */ /* 0x000e640000002500 */
[C---:B------:R-:W-:Y:S01]  /*1090*/  SHF.L.U32 R3, R14.reuse, 0x3, RZ ;  /* 0x000000030e037819 */ /* 0x040fe200000006ff */
[----:B------:R-:W-:Y:S01]  /*10a0*/  IMAD.WIDE R14, R14, 0x4, RZ ;  /* 0x000000040e0e7825 */ /* 0x000fe200078e02ff */
[----:B------:R-:W-:-:S02]  /*10b0*/  ISETP.NE.AND.EX P0, PT, RZ, c[0x0][0x1cc], PT, P0 ;  /* 0x00007300ff007a0c */ /* 0x000fc40003f05300 */
[----:B0-----:R-:W-:Y:S01]  /*10c0*/  F2FP.PACK_AB R5, R5, R4 ;  /* 0x000000040505723e */ /* 0x001fe200000000ff */
[----:B-1----:R-:W-:Y:S02]  /*10d0*/  IMAD.MOV.U32 R4, RZ, RZ, RZ ;  /* 0x000000ffff047224 */ /* 0x002fe400078e00ff */
.L_x_781:
        /* <DEDUP_REMOVED lines=29> */
.L_x_765:
[----:B------:R0:W-:Y:S01]  /*12b0*/  STS [R27], R22 ;  /* 0x000000161b007388 */ /* 0x0001e20000000800 */
[C---:B------:R-:W-:Y:S02]  /*12c0*/  HADD2 R0, |R22|.reuse, -RZ.H0_H0 ;  /* 0xa00000ff16007230 */ /* 0x040fe40000000200 */
[----:B------:R-:W-:-:S03]  /*12d0*/  HSETP2.GT.AND P5, PT, |R22|.H0_H0, |R22|.H1_H1, PT ;  /* 0x7000001616007234 */ /* 0x000fc60003fa4a00 */
[----:B------:R-:W-:-:S04]  /*12e0*/  PRMT R17, R0, 0x7632, R17 ;  /* 0x0000763200117816 */ /* 0x000fc80000000011 */
[----:B------:R-:W-:-:S05]  /*12f0*/  SEL R0, R17, R0, !P5 ;  /* 0x0000000011007207 */ /* 0x000fca0006800000 */
[----:B------:R-:W-:-:S05]  /*1300*/  HSETP2.GT.AND P5, PT, R0.H0_H0, R7.H0_H0, PT ;  /* 0x2000000700007234 */ /* 0x000fca0003fa4800 */
[----:B------:R-:W-:Y:S02]  /*1310*/  SEL R7, R7, R0, !P5 ;  /* 0x0000000007077207 */ /* 0x000fe40006800000 */
.L_x_766:
        /* <DEDUP_REMOVED lines=34> */
.L_x_767:
[----:B------:R0:W-:Y:S01]  /*1540*/  STS [R27], R24 ;  /* 0x000000181b007388 */ /* 0x0001e20000000800 */
[C---:B------:R-:W-:Y:S02]  /*1550*/  HADD2 R18, |R24|.reuse, -RZ.H0_H0 ;  /* 0xa00000ff18127230 */ /* 0x040fe40000000200 */
[----:B------:R-:W-:-:S03]  /*1560*/  HSETP2.GT.AND P5, PT, |R24|.H0_H0, |R24|.H1_H1, PT ;  /* 0x7000001818007234 */ /* 0x000fc60003fa4a00 */
[----:B------:R-:W-:-:S04]  /*1570*/  PRMT R19, R18, 0x7632, R19 ;  /* 0x0000763212137816 */ /* 0x000fc80000000013 */
[----:B------:R-:W-:-:S05]  /*1580*/  SEL R18, R19, R18, !P5 ;  /* 0x0000001213127207 */ /* 0x000fca0006800000 */
[----:B------:R-:W-:-:S05]  /*1590*/  HSETP2.GT.AND P5, PT, R18.H0_H0, R7.H0_H0, PT ;  /* 0x2000000712007234 */ /* 0x000fca0003fa4800 */
[----:B------:R-:W-:Y:S02]  /*15a0*/  SEL R7, R7, R18, !P5 ;  /* 0x0000001207077207 */ /* 0x000fe40006800000 */
.L_x_768:
        /* <DEDUP_REMOVED lines=34> */
.L_x_769:
[----:B------:R0:W-:Y:S01]  /*17d0*/  STS [R27], R22 ;  /* 0x000000161b007388 */ /* 0x0001e20000000800 */
[C---:B------:R-:W-:Y:S02]  /*17e0*/  HADD2 R16, |R22|.reuse, -RZ.H0_H0 ;  /* 0xa00000ff16107230 */ /* 0x040fe40000000200 */
[----:B------:R-:W-:-:S03]  /*17f0*/  HSETP2.GT.AND P5, PT, |R22|.H0_H0, |R22|.H1_H1, PT ;  /* 0x7000001616007234 */ /* 0x000fc60003fa4a00 */
[----:B------:R-:W-:-:S04]  /*1800*/  PRMT R17, R16, 0x7632, R17 ;  /* 0x0000763210117816 */ /* 0x000fc80000000011 */
[----:B------:R-:W-:-:S05]  /*1810*/  SEL R16, R17, R16, !P5 ;  /* 0x0000001011107207 */ /* 0x000fca0006800000 */
[----:B------:R-:W-:-:S05]  /*1820*/  HSETP2.GT.AND P5, PT, R16.H0_H0, R7.H0_H0, PT ;  /* 0x2000000710007234 */ /* 0x000fca0003fa4800 */
[----:B------:R-:W-:Y:S02]  /*1830*/  SEL R7, R7, R16, !P5 ;  /* 0x0000001007077207 */ /* 0x000fe40006800000 */
.L_x_770:
        /* <DEDUP_REMOVED lines=34> */
.L_x_771:
[----:B------:R0:W-:Y:S01]  /*1a60*/  STS [R27], R22 ;  /* 0x000000161b007388 */ /* 0x0001e20000000800 */
[C---:B------:R-:W-:Y:S02]  /*1a70*/  HADD2 R16, |R22|.reuse, -RZ.H0_H0 ;  /* 0xa00000ff16107230 */ /* 0x040fe40000000200 */
[----:B------:R-:W-:-:S03]  /*1a80*/  HSETP2.GT.AND P5, PT, |R22|.H0_H0, |R22|.H1_H1, PT ;  /* 0x7000001616007234 */ /* 0x000fc60003fa4a00 */
[----:B------:R-:W-:-:S04]  /*1a90*/  PRMT R17, R16, 0x7632, R17 ;  /* 0x0000763210117816 */ /* 0x000fc80000000011 */
[----:B------:R-:W-:-:S05]  /*1aa0*/  SEL R16, R17, R16, !P5 ;  /* 0x0000001011107207 */ /* 0x000fca0006800000 */
[----:B------:R-:W-:-:S05]  /*1ab0*/  HSETP2.GT.AND P5, PT, R16.H0_H0, R7.H0_H0, PT ;  /* 0x2000000710007234 */ /* 0x000fca0003fa4800 */
[----:B------:R-:W-:Y:S02]  /*1ac0*/  SEL R7, R7, R16, !P5 ;  /* 0x0000001007077207 */ /* 0x000fe40006800000 */
.L_x_772:
        /* <DEDUP_REMOVED lines=34> */
.L_x_773:
[----:B------:R0:W-:Y:S01]  /*1cf0*/  STS [R27], R22 ;  /* 0x000000161b007388 */ /* 0x0001e20000000800 */
[C---:B------:R-:W-:Y:S02]  /*1d00*/  HADD2 R16, |R22|.reuse, -RZ.H0_H0 ;  /* 0xa00000ff16107230 */ /* 0x040fe40000000200 */
[----:B------:R-:W-:-:S03]  /*1d10*/  HSETP2.GT.AND P5, PT, |R22|.H0_H0, |R22|.H1_H1, PT ;  /* 0x7000001616007234 */ /* 0x000fc60003fa4a00 */
[----:B------:R-:W-:-:S04]  /*1d20*/  PRMT R17, R16, 0x7632, R17 ;  /* 0x0000763210117816 */ /* 0x000fc80000000011 */
[----:B------:R-:W-:-:S05]  /*1d30*/  SEL R16, R17, R16, !P5 ;  /* 0x0000001011107207 */ /* 0x000fca0006800000 */
[----:B------:R-:W-:-:S05]  /*1d40*/  HSETP2.GT.AND P5, PT, R16.H0_H0, R7.H0_H0, PT ;  /* 0x2000000710007234 */ /* 0x000fca0003fa4800 */
[----:B------:R-:W-:Y:S02]  /*1d50*/  SEL R7, R7, R16, !P5 ;  /* 0x0000001007077207 */ /* 0x000fe40006800000 */
.L_x_774:
        /* <DEDUP_REMOVED lines=34> */
.L_x_775:
[----:B------:R0:W-:Y:S01]  /*1f80*/  STS [R27], R22 ;  /* 0x000000161b007388 */ /* 0x0001e20000000800 */
[C---:B------:R-:W-:Y:S02]  /*1f90*/  HADD2 R16, |R22|.reuse, -RZ.H0_H0 ;  /* 0xa00000ff16107230 */ /* 0x040fe40000000200 */
[----:B------:R-:W-:-:S03]  /*1fa0*/  HSETP2.GT.AND P5, PT, |R22|.H0_H0, |R22|.H1_H1, PT ;  /* 0x7000001616007234 */ /* 0x000fc60003fa4a00 */
[----:B------:R-:W-:-:S04]  /*1fb0*/  PRMT R17, R16, 0x7632, R17 ;  /* 0x0000763210117816 */ /* 0x000fc80000000011 */
[----:B------:R-:W-:-:S05]  /*1fc0*/  SEL R16, R17, R16, !P5 ;  /* 0x0000001011107207 */ /* 0x000fca0006800000 */
[----:B------:R-:W-:-:S05]  /*1fd0*/  HSETP2.GT.AND P5, PT, R16.H0_H0, R7.H0_H0, PT ;  /* 0x2000000710007234 */ /* 0x000fca0003fa4800 */
[----:B------:R-:W-:Y:S02]  /*1fe0*/  SEL R7, R7, R16, !P5 ;  /* 0x0000001007077207 */ /* 0x000fe40006800000 */
.L_x_776:
        /* <DEDUP_REMOVED lines=34> */
.L_x_777:
[----:B------:R0:W-:Y:S01]  /*2210*/  STS [R27], R22 ;  /* 0x000000161b007388 */ /* 0x0001e20000000800 */
[C---:B------:R-:W-:Y:S02]  /*2220*/  HADD2 R16, |R22|.reuse, -RZ.H0_H0 ;  /* 0xa00000ff16107230 */ /* 0x040fe40000000200 */
[----:B------:R-:W-:-:S03]  /*2230*/  HSETP2.GT.AND P5, PT, |R22|.H0_H0, |R22|.H1_H1, PT ;  /* 0x7000001616007234 */ /* 0x000fc60003fa4a00 */
[----:B------:R-:W-:-:S04]  /*2240*/  PRMT R17, R16, 0x7632, R17 ;  /* 0x0000763210117816 */ /* 0x000fc80000000011 */
[----:B------:R-:W-:-:S05]  /*2250*/  SEL R16, R17, R16, !P5 ;  /* 0x0000001011107207 */ /* 0x000fca0006800000 */
[----:B------:R-:W-:-:S05]  /*2260*/  HSETP2.GT.AND P5, PT, R16.H0_H0, R7.H0_H0, PT ;  /* 0x2000000710007234 */ /* 0x000fca0003fa4800 */
[----:B------:R-:W-:Y:S02]  /*2270*/  SEL R7, R7, R16, !P5 ;  /* 0x0000001007077207 */ /* 0x000fe40006800000 */
.L_x_778:
        /* <DEDUP_REMOVED lines=34> */
.L_x_779:
[----:B------:R0:W-:Y:S01]  /*24a0*/  STS [R27], R22 ;  /* 0x000000161b007388 */ /* 0x0001e20000000800 */
[C---:B------:R-:W-:Y:S02]  /*24b0*/  HADD2 R0, |R22|.reuse, -RZ.H0_H0 ;  /* 0xa00000ff16007230 */ /* 0x040fe40000000200 */
[----:B------:R-:W-:-:S03]  /*24c0*/  HSETP2.GT.AND P5, PT, |R22|.H0_H0, |R22|.H1_H1, PT ;  /* 0x7000001616007234 */ /* 0x000fc60003fa4a00 */
[----:B------:R-:W-:-:S04]  /*24d0*/  PRMT R17, R0, 0x7632, R17 ;  /* 0x0000763200117816 */ /* 0x000fc80000000011 */
[----:B------:R-:W-:-:S05]  /*24e0*/  SEL R0, R17, R0, !P5 ;  /* 0x0000000011007207 */ /* 0x000fca0006800000 */
[----:B------:R-:W-:-:S05]  /*24f0*/  HSETP2.GT.AND P5, PT, R0.H0_H0, R7.H0_H0, PT ;  /* 0x2000000700007234 */ /* 0x000fca0003fa4800 */
[----:B------:R-:W-:Y:S02]  /*2500*/  SEL R7, R7, R0, !P5 ;  /* 0x0000000007077207 */ /* 0x000fe40006800000 */
.L_x_780:
[----:B0-----:R-:W-:Y:S02]  /*2510*/  IADD3 R25, R23, c[0x0][0x0], RZ ;  /* 0x0000000017197a10 */ /* 0x001fe40007ffe0ff */
[----:B------:R-:W-:Y:S02]  /*2520*/  IADD3 R4, R4, 0x1, RZ ;  /* 0x0000000104047810 */ /* 0x000fe40007ffe0ff */
[----:B------:R-:W-:-:S13]  /*2530*/  ISETP.GE.AND P5, PT, R25, c[0x0][0x1a8], PT ;  /* 0x00006a0019007a0c */ /* 0x000fda0003fa6270 */
[----:B------:R-:W-:Y:S01]  /*2540*/  @P5 CALL.REL.NOINC `(.L_x_764) ;  /* 0x0000001000005944 */ /* 0x000fe20003c00000 */
[----:B------:R-:W-:Y:S05]  /*2550*/  BRA `(.L_x_781) ;  /* 0xffffeb8000007947 */ /* 0x000fea000383ffff */
.L_x_764:
[----:B0-----:R-:W-:Y:S05]  /*2560*/  BSYNC B0 ;  /* 0x0000000000007941 */ /* 0x001fea0003800000 */
.L_x_763:
        /* <DEDUP_REMOVED lines=17> */
[----:B------:R-:W-:-:S04]  /*2680*/  HFMA2.MMA R4, -RZ, RZ, -598.5, 40320 ;  /* 0xe0ad78ecff047435 */ /* 0x000fc800000001ff */
        /* <DEDUP_REMOVED lines=31> */
[----:B-----5:R-:W-:Y:S05]  /*2880*/  CALL.REL.NOINC `($__internal_9_$__cuda_sm20_div_rn_f64_full) ;  /* 0x0000020000007944 */ /* 0x020fea0003c00000 */
.L_x_785:
[----:B------:R-:W-:Y:S05]  /*2890*/  BSYNC B1 ;  /* 0x0000000000017941 */ /* 0x000fea0003800000 */
.L_x_784:
[----:B------:R-:W2:Y:S01]  /*28a0*/  S2R R9, SR_CTAID.X ;  /* 0x0000000000097919 */ /* 0x000ea20000002500 */
[----:B------:R-:W3:Y:S01]  /*28b0*/  F2F.F32.F64 R6, R4 ;  /* 0x0000000400067310 */ /* 0x000ee20000301000 */
[----:B------:R-:W3:Y:S01]  /*28c0*/  DSETP.GEU.AND P0, PT, |R4|, c[0x2][0x0], PT ;  /* 0x008000000400762a */ /* 0x000ee20003f0e200 */
[----:B-1----:R-:W-:-:S13]  /*28d0*/  IMAD.MOV.U32 R11, RZ, RZ, 0x2 ;  /* 0x00000002ff0b7424 */ /* 0x002fda00078e00ff */
[----:B---3--:R-:W-:Y:S02]  /*28e0*/  @!P0 FMUL R6, R6, 1.175494350822287508e-38 ;  /* 0x0080000006068820 */ /* 0x008fe40000400000 */
.L_x_786:
[----:B-1----:R-:W1:Y:S02]  /*28f0*/  LDS R2, [R20.X4+0x110] ;  /* 0x0001100014027984 */ /* 0x002e640000004800 */
[----:B-1----:R-:W-:-:S05]  /*2900*/  HADD2.F32 R3, -RZ, R2.H0_H0 ;  /* 0x20000002ff037230 */ /* 0x002fca0000004100 */
[----:B------:R-:W-:Y:S01]  /*2910*/  FMUL.FTZ R4, R6, R3 ;  /* 0x0000000306047220 */ /* 0x000fe20000410000 */
[----:B------:R-:W-:Y:S01]  /*2920*/  HADD2.F32 R3, -RZ, R2.H1_H1 ;  /* 0x30000002ff037230 */ /* 0x000fe20000004100 */
[----:B--2---:R-:W-:Y:S01]  /*2930*/  IMAD R2, R9, c[0x0][0x1a8], R20 ;  /* 0x00006a0009027a24 */ /* 0x004fe200078e0214 */
        /* <DEDUP_REMOVED lines=11> */
.L_x_783:
[----:B------:R-:W-:Y:S05]  /*29f0*/  BSYNC B0 ;  /* 0x0000000000007941 */ /* 0x000fea0003800000 */
.L_x_782:
[----:B------:R-:W-:Y:S05]  /*2a00*/  @P1 EXIT ;  /* 0x000000000000194d */ /* 0x000fea0003800000 */
[----:B------:R-:W2:Y:S01]  /*2a10*/  LDG.E R13, [R12.64] ;  /* 0x000000040c0d7981 */ /* 0x000ea2000c1e1900 */
[----:B-1----:R-:W-:-:S03]  /*2a20*/  IMAD.MOV.U32 R3, RZ, RZ, 0x4 ;  /* 0x00000004ff037424 */ /* 0x002fc600078e00ff */
[----:B------:R-:W1:Y:S02]  /*2a30*/  S2R R2, SR_CTAID.X ;  /* 0x0000000000027919 */ /* 0x000e640000002500 */
[----:B-1----:R-:W-:-:S04]  /*2a40*/  IMAD.WIDE.U32 R2, R2, R3, c[0x0][0x1c8] ;  /* 0x0000720002027625 */ /* 0x002fc800078e0003 */
[----:B--2---:R-:W-:-:S04]  /*2a50*/  FMUL.FTZ R0, R0, R13 ;  /* 0x0000000d00007220 */ /* 0x004fc80000410000 */
[----:B------:R-:W-:-:S05]  /*2a60*/  FMUL.FTZ R5, R0, 0.0078740157186985015869 ;  /* 0x3c01020400057820 */ /* 0x000fca0000410000 */
[----:B------:R-:W-:Y:S01]  /*2a70*/  STG.E [R2.64], R5 ;  /* 0x0000000502007986 */ /* 0x000fe2000c101904 */
[----:B------:R-:W-:Y:S05]  /*2a80*/  EXIT ;  /* 0x000000000000794d */ /* 0x000fea0003800000 */
        .weak           $__internal_9_$__cuda_sm20_div_rn_f64_full
        .type           $__internal_9_$__cuda_sm20_div_rn_f64_full,@function
        .size           $__internal_9_$__cuda_sm20_div_rn_f64_full,(.L_x_2443 - $__internal_9_$__cuda_sm20_div_rn_f64_full)
$__internal_9_$__cuda_sm20_div_rn_f64_full:
        /* <DEDUP_REMOVED lines=47> */
[----:B------:R-:W-:Y:S01]  /*2d80*/  IADD3 R3, RZ, -R18, RZ ;  /* 0x80000012ff037210 */ /* 0x000fe20007ffe0ff */
        /* <DEDUP_REMOVED lines=9> */
.L_x_788:
        /* <DEDUP_REMOVED lines=15> */
.L_x_790:
[----:B------:R-:W-:Y:S01]  /*2f10*/  LOP3.LUT R15, R3, 0x80000, RZ, 0xfc, !PT ;  /* 0x00080000030f7812 */ /* 0x000fe200078efcff */
[----:B------:R-:W-:Y:S02]  /*2f20*/  IMAD.MOV.U32 R14, RZ, RZ, R2 ;  /* 0x000000ffff0e7224 */ /* 0x000fe400078e0002 */
.L_x_789:
[----:B------:R-:W-:Y:S05]  /*2f30*/  BSYNC B2 ;  /* 0x0000000000027941 */ /* 0x000fea0003800000 */
.L_x_787:
[----:B------:R-:W-:Y:S01]  /*2f40*/  IMAD.MOV.U32 R7, RZ, RZ, 0x0 ;  /* 0x00000000ff077424 */ /* 0x000fe200078e00ff */
[----:B------:R-:W-:Y:S01]  /*2f50*/  MOV R4, R14 ;  /* 0x0000000e00047202 */ /* 0x000fe20000000f00 */
[----:B------:R-:W-:Y:S02]  /*2f60*/  IMAD.MOV.U32 R5, RZ, RZ, R15 ;  /* 0x000000ffff057224 */ /* 0x000fe400078e000f */
[----:B------:R-:W-:Y:S05]  /*2f70*/  RET.REL.NODEC R6 `(_ZN17fastertransformer34generalAddBiasResidualLayerNormOptI7__half2Lb1ELb0ELi2ELb1ELi8EEEvPT_S3_PKS2_S5_S5_S5_S5_S5_fiiPKfS7_S7_Pfi) ;  /* 0xffffd08006007950 */ /* 0x000fea0003c3ffff */
.L_x_791:
        /* <DEDUP_REMOVED lines=16> */
.L_x_2443:


//--------------------- .text._ZN17fastertransformer35generalAddBiasResidualLayerNormOpt2I7__half2Lb0ELb1ELi2ELb1ELi8EEEvPT_S3_PKS2_S5_S5_S5_S5_S5_fiiPKfS7_S7_Pfi --------------------------
	.section	.text._ZN17fastertransformer35generalAddBiasResidualLayerNormOpt2I7__half2Lb0ELb1ELi2ELb1ELi8EEEvPT_S3_PKS2_S5_S5_S5_S5_S5_fiiPKfS7_S7_Pfi,"ax",@progbits
	.sectioninfo	@"SHI_REGISTERS=32"
	.align	128
        .global         _ZN17fastertransformer35generalAddBiasResidualLayerNormOpt2I7__half2Lb0ELb1ELi2ELb1ELi8EEEvPT_S3_PKS2_S5_S5_S5_S5_S5_fiiPKfS7_S7_Pfi
        .type           _ZN17fastertransformer35generalAddBiasResidualLayerNormOpt2I7__half2Lb0ELb1ELi2ELb1ELi8EEEvPT_S3_PKS2_S5_S5_S5_S5_S5_fiiPKfS7_S7_Pfi,@function
        .size           _ZN17fastertransformer35generalAddBiasResidualLayerNormOpt2I7__half2Lb0ELb1ELi2ELb1ELi8EEEvPT_S3_PKS2_S5_S5_S5_S5_S5_fiiPKfS7_S7_Pfi,(.L_x_2444 - _ZN17fastertransformer35generalAddBiasResidualLayerNormOpt2I7__half2Lb0ELb1ELi2ELb1ELi8EEEvPT_S3_PKS2_S5_S5_S5_S5_S5_fiiPKfS7_S7_Pfi)
        .other          _ZN17fastertransformer35generalAddBiasResidualLayerNormOpt2I7__half2Lb0ELb1ELi2ELb1ELi8EEEvPT_S3_PKS2_S5_S5_S5_S5_S5_fiiPKfS7_S7_Pfi,@"STO_CUDA_ENTRY STV_DEFAULT"
_ZN17fastertransformer35generalAddBiasResidualLayerNormOpt2I7__half2Lb0ELb1ELi2ELb1ELi8EEEvPT_S3_PKS2_S5_S5_S5_S5_S5_fiiPKfS7_S7_Pfi:
.text._ZN17fastertransformer35generalAddBiasResidualLayerNormOpt2I7__half2Lb0ELb1ELi2ELb1ELi8EEEvPT_S3_PKS2_S5_S5_S5_S5_S5_fiiPKfS7_S7_Pfi:
        /* <DEDUP_REMOVED lines=9> */
[----:B------:R-:W-:Y:S02]  /*0090*/  IMAD.MOV.U32 R18, RZ, RZ, RZ ;  /* 0x000000ffff127224 */ /* 0x000fe400078e00ff */
[----:B------:R-:W1:Y:S01]  /*00a0*/  S2R R20, SR_TID.X ;  /* 0x0000000000147919 */ /* 0x000e620000002100 */
[----:B------:R-:W-:-:S03]  /*00b0*/  IMAD.MOV.U32 R16, RZ, RZ, RZ ;  /* 0x000000ffff107224 */ /* 0x000fc600078e00ff */
[----:B------:R-:W2:Y:S01]  /*00c0*/  S2R R11, SR_CTAID.X ;  /* 0x00000000000b7919 */ /* 0x000ea20000002500 */
[----:B-1----:R-:W-:-:S13]  /*00d0*/  ISETP.GE.AND P2, PT, R20, c[0x0][0x1a8], PT ;  /* 0x00006a0014007a0c */ /* 0x002fda0003f46270 */
[----:B------:R-:W-:Y:S05]  /*00e0*/  @P2 BRA `(.L_x_793) ;  /* 0x0000134000002947 */ /* 0x000fea0003800000 */
[----:B0-2---:R-:W-:Y:S01]  /*00f0*/  IMAD.MOV.U32 R2, RZ, RZ, c[0x0][0x0] ;  /* 0x00000000ff027624 */ /* 0x005fe200078e00ff */
[----:B------:R-:W-:Y:S01]  /*0100*/  CS2R R16, SRZ ;  /* 0x0000000000107805 */ /* 0x000fe2000001ff00 */
[--C-:B------:R-:W-:Y:S02]  /*0110*/  IMAD R0, R11, c[0x0][0x1a8], R20.reuse ;  /* 0x00006a000b007a24 */ /* 0x100fe400078e0214 */
[C---:B------:R-:W-:Y:S02]  /*0120*/  IMAD.SHL.U32 R10, R2.reuse, 0x8, RZ ;  /* 0x00000008020a7824 */ /* 0x040fe400078e00ff */
[----:B------:R-:W-:Y:S02]  /*0130*/  IMAD.MOV.U32 R8, RZ, RZ, R20 ;  /* 0x000000ffff087224 */ /* 0x000fe400078e0014 */
[----:B------:R-:W-:Y:S02]  /*0140*/  IMAD.MOV.U32 R18, RZ, RZ, RZ ;  /* 0x000000ffff127224 */ /* 0x000fe400078e00ff */
[----:B------:R-:W-:-:S04]  /*0150*/  IMAD.WIDE R2, R2, 0x4, RZ ;  /* 0x0000000402027825 */ /* 0x000fc800078e02ff */
.L_x_794:
[----:B------:R-:W-:Y:S02]  /*0160*/  IMAD.MOV.U32 R22, RZ, RZ, 0x4 ;  /* 0x00000004ff167424 */ /* 0x000fe400078e00ff */
[----:B------:R-:W-:-:S02]  /*0170*/  IMAD R9, R10, R17, R0 ;  /* 0x000000110a097224 */ /* 0x000fc400078e0200 */
[----:B------:R-:W-:-:S04]  /*0180*/  IMAD.WIDE R14, R8, R22, c[0x0][0x178] ;  /* 0x00005e00080e7625 */ /* 0x000fc800078e0216 */
[CC--:B0-----:R-:W-:Y:S01]  /*0190*/  IMAD.WIDE R4, R9.reuse, R22.reuse, c[0x0][0x180] ;  /* 0x0000600009047625 */ /* 0x0c1fe200078e0216 */
[----:B------:R-:W2:Y:S03]  /*01a0*/  LDG.E.CONSTANT R19, [R14.64] ;  /* 0x000000040e137981 */ /* 0x000ea6000c1e9900 */
[----:B------:R-:W-:Y:S02]  /*01b0*/  IMAD.WIDE R6, R9, R22, c[0x0][0x188] ;  /* 0x0000620009067625 */ /* 0x000fe400078e0216 */
[----:B------:R-:W3:Y:S04]  /*01c0*/  LDG.E.CONSTANT R4, [R4.64] ;  /* 0x0000000404047981 */ /* 0x000ee8000c1e9900 */
[----:B------:R-:W4:Y:S01]  /*01d0*/  LDG.E.CONSTANT R6, [R6.64] ;  /* 0x0000000406067981 */ /* 0x000f22000c1e9900 */
[----:B--2---:R-:W-:-:S02]  /*01e0*/  HADD2.F32 R23, -RZ, R19.H0_H0 ;  /* 0x20000013ff177230 */ /* 0x004fc40000004100 */
[----:B------:R-:W-:Y:S02]  /*01f0*/  HADD2.F32 R19, -RZ, R19.H1_H1 ;  /* 0x30000013ff137230 */ /* 0x000fe40000004100 */
[--C-:B---3--:R-:W-:Y:S02]  /*0200*/  HADD2.F32 R24, -RZ, R4.reuse.H0_H0 ;  /* 0x20000004ff187230 */ /* 0x108fe40000004100 */
[----:B------:R-:W-:Y:S02]  /*0210*/  HADD2.F32 R26, -RZ, R4.H1_H1 ;  /* 0x30000004ff1a7230 */ /* 0x000fe40000004100 */
[--C-:B----4-:R-:W-:Y:S02]  /*0220*/  HADD2.F32 R25, -RZ, R6.reuse.H0_H0 ;  /* 0x20000006ff197230 */ /* 0x110fe40000004100 */
[----:B------:R-:W-:Y:S01]  /*0230*/  HADD2.F32 R27, -RZ, R6.H1_H1 ;  /* 0x30000006ff1b7230 */ /* 0x000fe20000004100 */
[----:B------:R-:W-:Y:S02]  /*0240*/  FADD.FTZ R23, RZ, R23 ;  /* 0x00000017ff177221 */ /* 0x000fe40000010000 */
[----:B------:R-:W-:-:S02]  /*0250*/  FADD.FTZ R24, R24, R25 ;  /* 0x0000001918187221 */ /* 0x000fc40000010000 */
[----:B------:R-:W-:Y:S02]  /*0260*/  FADD.FTZ R26, R26, R27 ;  /* 0x0000001b1a1a7221 */ /* 0x000fe40000010000 */
[----:B------:R-:W-:Y:S02]  /*0270*/  FADD.FTZ R19, RZ, R19 ;  /* 0x00000013ff137221 */ /* 0x000fe40000010000 */
[----:B------:R-:W-:Y:S02]  /*0280*/  FADD.FTZ R4, R23, R24 ;  /* 0x0000001817047221 */ /* 0x000fe40000010000 */
[----:B------:R-:W-:-:S05]  /*0290*/  FADD.FTZ R19, R19, R26 ;  /* 0x0000001a13137221 */ /* 0x000fca0000010000 */
[----:B------:R-:W-:Y:S01]  /*02a0*/  F2FP.PACK_AB R5, R4, R19 ;  /* 0x000000130405723e */ /* 0x000fe200000000ff */
[----:B------:R-:W-:-:S03]  /*02b0*/  IMAD.WIDE R22, R9, R22, c[0x0][0x168] ;  /* 0x00005a0009167625 */ /* 0x000fc600078e0216 */
[----:B------:R-:W-:Y:S02]  /*02c0*/  PRMT R7, R5, 0x5432, R5 ;  /* 0x0000543205077816 */ /* 0x000fe40000000005 */
[----:B------:R-:W-:-:S03]  /*02d0*/  IADD3 R24, R8, c[0x0][0x0], RZ ;  /* 0x0000000008187a10 */ /* 0x000fc60007ffe0ff */
[----:B------:R0:W-:Y:S04]  /*02e0*/  STG.E [R22.64], R7 ;  /* 0x0000000716007986 */ /* 0x0001e8000c101904 */
[----:B------:R0:W-:Y:S01]  /*02f0*/  STS [R8.X4+0x190], R7 ;  /* 0x0001900708007388 */ /* 0x0001e20000004800 */
[----:B------:R-:W-:Y:S01]  /*0300*/  ISETP.GE.AND P0, PT, R24, c[0x0][0x1a8], PT ;  /* 0x00006a0018007a0c */ /* 0x000fe20003f06270 */
[----:B------:R-:W-:Y:S02]  /*0310*/  FMUL.FTZ R5, R19, R19 ;  /* 0x0000001313057220 */ /* 0x000fe40000410000 */
[C---:B------:R-:W-:Y:S02]  /*0320*/  FADD.FTZ R19, R4.reuse, R19 ;  /* 0x0000001304137221 */ /* 0x040fe40000010000 */
[----:B------:R-:W-:Y:S01]  /*0330*/  FFMA.FTZ R5, R4, R4, R5 ;  /* 0x0000000404057223 */ /* 0x000fe20000010005 */
[----:B------:R-:W-:Y:S01]  /*0340*/  LEA R26, R8, 0x190, 0x2 ;  /* 0x00000190081a7811 */ /* 0x000fe200078e10ff */
[----:B------:R-:W-:-:S02]  /*0350*/  FADD.FTZ R18, R19, R18 ;  /* 0x0000001213127221 */ /* 0x000fc40000010000 */
[----:B------:R-:W-:-:S04]  /*0360*/  FADD.FTZ R16, R5, R16 ;  /* 0x0000001005107221 */ /* 0x000fc80000010000 */
[----:B------:R-:W-:Y:S05]  /*0370*/  @P0 BRA `(.L_x_793) ;  /* 0x000010b000000947 */ /* 0x000fea0003800000 */
[----:B0-----:R-:W-:-:S04]  /*0380*/  IMAD.WIDE R4, R9, 0x4, R2 ;  /* 0x0000000409047825 */ /* 0x001fc800078e0202 */
[----:B------:R-:W-:Y:S01]  /*0390*/  IMAD.MOV.U32 R19, RZ, RZ, c[0x0][0x0] ;  /* 0x00000000ff137624 */ /* 0x000fe200078e00ff */
[C---:B------:R-:W-:Y:S02]  /*03a0*/  IADD3 R6, P0, R4.reuse, c[0x0][0x180], RZ ;  /* 0x0000600004067a10 */ /* 0x040fe40007f1e0ff */
[----:B------:R-:W-:Y:S01]  /*03b0*/  IADD3 R8, P1, R4, c[0x0][0x188], RZ ;  /* 0x0000620004087a10 */ /* 0x000fe20007f3e0ff */
[----:B------:R-:W-:Y:S01]  /*03c0*/  IMAD.WIDE R14, R19, 0x4, R14 ;  /* 0x00000004130e7825 */ /* 0x000fe200078e020e */
[C---:B------:R-:W-:Y:S02]  /*03d0*/  IADD3.X R7, R5.reuse, c[0x0][0x184], RZ, P0, !PT ;  /* 0x0000610005077a10 */ /* 0x040fe400007fe4ff */
[----:B------:R-:W-:Y:S02]  /*03e0*/  IADD3.X R9, R5, c[0x0][0x18c], RZ, P1, !PT ;  /* 0x0000630005097a10 */ /* 0x000fe40000ffe4ff */
[----:B------:R-:W2:Y:S04]  /*03f0*/  LDG.E.CONSTANT R22, [R14.64] ;  /* 0x000000040e167981 */ /* 0x000ea8000c1e9900 */
[----:B------:R-:W3:Y:S04]  /*0400*/  LDG.E.CONSTANT R6, [R6.64] ;  /* 0x0000000406067981 */ /* 0x000ee8000c1e9900 */
[----:B------:R-:W4:Y:S01]  /*0410*/  LDG.E.CONSTANT R8, [R8.64] ;  /* 0x0000000408087981 */ /* 0x000f22000c1e9900 */
[----:B------:R-:W-:Y:S01]  /*0420*/  IADD3 R24, R24, c[0x0][0x0], RZ ;  /* 0x0000000018187a10 */ /* 0x000fe20007ffe0ff */
        /* <DEDUP_REMOVED lines=11> */
[----:B------:R-:W-:Y:S01]  /*04e0*/  FADD.FTZ R27, R22, R27 ;  /* 0x0000001b161b7221 */ /* 0x000fe20000010000 */
[----:B------:R-:W-:-:S04]  /*04f0*/  IADD3 R6, P0, R4, c[0x0][0x168], RZ ;  /* 0x00005a0004067a10 */ /* 0x000fc80007f1e0ff */
[----:B------:R-:W-:Y:S02]  /*0500*/  F2FP.PACK_AB R9, R8, R27 ;  /* 0x0000001b0809723e */ /* 0x000fe400000000ff */
[----:B------:R-:W-:Y:S02]  /*0510*/  IADD3.X R7, R5, c[0x0][0x16c], RZ, P0, !PT ;  /* 0x00005b0005077a10 */ /* 0x000fe400007fe4ff */
[----:B------:R-:W-:Y:S02]  /*0520*/  LEA R22, R19, R26, 0x2 ;  /* 0x0000001a13167211 */ /* 0x000fe400078e10ff */
[----:B------:R-:W-:-:S05]  /*0530*/  PRMT R23, R9, 0x5432, R9 ;  /* 0x0000543209177816 */ /* 0x000fca0000000009 */
[----:B------:R0:W-:Y:S04]  /*0540*/  STG.E [R6.64], R23 ;  /* 0x0000001706007986 */ /* 0x0001e8000c101904 */
[----:B------:R0:W-:Y:S01]  /*0550*/  STS [R22], R23 ;  /* 0x0000001716007388 */ /* 0x0001e20000000800 */
[----:B------:R-:W-:Y:S01]  /*0560*/  ISETP.GE.AND P0, PT, R24, c[0x0][0x1a8], PT ;  /* 0x00006a0018007a0c */ /* 0x000fe20003f06270 */
[----:B------:R-:W-:Y:S02]  /*0570*/  FMUL.FTZ R9, R27, R27 ;  /* 0x0000001b1b097220 */ /* 0x000fe40000410000 */
[C---:B------:R-:W-:Y:S02]  /*0580*/  FADD.FTZ R27, R8.reuse, R27 ;  /* 0x0000001b081b7221 */ /* 0x040fe40000010000 */
[----:B------:R-:W-:-:S02]  /*0590*/  FFMA.FTZ R9, R8, R8, R9 ;  /* 0x0000000808097223 */ /* 0x000fc40000010009 */
[----:B------:R-:W-:Y:S02]  /*05a0*/  FADD.FTZ R18, R18, R27 ;  /* 0x0000001b12127221 */ /* 0x000fe40000010000 */
[----:B------:R-:W-:-:S04]  /*05b0*/  FADD.FTZ R16, R16, R9 ;  /* 0x0000000910107221 */ /* 0x000fc80000010000 */
[----:B------:R-:W-:Y:S05]  /*05c0*/  @P0 BRA `(.L_x_793) ;  /* 0x00000e6000000947 */ /* 0x000fea0003800000 */
[----:B0-----:R-:W-:-:S04]  /*05d0*/  IADD3 R23, P0, R2, R4, RZ ;  /* 0x0000000402177210 */ /* 0x001fc80007f1e0ff */
[----:B------:R-:W-:Y:S01]  /*05e0*/  IADD3 R4, P1, R23, c[0x0][0x180], RZ ;  /* 0x0000600017047a10 */ /* 0x000fe20007f3e0ff */
[----:B------:R-:W-:Y:S01]  /*05f0*/  IMAD.X R25, R3, 0x1, R5, P0 ;  /* 0x0000000103197824 */ /* 0x000fe200000e0605 */
[----:B------:R-:W-:Y:S02]  /*0600*/  IADD3 R6, P0, R2, R14, RZ ;  /* 0x0000000e02067210 */ /* 0x000fe40007f1e0ff */
[----:B------:R-:W-:Y:S02]  /*0610*/  IADD3 R8, P3, R23, c[0x0][0x188], RZ ;  /* 0x0000620017087a10 */ /* 0x000fe40007f7e0ff */
[----:B------:R-:W-:Y:S01]  /*0620*/  IADD3.X R5, R25, c[0x0][0x184], RZ, P1, !PT ;  /* 0x0000610019057a10 */ /* 0x000fe20000ffe4ff */
[----:B------:R-:W-:Y:S01]  /*0630*/  IMAD.X R7, R3, 0x1, R15, P0 ;  /* 0x0000000103077824 */ /* 0x000fe200000e060f */
[----:B------:R-:W-:-:S03]  /*0640*/  IADD3.X R9, R25, c[0x0][0x18c], RZ, P3, !PT ;  /* 0x0000630019097a10 */ /* 0x000fc60001ffe4ff */
[----:B------:R-:W2:Y:S04]  /*0650*/  LDG.E.CONSTANT R4, [R4.64] ;  /* 0x0000000404047981 */ /* 0x000ea8000c1e9900 */
[----:B------:R-:W3:Y:S04]  /*0660*/  LDG.E.CONSTANT R14, [R6.64] ;  /* 0x00000004060e7981 */ /* 0x000ee8000c1e9900 */
[----:B------:R-:W4:Y:S01]  /*0670*/  LDG.E.CONSTANT R8, [R8.64] ;  /* 0x0000000408087981 */ /* 0x000f22000c1e9900 */
[----:B------:R-:W-:Y:S01]  /*0680*/  IMAD R22, R19, 0x4, R22 ;  /* 0x0000000413167824 */ /* 0x000fe200078e0216 */
        /* <DEDUP_REMOVED lines=113> */
[----:B------:R-:W-:Y:S02]  /*0da0*/  LEA R22, R19, R22, 0x2 ;  /* 0x0000001613167211 */ /* 0x000fe400078e10ff */
        /* <DEDUP_REMOVED lines=64> */
[C---:B0-----:R-:W-:Y:S02]  /*11b0*/  IADD3 R23, P1, R2.reuse, R23, RZ ;  /* 0x0000001702177210 */ /* 0x041fe40007f3e0ff */
[----:B------:R-:W-:Y:S02]  /*11c0*/  IADD3 R4, P0, R2, R6, RZ ;  /* 0x0000000602047210 */ /* 0x000fe40007f1e0ff */
[----:B------:R-:W-:Y:S01]  /*11d0*/  IADD3 R8, P3, R23, c[0x0][0x188], RZ ;  /* 0x0000620017087a10 */ /* 0x000fe20007f7e0ff */
[----:B------:R-:W-:Y:S01]  /*11e0*/  IMAD.X R25, R3, 0x1, R25, P1 ;  /* 0x0000000103197824 */ /* 0x000fe200008e0619 */
[----:B------:R-:W-:Y:S01]  /*11f0*/  IADD3 R6, P1, R23, c[0x0][0x180], RZ ;  /* 0x0000600017067a10 */ /* 0x000fe20007f3e0ff */
[----:B------:R-:W-:-:S03]  /*1200*/  IMAD.X R5, R3, 0x1, R7, P0 ;  /* 0x0000000103057824 */ /* 0x000fc600000e0607 */
[C---:B------:R-:W-:Y:S02]  /*1210*/  IADD3.X R7, R25.reuse, c[0x0][0x184], RZ, P1, !PT ;  /* 0x0000610019077a10 */ /* 0x040fe40000ffe4ff */
[----:B------:R-:W-:Y:S01]  /*1220*/  IADD3.X R9, R25, c[0x0][0x18c], RZ, P3, !PT ;  /* 0x0000630019097a10 */ /* 0x000fe20001ffe4ff */
[----:B------:R-:W2:Y:S04]  /*1230*/  LDG.E.CONSTANT R4, [R4.64] ;  /* 0x0000000404047981 */ /* 0x000ea8000c1e9900 */
[----:B------:R-:W3:Y:S04]  /*1240*/  LDG.E.CONSTANT R6, [R6.64] ;  /* 0x0000000406067981 */ /* 0x000ee8000c1e9900 */
[----:B------:R-:W4:Y:S01]  /*1250*/  LDG.E.CONSTANT R8, [R8.64] ;  /* 0x0000000408087981 */ /* 0x000f22000c1e9900 */
[----:B------:R-:W-:Y:S01]  /*1260*/  IMAD R19, R19, 0x4, R22 ;  /* 0x0000000413137824 */ /* 0x000fe200078e0216 */
[----:B------:R-:W-:Y:S01]  /*1270*/  IADD3 R17, R17, 0x1, RZ ;  /* 0x0000000111117810 */ /* 0x000fe20007ffe0ff */
[----:B--2---:R-:W-:-:S02]  /*1280*/  HADD2.F32 R14, -RZ, R4.H0_H0 ;  /* 0x20000004ff0e7230 */ /* 0x004fc40000004100 */
[----:B------:R-:W-:Y:S01]  /*1290*/  HADD2.F32 R15, -RZ, R4.H1_H1 ;  /* 0x30000004ff0f7230 */ /* 0x000fe20000004100 */
[----:B------:R-:W-:Y:S01]  /*12a0*/  IADD3 R4, P0, R23, c[0x0][0x168], RZ ;  /* 0x00005a0017047a10 */ /* 0x000fe20007f1e0ff */
[--C-:B---3--:R-:W-:Y:S01]  /*12b0*/  HADD2.F32 R26, -RZ, R6.reuse.H0_H0 ;  /* 0x20000006ff1a7230 */ /* 0x108fe20000004100 */
[----:B------:R-:W-:Y:S01]  /*12c0*/  FADD.FTZ R14, RZ, R14 ;  /* 0x0000000eff0e7221 */ /* 0x000fe20000010000 */
[----:B------:R-:W-:Y:S01]  /*12d0*/  HADD2.F32 R28, -RZ, R6.H1_H1 ;  /* 0x30000006ff1c7230 */ /* 0x000fe20000004100 */
[----:B------:R-:W-:Y:S01]  /*12e0*/  FADD.FTZ R15, RZ, R15 ;  /* 0x0000000fff0f7221 */ /* 0x000fe20000010000 */
[--C-:B----4-:R-:W-:Y:S01]  /*12f0*/  HADD2.F32 R27, -RZ, R8.reuse.H0_H0 ;  /* 0x20000008ff1b7230 */ /* 0x110fe20000004100 */
[----:B------:R-:W-:Y:S01]  /*1300*/  IADD3.X R5, R25, c[0x0][0x16c], RZ, P0, !PT ;  /* 0x00005b0019057a10 */ /* 0x000fe200007fe4ff */
[----:B------:R-:W-:Y:S01]  /*1310*/  HADD2.F32 R29, -RZ, R8.H1_H1 ;  /* 0x30000008ff1d7230 */ /* 0x000fe20000004100 */
[----:B------:R-:W-:Y:S02]  /*1320*/  IADD3 R8, R24, c[0x0][0x0], RZ ;  /* 0x0000000018087a10 */ /* 0x000fe40007ffe0ff */
[----:B------:R-:W-:-:S02]  /*1330*/  FADD.FTZ R27, R26, R27 ;  /* 0x0000001b1a1b7221 */ /* 0x000fc40000010000 */
[----:B------:R-:W-:Y:S01]  /*1340*/  FADD.FTZ R28, R28, R29 ;  /* 0x0000001d1c1c7221 */ /* 0x000fe20000010000 */
[----:B------:R-:W-:Y:S01]  /*1350*/  ISETP.GE.AND P0, PT, R8, c[0x0][0x1a8], PT ;  /* 0x00006a0008007a0c */ /* 0x000fe20003f06270 */
[----:B------:R-:W-:Y:S02]  /*1360*/  FADD.FTZ R14, R14, R27 ;  /* 0x0000001b0e0e7221 */ /* 0x000fe40000010000 */
[----:B------:R-:W-:-:S04]  /*1370*/  FADD.FTZ R15, R15, R28 ;  /* 0x0000001c0f0f7221 */ /* 0x000fc80000010000 */
        /* <DEDUP_REMOVED lines=11> */
.L_x_793:
[----:B0-2---:R-:W-:Y:S05]  /*1430*/  BSYNC B0 ;  /* 0x0000000000007941 */ /* 0x005fea0003800000 */
.L_x_792:
[----:B------:R-:W0:Y:S01]  /*1440*/  SHFL.BFLY PT, R3, R18, 0x10, 0x1f ;  /* 0x0e001f0012037f89 */ /* 0x000e2200000e0000 */
[----:B------:R-:W1:Y:S01]  /*1450*/  I2F.U32 R10, c[0x0][0x0] ;  /* 0x00000000000a7b06 */ /* 0x000e620000201000 */
[C---:B------:R-:W-:Y:S01]  /*1460*/  LOP3.LUT P3, R9, R20.reuse, 0x1f, RZ, 0xc0, !PT ;  /* 0x0000001f14097812 */ /* 0x040fe2000786c0ff */
[----:B------:R-:W-:Y:S01]  /*1470*/  BSSY B0, `(.L_x_795) ;  /* 0x000003f000007945 */ /* 0x000fe20003800000 */
[----:B------:R-:W2:Y:S01]  /*1480*/  SHFL.BFLY PT, R5, R16, 0x10, 0x1f ;  /* 0x0e001f0010057f89 */ /* 0x000ea200000e0000 */
[----:B------:R-:W-:-:S04]  /*1490*/  ISETP.NE.AND P1, PT, R20, RZ, PT ;  /* 0x000000ff1400720c */ /* 0x000fc80003f25270 */
[----:B------:R-:W3:Y:S01]  /*14a0*/  I2F.U32 R17, R20 ;  /* 0x0000001400117306 */ /* 0x000ee20000201000 */
[----:B-1----:R-:W-:Y:S02]  /*14b0*/  FMUL.FTZ R10, R10, 0.03125 ;  /* 0x3d0000000a0a7820 */ /* 0x002fe40000410000 */
[----:B0-----:R-:W-:-:S03]  /*14c0*/  FADD.FTZ R3, R3, R18 ;  /* 0x0000001203037221 */ /* 0x001fc60000010000 */
[----:B---3--:R-:W-:Y:S01]  /*14d0*/  FSETP.GT.FTZ.AND P0, PT, R10, R17, PT ;  /* 0x000000110a00720b */ /* 0x008fe20003f14000 */
[----:B--2---:R-:W-:Y:S01]  /*14e0*/  FADD.FTZ R4, R5, R16 ;  /* 0x0000001005047221 */ /* 0x004fe20000010000 */
        /* <DEDUP_REMOVED lines=11> */
[----:B0-----:R-:W-:-:S02]  /*15a0*/  FADD.FTZ R2, R5, R2 ;  /* 0x0000000205027221 */ /* 0x001fc40000010000 */
[----:B-1----:R-:W-:-:S03]  /*15b0*/  FADD.FTZ R4, R7, R8 ;  /* 0x0000000807047221 */ /* 0x002fc60000010000 */
[----:B------:R-:W0:Y:S01]  /*15c0*/  SHFL.BFLY PT, R3, R2, 0x1, 0x1f ;  /* 0x0c201f0002037f89 */ /* 0x000e2200000e0000 */
[----:B------:R-:W-:Y:S01]  /*15d0*/  SHF.R.U32.HI R8, RZ, 0x5, R20 ;  /* 0x00000005ff087819 */ /* 0x000fe20000011614 */
[----:B------:R-:W-:Y:S02]  /*15e0*/  IMAD.SHL.U32 R7, R9, 0x4, RZ ;  /* 0x0000000409077824 */ /* 0x000fe400078e00ff */
        /* <DEDUP_REMOVED lines=39> */
.L_x_796:
[----:B------:R-:W-:Y:S05]  /*1860*/  BSYNC B0 ;  /* 0x0000000000007941 */ /* 0x000fea0003800000 */
.L_x_795:
        /* <DEDUP_REMOVED lines=11> */
[----:B-1----:R-:W-:Y:S01]  /*1920*/  F2FP.PACK_AB R5, R5, R4 ;  /* 0x000000040505723e */ /* 0x002fe200000000ff */
[----:B------:R-:W-:-:S08]  /*1930*/  HFMA2.MMA R4, -RZ, RZ, 0, 0 ;  /* 0x00000000ff047435 */ /* 0x000fd000000001ff */
.L_x_815:
        /* <DEDUP_REMOVED lines=31> */
.L_x_799:
[----:B------:R0:W-:Y:S01]  /*1b30*/  STS [R25], R24 ;  /* 0x0000001819007388 */ /* 0x0001e20000000800 */
[C---:B------:R-:W-:Y:S02]  /*1b40*/  HADD2 R17, |R24|.reuse, -RZ.H0_H0 ;  /* 0xa00000ff18117230 */ /* 0x040fe40000000200 */
[----:B------:R-:W-:-:S03]  /*1b50*/  HSETP2.GT.AND P4, PT, |R24|.H0_H0, |R24|.H1_H1, PT ;  /* 0x7000001818007234 */ /* 0x000fc60003f84a00 */
[----:B------:R-:W-:-:S04]  /*1b60*/  PRMT R0, R17, 0x7632, R0 ;  /* 0x0000763211007816 */ /* 0x000fc80000000000 */
[----:B------:R-:W-:-:S05]  /*1b70*/  SEL R17, R0, R17, !P4 ;  /* 0x0000001100117207 */ /* 0x000fca0006000000 */
[----:B------:R-:W-:-:S05]  /*1b80*/  HSETP2.GT.AND P4, PT, R17.H0_H0, R6.H0_H0, PT ;  /* 0x2000000611007234 */ /* 0x000fca0003f84800 */
[----:B------:R-:W-:Y:S02]  /*1b90*/  SEL R6, R6, R17, !P4 ;  /* 0x0000001106067207 */ /* 0x000fe40006000000 */
.L_x_800:
        /* <DEDUP_REMOVED lines=36> */
.L_x_801:
[----:B------:R0:W-:Y:S01]  /*1de0*/  STS [R25], R26 ;  /* 0x0000001a19007388 */ /* 0x0001e20000000800 */
[C---:B------:R-:W-:Y:S02]  /*1df0*/  HADD2 R19, |R26|.reuse, -RZ.H0_H0 ;  /* 0xa00000ff1a137230 */ /* 0x040fe40000000200 */
[----:B------:R-:W-:-:S03]  /*1e00*/  HSETP2.GT.AND P4, PT, |R26|.H0_H0, |R26|.H1_H1, PT ;  /* 0x7000001a1a007234 */ /* 0x000fc60003f84a00 */
[----:B------:R-:W-:-:S04]  /*1e10*/  PRMT R18, R19, 0x7632, R18 ;  /* 0x0000763213127816 */ /* 0x000fc80000000012 */
[----:B------:R-:W-:-:S05]  /*1e20*/  SEL R19, R18, R19, !P4 ;  /* 0x0000001312137207 */ /* 0x000fca0006000000 */
[----:B------:R-:W-:-:S05]  /*1e30*/  HSETP2.GT.AND P4, PT, R19.H0_H0, R6.H0_H0, PT ;  /* 0x2000000613007234 */ /* 0x000fca0003f84800 */
[----:B------:R-:W-:Y:S02]  /*1e40*/  SEL R6, R6, R19, !P4 ;  /* 0x0000001306067207 */ /* 0x000fe40006000000 */
.L_x_802:
        /* <DEDUP_REMOVED lines=17> */
[----:B------:R-:W-:Y:S01]  /*1f60*/  MOV R16, c[0x0][0x1d0] ;  /* 0x0000740000107a02 */ /* 0x000fe20000000f00 */
        /* <DEDUP_REMOVED lines=18> */
.L_x_803:
[----:B------:R0:W-:Y:S01]  /*2090*/  STS [R25], R24 ;  /* 0x0000001819007388 */ /* 0x0001e20000000800 */
[C---:B------:R-:W-:Y:S02]  /*20a0*/  HADD2 R17, |R24|.reuse, -RZ.H0_H0 ;  /* 0xa00000ff18117230 */ /* 0x040fe40000000200 */
[----:B------:R-:W-:-:S03]  /*20b0*/  HSETP2.GT.AND P4, PT, |R24|.H0_H0, |R24|.H1_H1, PT ;  /* 0x7000001818007234 */ /* 0x000fc60003f84a00 */
[----:B------:R-:W-:-:S04]  /*20c0*/  PRMT R16, R17, 0x7632, R16 ;  /* 0x0000763211107816 */ /* 0x000fc80000000010 */
[----:B------:R-:W-:-:S05]  /*20d0*/  SEL R17, R16, R17, !P4 ;  /* 0x0000001110117207 */ /* 0x000fca0006000000 */
[----:B------:R-:W-:-:S05]  /*20e0*/  HSETP2.GT.AND P4, PT, R17.H0_H0, R6.H0_H0, PT ;  /* 0x2000000611007234 */ /* 0x000fca0003f84800 */
[----:B------:R-:W-:Y:S02]  /*20f0*/  SEL R6, R6, R17, !P4 ;  /* 0x0000001106067207 */ /* 0x000fe40006000000 */
.L_x_804:
        /* <DEDUP_REMOVED lines=36> */
.L_x_805:
[----:B------:R0:W-:Y:S01]  /*2340*/  STS [R25], R24 ;  /* 0x0000001819007388 */ /* 0x0001e20000000800 */
[C---:B------:R-:W-:Y:S02]  /*2350*/  HADD2 R17, |R24|.reuse, -RZ.H0_H0 ;  /* 0xa00000ff18117230 */ /* 0x040fe40000000200 */
[----:B------:R-:W-:-:S03]  /*2360*/  HSETP2.GT.AND P4, PT, |R24|.H0_H0, |R24|.H1_H1, PT ;  /* 0x7000001818007234 */ /* 0x000fc60003f84a00 */
[----:B------:R-:W-:-:S04]  /*2370*/  PRMT R16, R17, 0x7632, R16 ;  /* 0x0000763211107816 */ /* 0x000fc80000000010 */
[----:B------:R-:W-:-:S05]  /*2380*/  SEL R17, R16, R17, !P4 ;  /* 0x0000001110117207 */ /* 0x000fca0006000000 */
[----:B------:R-:W-:-:S05]  /*2390*/  HSETP2.GT.AND P4, PT, R17.H0_H0, R6.H0_H0, PT ;  /* 0x2000000611007234 */ /* 0x000fca0003f84800 */
[----:B------:R-:W-:Y:S02]  /*23a0*/  SEL R6, R6, R17, !P4 ;  /* 0x0000001106067207 */ /* 0x000fe40006000000 */
.L_x_806:
        /* <DEDUP_REMOVED lines=36> */
.L_x_807:
[----:B------:R0:W-:Y:S01]  /*25f0*/  STS [R25], R24 ;  /* 0x0000001819007388 */ /* 0x0001e20000000800 */
[C---:B------:R-:W-:Y:S02]  /*2600*/  HADD2 R17, |R24|.reuse, -RZ.H0_H0 ;  /* 0xa00000ff18117230 */ /* 0x040fe40000000200 */
[----:B------:R-:W-:-:S03]  /*2610*/  HSETP2.GT.AND P4, PT, |R24|.H0_H0, |R24|.H1_H1, PT ;  /* 0x7000001818007234 */ /* 0x000fc60003f84a00 */
[----:B------:R-:W-:-:S04]  /*2620*/  PRMT R16, R17, 0x7632, R16 ;  /* 0x0000763211107816 */ /* 0x000fc80000000010 */
[----:B------:R-:W-:-:S05]  /*2630*/  SEL R17, R16, R17, !P4 ;  /* 0x0000001110117207 */ /* 0x000fca0006000000 */
[----:B------:R-:W-:-:S05]  /*2640*/  HSETP2.GT.AND P4, PT, R17.H0_H0, R6.H0_H0, PT ;  /* 0x2000000611007234 */ /* 0x000fca0003f84800 */
[----:B------:R-:W-:Y:S02]  /*2650*/  SEL R6, R6, R17, !P4 ;  /* 0x0000001106067207 */ /* 0x000fe40006000000 */
.L_x_808:
        /* <DEDUP_REMOVED lines=36> */
.L_x_809:
[----:B------:R0:W-:Y:S01]  /*28a0*/  STS [R25], R24 ;  /* 0x0000001819007388 */ /* 0x0001e20000000800 */
[C---:B------:R-:W-:Y:S02]  /*28b0*/  HADD2 R17, |R24|.reuse, -RZ.H0_H0 ;  /* 0xa00000ff18117230 */ /* 0x040fe40000000200 */
[----:B------:R-:W-:-:S03]  /*28c0*/  HSETP2.GT.AND P4, PT, |R24|.H0_H0, |R24|.H1_H1, PT ;  /* 0x7000001818007234 */ /* 0x000fc60003f84a00 */
[----:B------:R-:W-:-:S04]  /*28d0*/  PRMT R16, R17, 0x7632, R16 ;  /* 0x0000763211107816 */ /* 0x000fc80000000010 */
[----:B------:R-:W-:-:S05]  /*28e0*/  SEL R17, R16, R17, !P4 ;  /* 0x0000001110117207 */ /* 0x000fca0006000000 */
[----:B------:R-:W-:-:S05]  /*28f0*/  HSETP2.GT.AND P4, PT, R17.H0_H0, R6.H0_H0, PT ;  /* 0x2000000611007234 */ /* 0x000fca0003f84800 */
[----:B------:R-:W-:Y:S02]  /*2900*/  SEL R6, R6, R17, !P4 ;  /* 0x0000001106067207 */ /* 0x000fe40006000000 */
.L_x_810:
        /* <DEDUP_REMOVED lines=36> */
.L_x_811:
[----:B------:R0:W-:Y:S01]  /*2b50*/  STS [R25], R24 ;  /* 0x0000001819007388 */ /* 0x0001e20000000800 */
[C---:B------:R-:W-:Y:S02]  /*2b60*/  HADD2 R17, |R24|.reuse, -RZ.H0_H0 ;  /* 0xa00000ff18117230 */ /* 0x040fe40000000200 */
[----:B------:R-:W-:-:S03]  /*2b70*/  HSETP2.GT.AND P4, PT, |R24|.H0_H0, |R24|.H1_H1, PT ;  /* 0x7000001818007234 */ /* 0x000fc60003f84a00 */
[----:B------:R-:W-:-:S04]  /*2b80*/  PRMT R16, R17, 0x7632, R16 ;  /* 0x0000763211107816 */ /* 0x000fc80000000010 */
[----:B------:R-:W-:-:S05]  /*2b90*/  SEL R17, R16, R17, !P4 ;  /* 0x0000001110117207 */ /* 0x000fca0006000000 */
[----:B------:R-:W-:-:S05]  /*2ba0*/  HSETP2.GT.AND P4, PT, R17.H0_H0, R6.H0_H0, PT ;  /* 0x2000000611007234 */ /* 0x000fca0003f84800 */
[----:B------:R-:W-:Y:S02]  /*2bb0*/  SEL R6, R6, R17, !P4 ;  /* 0x0000001106067207 */ /* 0x000fe40006000000 */
.L_x_812:
        /* <DEDUP_REMOVED lines=36> */
.L_x_813:
[----:B------:R0:W-:Y:S01]  /*2e00*/  STS [R25], R23 ;  /* 0x0000001719007388 */ /* 0x0001e20000000800 */
[C---:B------:R-:W-:Y:S02]  /*2e10*/  HADD2 R17, |R23|.reuse, -RZ.H0_H0 ;  /* 0xa00000ff17117230 */ /* 0x040fe40000000200 */
[----:B------:R-:W-:-:S03]  /*2e20*/  HSETP2.GT.AND P4, PT, |R23|.H0_H0, |R23|.H1_H1, PT ;  /* 0x7000001717007234 */ /* 0x000fc60003f84a00 */
[----:B------:R-:W-:-:S04]  /*2e30*/  PRMT R0, R17, 0x7632, R0 ;  /* 0x0000763211007816 */ /* 0x000fc80000000000 */
[----:B------:R-:W-:-:S05]  /*2e40*/  SEL R17, R0, R17, !P4 ;  /* 0x0000001100117207 */ /* 0x000fca0006000000 */
[----:B------:R-:W-:-:S05]  /*2e50*/  HSETP2.GT.AND P4, PT, R17.H0_H0, R6.H0_H0, PT ;  /* 0x2000000611007234 */ /* 0x000fca0003f84800 */
[----:B------:R-:W-:Y:S02]  /*2e60*/  SEL R6, R6, R17, !P4 ;  /* 0x0000001106067207 */ /* 0x000fe40006000000 */
.L_x_814:
[----:B0-----:R-:W-:Y:S02]  /*2e70*/  IADD3 R22, R22, c[0x0][0x0], RZ ;  /* 0x0000000016167a10 */ /* 0x001fe40007ffe0ff */
[----:B------:R-:W-:Y:S02]  /*2e80*/  IADD3 R4, R4, 0x1, RZ ;  /* 0x0000000104047810 */ /* 0x000fe40007ffe0ff */
[----:B------:R-:W-:-:S13]  /*2e90*/  ISETP.GE.AND P4, PT, R22, c[0x0][0x1a8], PT ;  /* 0x00006a0016007a0c */ /* 0x000fda0003f86270 */
[----:B------:R-:W-:Y:S01]  /*2ea0*/  @P4 CALL.REL.NOINC `(.L_x_798) ;  /* 0x0000001000004944 */ /* 0x000fe20003c00000 */
[----:B------:R-:W-:Y:S05]  /*2eb0*/  BRA `(.L_x_815) ;  /* 0xffffea8000007947 */ /* 0x000fea000383ffff */
.L_x_798:
[----:B------:R-:W-:Y:S05]  /*2ec0*/  BSYNC B0 ;  /* 0x0000000000007941 */ /* 0x000fea0003800000 */
.L_x_797:
        /* <DEDUP_REMOVED lines=49> */
[----:B-----5:R-:W-:Y:S05]  /*31e0*/  CALL.REL.NOINC `($__internal_10_$__cuda_sm20_div_rn_f64_full) ;  /* 0x000001e000007944 */ /* 0x020fea0003c00000 */
.L_x_819:
[----:B------:R-:W-:Y:S05]  /*31f0*/  BSYNC B1 ;  /* 0x0000000000017941 */ /* 0x000fea0003800000 */
.L_x_818:
[----:B------:R-:W0:Y:S01]  /*3200*/  F2F.F32.F64 R4, R2 ;  /* 0x0000000200047310 */ /* 0x000e220000301000 */
[----:B------:R-:W0:Y:S01]  /*3210*/  DSETP.GEU.AND P0, PT, |R2|, c[0x2][0x0], PT ;  /* 0x008000000200762a */ /* 0x000e220003f0e200 */
[----:B------:R-:W-:-:S13]  /*3220*/  MOV R9, 0x2 ;  /* 0x0000000200097802 */ /* 0x000fda0000000f00 */
[----:B0-----:R-:W-:Y:S02]  /*3230*/  @!P0 FMUL R4, R4, 1.175494350822287508e-38 ;  /* 0x0080000004048820 */ /* 0x001fe40000400000 */
.L_x_820:
        /* <DEDUP_REMOVED lines=16> */
.L_x_817:
[----:B------:R-:W-:Y:S05]  /*3340*/  BSYNC B0 ;  /* 0x0000000000007941 */ /* 0x000fea0003800000 */
.L_x_816:
        /* <DEDUP_REMOVED lines=8> */
        .weak           $__internal_10_$__cuda_sm20_div_rn_f64_full
        .type           $__internal_10_$__cuda_sm20_div_rn_f64_full,@function
        .size           $__internal_10_$__cuda_sm20_div_rn_f64_full,(.L_x_2444 - $__internal_10_$__cuda_sm20_div_rn_f64_full)
$__internal_10_$__cuda_sm20_div_rn_f64_full:
        /* <DEDUP_REMOVED lines=57> */
.L_x_822:
        /* <DEDUP_REMOVED lines=15> */
.L_x_824:
[----:B0-----:R-:W-:Y:S01]  /*3850*/  LOP3.LUT R17, R5, 0x80000, RZ, 0xfc, !PT ;  /* 0x0008000005117812 */ /* 0x001fe200078efcff */
[----:B------:R-:W-:Y:S02]  /*3860*/  IMAD.MOV.U32 R16, RZ, RZ, R4 ;  /* 0x000000ffff107224 */ /* 0x000fe400078e0004 */
.L_x_823:
[----:B------:R-:W-:Y:S05]  /*3870*/  BSYNC B2 ;  /* 0x0000000000027941 */ /* 0x000fea0003800000 */
.L_x_821:
[----:B------:R-:W-:Y:S02]  /*3880*/  IMAD.MOV.U32 R9, RZ, RZ, 0x0 ;  /* 0x00000000ff097424 */ /* 0x000fe400078e00ff */
[----:B------:R-:W-:Y:S02]  /*3890*/  IMAD.MOV.U32 R2, RZ, RZ, R16 ;  /* 0x000000ffff027224 */ /* 0x000fe400078e0010 */
[----:B------:R-:W-:Y:S01]  /*38a0*/  IMAD.MOV.U32 R3, RZ, RZ, R17 ;  /* 0x000000ffff037224 */ /* 0x000fe200078e0011 */
[----:B------:R-:W-:Y:S06]  /*38b0*/  RET.REL.NODEC R8 `(_ZN17fastertransformer35generalAddBiasResidualLayerNormOpt2I7__half2Lb0ELb1ELi2ELb1ELi8EEEvPT_S3_PKS2_S5_S5_S5_S5_S5_fiiPKfS7_S7_Pfi) ;  /* 0xffffc74008007950 */ /* 0x000fec0003c3ffff */
.L_x_825:
        /* <DEDUP_REMOVED lines=12> */
.L_x_2444:


//--------------------- .text._ZN17fastertransformer34generalAddBiasResidualLayerNormOptI7__half2Lb0ELb1ELi2ELb1ELi8EEEvPT_S3_PKS2_S5_S5_S5_S5_S5_fiiPKfS7_S7_Pfi --------------------------
	.section	.text._ZN17fastertransformer34generalAddBiasResidualLayerNormOptI7__half2Lb0ELb1ELi2ELb1ELi8EEEvPT_S3_PKS2_S5_S5_S5_S5_S5_fiiPKfS7_S7_Pfi,"ax",@progbits
	.sectioninfo	@"SHI_REGISTERS=32"
	.align	128
        .global         _ZN17fastertransformer34generalAddBiasResidualLayerNormOptI7__half2Lb0ELb1ELi2ELb1ELi8EEEvPT_S3_PKS2_S5_S5_S5_S5_S5_fiiPKfS7_S7_Pfi
        .type           _ZN17fastertransformer34generalAddBiasResidualLayerNormOptI7__half2Lb0ELb1ELi2ELb1ELi8EEEvPT_S3_PKS2_S5_S5_S5_S5_S5_fiiPKfS7_S7_Pfi,@function
        .size           _ZN17fastertransformer34generalAddBiasResidualLayerNormOptI7__half2Lb0ELb1ELi2ELb1ELi8EEEvPT_S3_PKS2_S5_S5_S5_S5_S5_fiiPKfS7_S7_Pfi,(.L_x_2445 - _ZN17fastertransformer34generalAddBiasResidualLayerNormOptI7__half2Lb0ELb1ELi2ELb1ELi8EEEvPT_S3_PKS2_S5_S5_S5_S5_S5_fiiPKfS7_S7_Pfi)
        .other          _ZN17fastertransformer34generalAddBiasResidualLayerNormOptI7__half2Lb0ELb1ELi2ELb1ELi8EEEvPT_S3_PKS2_S5_S5_S5_S5_S5_fiiPKfS7_S7_Pfi,@"STO_CUDA_ENTRY STV_DEFAULT"
_ZN17fastertransformer34generalAddBiasResidualLayerNormOptI7__half2Lb0ELb1ELi2ELb1ELi8EEEvPT_S3_PKS2_S5_S5_S5_S5_S5_fiiPKfS7_S7_Pfi:
.text._ZN17fastertransformer34generalAddBiasResidualLayerNormOptI7__half2Lb0ELb1ELi2ELb1ELi8EEEvPT_S3_PKS2_S5_S5_S5_S5_S5_fiiPKfS7_S7_Pfi:
        /* <DEDUP_REMOVED lines=15> */
.L_x_828:
[----:B------:R-:W-:Y:S01]  /*00f0*/  HFMA2.MMA R9, -RZ, RZ, 0, 2.384185791015625e-07 ;  /* 0x00000004ff097435 */ /* 0x000fe200000001ff */
[----:B0-----:R-:W-:-:S09]  /*0100*/  IMAD R8, R11, c[0x0][0x1a8], R10 ;  /* 0x00006a000b087a24 */ /* 0x001fd200078e020a */
        /* <DEDUP_REMOVED lines=16> */
.L_x_827:
[----:B-1----:R-:W-:Y:S05]  /*0210*/  BSYNC B0 ;  /* 0x0000000000007941 */ /* 0x002fea0003800000 */
.L_x_826:
        /* <DEDUP_REMOVED lines=47> */
.L_x_831:
        /* <DEDUP_REMOVED lines=105> */
.L_x_830:
[----:B0-----:R-:W-:Y:S05]  /*0ba0*/  BSYNC B0 ;  /* 0x0000000000007941 */ /* 0x001fea0003800000 */
.L_x_829:
        /* <DEDUP_REMOVED lines=45> */
.L_x_850:
        /* <DEDUP_REMOVED lines=31> */
.L_x_834:
[----:B------:R0:W-:Y:S01]  /*1070*/  STS [R27], R22 ;  /* 0x000000161b007388 */ /* 0x0001e20000000800 */
[C---:B------:R-:W-:Y:S02]  /*1080*/  HADD2 R0, |R22|.reuse, -RZ.H0_H0 ;  /* 0xa00000ff16007230 */ /* 0x040fe40000000200 */
[----:B------:R-:W-:-:S03]  /*1090*/  HSETP2.GT.AND P4, PT, |R22|.H0_H0, |R22|.H1_H1, PT ;  /* 0x7000001616007234 */ /* 0x000fc60003f84a00 */
[----:B------:R-:W-:-:S04]  /*10a0*/  PRMT R17, R0, 0x7632, R17 ;  /* 0x0000763200117816 */ /* 0x000fc80000000011 */
[----:B------:R-:W-:-:S05]  /*10b0*/  SEL R0, R17, R0, !P4 ;  /* 0x0000000011007207 */ /* 0x000fca0006000000 */
[----:B------:R-:W-:-:S05]  /*10c0*/  HSETP2.GT.AND P4, PT, R0.H0_H0, R7.H0_H0, PT ;  /* 0x2000000700007234 */ /* 0x000fca0003f84800 */
[----:B------:R-:W-:Y:S02]  /*10d0*/  SEL R7, R7, R0, !P4 ;  /* 0x0000000007077207 */ /* 0x000fe40006000000 */
.L_x_835:
        /* <DEDUP_REMOVED lines=36> */
.L_x_836:
[----:B------:R0:W-:Y:S01]  /*1320*/  STS [R27], R24 ;  /* 0x000000181b007388 */ /* 0x0001e20000000800 */
[C---:B------:R-:W-:Y:S02]  /*1330*/  HADD2 R18, |R24|.reuse, -RZ.H0_H0 ;  /* 0xa00000ff18127230 */ /* 0x040fe40000000200 */
[----:B------:R-:W-:-:S03]  /*1340*/  HSETP2.GT.AND P4, PT, |R24|.H0_H0, |R24|.H1_H1, PT ;  /* 0x7000001818007234 */ /* 0x000fc60003f84a00 */
[----:B------:R-:W-:-:S04]  /*1350*/  PRMT R19, R18, 0x7632, R19 ;  /* 0x0000763212137816 */ /* 0x000fc80000000013 */
[----:B------:R-:W-:-:S05]  /*1360*/  SEL R18, R19, R18, !P4 ;  /* 0x0000001213127207 */ /* 0x000fca0006000000 */
[----:B------:R-:W-:-:S05]  /*1370*/  HSETP2.GT.AND P4, PT, R18.H0_H0, R7.H0_H0, PT ;  /* 0x2000000712007234 */ /* 0x000fca0003f84800 */
[----:B------:R-:W-:Y:S02]  /*1380*/  SEL R7, R7, R18, !P4 ;  /* 0x0000001207077207 */ /* 0x000fe40006000000 */
.L_x_837:
        /* <DEDUP_REMOVED lines=36> */
.L_x_838:
[----:B------:R0:W-:Y:S01]  /*15d0*/  STS [R27], R22 ;  /* 0x000000161b007388 */ /* 0x0001e20000000800 */
[C---:B------:R-:W-:Y:S02]  /*15e0*/  HADD2 R16, |R22|.reuse, -RZ.H0_H0 ;  /* 0xa00000ff16107230 */ /* 0x040fe40000000200 */
[----:B------:R-:W-:-:S03]  /*15f0*/  HSETP2.GT.AND P4, PT, |R22|.H0_H0, |R22|.H1_H1, PT ;  /* 0x7000001616007234 */ /* 0x000fc60003f84a00 */
[----:B------:R-:W-:-:S04]  /*1600*/  PRMT R17, R16, 0x7632, R17 ;  /* 0x0000763210117816 */ /* 0x000fc80000000011 */
[----:B------:R-:W-:-:S05]  /*1610*/  SEL R16, R17, R16, !P4 ;  /* 0x0000001011107207 */ /* 0x000fca0006000000 */
[----:B------:R-:W-:-:S05]  /*1620*/  HSETP2.GT.AND P4, PT, R16.H0_H0, R7.H0_H0, PT ;  /* 0x2000000710007234 */ /* 0x000fca0003f84800 */
[----:B------:R-:W-:Y:S02]  /*1630*/  SEL R7, R7, R16, !P4 ;  /* 0x0000001007077207 */ /* 0x000fe40006000000 */
.L_x_839:
        /* <DEDUP_REMOVED lines=36> */
.L_x_840:
[----:B------:R0:W-:Y:S01]  /*1880*/  STS [R27], R22 ;  /* 0x000000161b007388 */ /* 0x0001e20000000800 */
[C---:B------:R-:W-:Y:S02]  /*1890*/  HADD2 R16, |R22|.reuse, -RZ.H0_H0 ;  /* 0xa00000ff16107230 */ /* 0x040fe40000000200 */
[----:B------:R-:W-:-:S03]  /*18a0*/  HSETP2.GT.AND P4, PT, |R22|.H0_H0, |R22|.H1_H1, PT ;  /* 0x7000001616007234 */ /* 0x000fc60003f84a00 */
[----:B------:R-:W-:-:S04]  /*18b0*/  PRMT R17, R16, 0x7632, R17 ;  /* 0x0000763210117816 */ /* 0x000fc80000000011 */
[----:B------:R-:W-:-:S05]  /*18c0*/  SEL R16, R17, R16, !P4 ;  /* 0x0000001011107207 */ /* 0x000fca0006000000 */
[----:B------:R-:W-:-:S05]  /*18d0*/  HSETP2.GT.AND P4, PT, R16.H0_H0, R7.H0_H0, PT ;  /* 0x2000000710007234 */ /* 0x000fca0003f84800 */
[----:B------:R-:W-:Y:S02]  /*18e0*/  SEL R7, R7, R16, !P4 ;  /* 0x0000001007077207 */ /* 0x000fe40006000000 */
.L_x_841:
        /* <DEDUP_REMOVED lines=36> */
.L_x_842:
[----:B------:R0:W-:Y:S01]  /*1b30*/  STS [R27], R22 ;  /* 0x000000161b007388 */ /* 0x0001e20000000800 */
[C---:B------:R-:W-:Y:S02]  /*1b40*/  HADD2 R16, |R22|.reuse, -RZ.H0_H0 ;  /* 0xa00000ff16107230 */ /* 0x040fe40000000200 */
[----:B------:R-:W-:-:S03]  /*1b50*/  HSETP2.GT.AND P4, PT, |R22|.H0_H0, |R22|.H1_H1, PT ;  /* 0x7000001616007234 */ /* 0x000fc60003f84a00 */
[----:B------:R-:W-:-:S04]  /*1b60*/  PRMT R17, R16, 0x7632, R17 ;  /* 0x0000763210117816 */ /* 0x000fc80000000011 */
[----:B------:R-:W-:-:S05]  /*1b70*/  SEL R16, R17, R16, !P4 ;  /* 0x0000001011107207 */ /* 0x000fca0006000000 */
[----:B------:R-:W-:-:S05]  /*1b80*/  HSETP2.GT.AND P4, PT, R16.H0_H0, R7.H0_H0, PT ;  /* 0x2000000710007234 */ /* 0x000fca0003f84800 */
[----:B------:R-:W-:Y:S02]  /*1b90*/  SEL R7, R7, R16, !P4 ;  /* 0x0000001007077207 */ /* 0x000fe40006000000 */
.L_x_843:
        /* <DEDUP_REMOVED lines=36> */
.L_x_844:
[----:B------:R0:W-:Y:S01]  /*1de0*/  STS [R27], R22 ;  /* 0x000000161b007388 */ /* 0x0001e20000000800 */
[C---:B------:R-:W-:Y:S02]  /*1df0*/  HADD2 R16, |R22|.reuse, -RZ.H0_H0 ;  /* 0xa00000ff16107230 */ /* 0x040fe40000000200 */
[----:B------:R-:W-:-:S03]  /*1e00*/  HSETP2.GT.AND P4, PT, |R22|.H0_H0, |R22|.H1_H1, PT ;  /* 0x7000001616007234 */ /* 0x000fc60003f84a00 */
[----:B------:R-:W-:-:S04]  /*1e10*/  PRMT R17, R16, 0x7632, R17 ;  /* 0x0000763210117816 */ /* 0x000fc80000000011 */
[----:B------:R-:W-:-:S05]  /*1e20*/  SEL R16, R17, R16, !P4 ;  /* 0x0000001011107207 */ /* 0x000fca0006000000 */
[----:B------:R-:W-:-:S05]  /*1e30*/  HSETP2.GT.AND P4, PT, R16.H0_H0, R7.H0_H0, PT ;  /* 0x2000000710007234 */ /* 0x000fca0003f84800 */
[----:B------:R-:W-:Y:S02]  /*1e40*/  SEL R7, R7, R16, !P4 ;  /* 0x0000001007077207 */ /* 0x000fe40006000000 */
.L_x_845:
        /* <DEDUP_REMOVED lines=36> */
.L_x_846:
[----:B------:R0:W-:Y:S01]  /*2090*/  STS [R27], R22 ;  /* 0x000000161b007388 */ /* 0x0001e20000000800 */
[C---:B------:R-:W-:Y:S02]  /*20a0*/  HADD2 R16, |R22|.reuse, -RZ.H0_H0 ;  /* 0xa00000ff16107230 */ /* 0x040fe40000000200 */
[----:B------:R-:W-:-:S03]  /*20b0*/  HSETP2.GT.AND P4, PT, |R22|.H0_H0, |R22|.H1_H1, PT ;  /* 0x7000001616007234 */ /* 0x000fc60003f84a00 */
[----:B------:R-:W-:-:S04]  /*20c0*/  PRMT R17, R16, 0x7632, R17 ;  /* 0x0000763210117816 */ /* 0x000fc80000000011 */
[----:B------:R-:W-:-:S05]  /*20d0*/  SEL R16, R17, R16, !P4 ;  /* 0x0000001011107207 */ /* 0x000fca0006000000 */
[----:B------:R-:W-:-:S05]  /*20e0*/  HSETP2.GT.AND P4, PT, R16.H0_H0, R7.H0_H0, PT ;  /* 0x2000000710007234 */ /* 0x000fca0003f84800 */
[----:B------:R-:W-:Y:S02]  /*20f0*/  SEL R7, R7, R16, !P4 ;  /* 0x0000001007077207 */ /* 0x000fe40006000000 */
.L_x_847:
        /* <DEDUP_REMOVED lines=36> */
.L_x_848:
[----:B------:R0:W-:Y:S01]  /*2340*/  STS [R27], R22 ;  /* 0x000000161b007388 */ /* 0x0001e20000000800 */
[C---:B------:R-:W-:Y:S02]  /*2350*/  HADD2 R0, |R22|.reuse, -RZ.H0_H0 ;  /* 0xa00000ff16007230 */ /* 0x040fe40000000200 */
[----:B------:R-:W-:-:S03]  /*2360*/  HSETP2.GT.AND P4, PT, |R22|.H0_H0, |R22|.H1_H1, PT ;  /* 0x7000001616007234 */ /* 0x000fc60003f84a00 */
[----:B------:R-:W-:-:S04]  /*2370*/  PRMT R17, R0, 0x7632, R17 ;  /* 0x0000763200117816 */ /* 0x000fc80000000011 */
[----:B------:R-:W-:-:S05]  /*2380*/  SEL R0, R17, R0, !P4 ;  /* 0x0000000011007207 */ /* 0x000fca0006000000 */
[----:B------:R-:W-:-:S05]  /*2390*/  HSETP2.GT.AND P4, PT, R0.H0_H0, R7.H0_H0, PT ;  /* 0x2000000700007234 */ /* 0x000fca0003f84800 */
[----:B------:R-:W-:Y:S02]  /*23a0*/  SEL R7, R7, R0, !P4 ;  /* 0x0000000007077207 */ /* 0x000fe40006000000 */
.L_x_849:
[----:B0-----:R-:W-:Y:S02]  /*23b0*/  IADD3 R25, R23, c[0x0][0x0], RZ ;  /* 0x0000000017197a10 */ /* 0x001fe40007ffe0ff */
[----:B------:R-:W-:Y:S02]  /*23c0*/  IADD3 R4, R4, 0x1, RZ ;  /* 0x0000000104047810 */ /* 0x000fe40007ffe0ff */
[----:B------:R-:W-:-:S13]  /*23d0*/  ISETP.GE.AND P4, PT, R25, c[0x0][0x1a8], PT ;  /* 0x00006a0019007a0c */ /* 0x000fda0003f86270 */
[----:B------:R-:W-:Y:S01]  /*23e0*/  @P4 CALL.REL.NOINC `(.L_x_833) ;  /* 0x0000001000004944 */ /* 0x000fe20003c00000 */
[----:B------:R-:W-:Y:S05]  /*23f0*/  BRA `(.L_x_850) ;  /* 0xffffea8000007947 */ /* 0x000fea000383ffff */
.L_x_833:
[----:B0-----:R-:W-:Y:S05]  /*2400*/  BSYNC B0 ;  /* 0x0000000000007941 */ /* 0x001fea0003800000 */
.L_x_832:
        /* <DEDUP_REMOVED lines=49> */
[----:B-----5:R-:W-:Y:S05]  /*2720*/  CALL.REL.NOINC `($__internal_11_$__cuda_sm20_div_rn_f64_full) ;  /* 0x0000020000007944 */ /* 0x020fea0003c00000 */
.L_x_854:
[----:B------:R-:W-:Y:S05]  /*2730*/  BSYNC B1 ;  /* 0x0000000000017941 */ /* 0x000fea0003800000 */
.L_x_853:
[----:B-1----:R-:W1:Y:S01]  /*2740*/  S2R R10, SR_CTAID.X ;  /* 0x00000000000a7919 */ /* 0x002e620000002500 */
[----:B------:R-:W2:Y:S01]  /*2750*/  F2F.F32.F64 R6, R4 ;  /* 0x0000000400067310 */ /* 0x000ea20000301000 */
[----:B------:R-:W2:Y:S01]  /*2760*/  DSETP.GEU.AND P0, PT, |R4|, c[0x2][0x0], PT ;  /* 0x008000000400762a */ /* 0x000ea20003f0e200 */
[----:B------:R-:W-:-:S13]  /*2770*/  IMAD.MOV.U32 R9, RZ, RZ, 0x2 ;  /* 0x00000002ff097424 */ /* 0x000fda00078e00ff */
[----:B--2---:R-:W-:Y:S02]  /*2780*/  @!P0 FMUL R6, R6, 1.175494350822287508e-38 ;  /* 0x0080000006068820 */ /* 0x004fe40000400000 */
.L_x_855:
        /* <DEDUP_REMOVED lines=16> */
.L_x_852:
[----:B------:R-:W-:Y:S05]  /*2890*/  BSYNC B0 ;  /* 0x0000000000007941 */ /* 0x000fea0003800000 */
.L_x_851:
        /* <DEDUP_REMOVED lines=9> */
        .weak           $__internal_11_$__cuda_sm20_div_rn_f64_full
        .type           $__internal_11_$__cuda_sm20_div_rn_f64_full,@function
        .size           $__internal_11_$__cuda_sm20_div_rn_f64_full,(.L_x_2445 - $__internal_11_$__cuda_sm20_div_rn_f64_full)
$__internal_11_$__cuda_sm20_div_rn_f64_full:
        /* <DEDUP_REMOVED lines=57> */
.L_x_857:
        /* <DEDUP_REMOVED lines=15> */
.L_x_859:
[----:B------:R-:W-:Y:S02]  /*2db0*/  LOP3.LUT R15, R3, 0x80000, RZ, 0xfc, !PT ;  /* 0x00080000030f7812 */ /* 0x000fe400078efcff */
[----:B------:R-:W-:Y:S02]  /*2dc0*/  MOV R14, R2 ;  /* 0x00000002000e7202 */ /* 0x000fe40000000f00 */
.L_x_858:
[----:B------:R-:W-:Y:S05]  /*2dd0*/  BSYNC B2 ;  /* 0x0000000000027941 */ /* 0x000fea0003800000 */
.L_x_856:
[----:B------:R-:W-:Y:S02]  /*2de0*/  IMAD.MOV.U32 R7, RZ, RZ, 0x0 ;  /* 0x00000000ff077424 */ /* 0x000fe400078e00ff */
[----:B------:R-:W-:-:S02]  /*2df0*/  IMAD.MOV.U32 R4, RZ, RZ, R14 ;  /* 0x000000ffff047224 */ /* 0x000fc400078e000e */
[----:B------:R-:W-:Y:S01]  /*2e00*/  IMAD.MOV.U32 R5, RZ, RZ, R15 ;  /* 0x000000ffff057224 */ /* 0x000fe200078e000f */
[----:B------:R-:W-:Y:S06]  /*2e10*/  RET.REL.NODEC R6 `(_ZN17fastertransformer34generalAddBiasResidualLayerNormOptI7__half2Lb0ELb1ELi2ELb1ELi8EEEvPT_S3_PKS2_S5_S5_S5_S5_S5_fiiPKfS7_S7_Pfi) ;  /* 0xffffd1e006007950 */ /* 0x000fec0003c3ffff */
.L_x_860:
        /* <DEDUP_REMOVED lines=14> */
.L_x_2445:


//--------------------- .text._ZN17fastertransformer35generalAddBiasResidualLayerNormOpt2I7__half2Lb1ELb1ELi2ELb1ELi8EEEvPT_S3_PKS2_S5_S5_S5_S5_S5_fiiPKfS7_S7_Pfi --------------------------
	.section	.text._ZN17fastertransformer35generalAddBiasResidualLayerNormOpt2I7__half2Lb1ELb1ELi2ELb1ELi8EEEvPT_S3_PKS2_S5_S5_S5_S5_S5_fiiPKfS7_S7_Pfi,"ax",@progbits
	.sectioninfo	@"SHI_REGISTERS=32"
	.align	128
        .global         _ZN17fastertransformer35generalAddBiasResidualLayerNormOpt2I7__half2Lb1ELb1ELi2ELb1ELi8EEEvPT_S3_PKS2_S5_S5_S5_S5_S5_fiiPKfS7_S7_Pfi
        .type           _ZN17fastertransformer35generalAddBiasResidualLayerNormOpt2I7__half2Lb1ELb1ELi2ELb1ELi8EEEvPT_S3_PKS2_S5_S5_S5_S5_S5_fiiPKfS7_S7_Pfi,@function
        .size           _ZN17fastertransformer35generalAddBiasResidualLayerNormOpt2I7__half2Lb1ELb1ELi2ELb1ELi8EEEvPT_S3_PKS2_S5_S5_S5_S5_S5_fiiPKfS7_S7_Pfi,(.L_x_2446 - _ZN17fastertransformer35generalAddBiasResidualLayerNormOpt2I7__half2Lb1ELb1ELi2ELb1ELi8EEEvPT_S3_PKS2_S5_S5_S5_S5_S5_fiiPKfS7_S7_Pfi)
        .other          _ZN17fastertransformer35generalAddBiasResidualLayerNormOpt2I7__half2Lb1ELb1ELi2ELb1ELi8EEEvPT_S3_PKS2_S5_S5_S5_S5_S5_fiiPKfS7_S7_Pfi,@"STO_CUDA_ENTRY STV_DEFAULT"
_ZN17fastertransformer35generalAddBiasResidualLayerNormOpt2I7__half2Lb1ELb1ELi2ELb1ELi8EEEvPT_S3_PKS2_S5_S5_S5_S5_S5_fiiPKfS7_S7_Pfi:
.text._ZN17fastertransformer35generalAddBiasResidualLayerNormOpt2I7__half2Lb1ELb1ELi2ELb1ELi8EEEvPT_S3_PKS2_S5_S5_S5_S5_S5_fiiPKfS7_S7_Pfi:
[----:B------:R-:W-:Y:S02]  /*0000*/  IMAD.MOV.U32 R1, RZ, RZ, c[0x0][0x28] ;  /* 0x00000a00ff017624 */ /* 0x000fe400078e00ff */
[----:B------:R-:W-:Y:S01]  /*0010*/  IMAD.MOV.U32 R0, RZ, RZ, c[0x0][0x1d0] ;  /* 0x00007400ff007624 */ /* 0x000fe200078e00ff */
[----:B------:R-:W-:Y:S01]  /*0020*/  ISETP.NE.U32.AND P0, PT, RZ, c[0x0][0x1b0], PT ;  /* 0x00006c00ff007a0c */ /* 0x000fe20003f05070 */
[----:B------:R-:W-:-:S03]  /*0030*/  ULDC.64 UR4, c[0x0][0x118] ;  /* 0x0000460000047ab9 */ /* 0x000fc60000000a00 */
[C---:B------:R-:W-:Y:S01]  /*0040*/  ISETP.NE.AND P2, PT, R0.reuse, 0x2, PT ;  /* 0x000000020000780c */ /* 0x040fe20003f45270 */
[----:B------:R-:W0:Y:S01]  /*0050*/  S2R R2, SR_TID.X ;  /* 0x0000000000027919 */ /* 0x000e220000002100 */
[----:B------:R-:W-:Y:S02]  /*0060*/  ISETP.NE.AND P1, PT, R0, 0x2, PT ;  /* 0x000000020000780c */ /* 0x000fe40003f25270 */
[----:B------:R-:W-:-:S13]  /*0070*/  ISETP.NE.AND.EX P0, PT, RZ, c[0x0][0x1b4], !P2, P0 ;  /* 0x00006d00ff007a0c */ /* 0x000fda0005705300 */
[----:B------:R-:W-:Y:S01]  /*0080*/  @P0 MOV R6, c[0x0][0x1b8] ;  /* 0x00006e0000060a02 */ /* 0x000fe20000000f00 */
[----:B------:R-:W-:Y:S01]  /*0090*/  @P0 IMAD.MOV.U32 R7, RZ, RZ, c[0x0][0x1bc] ;  /* 0x00006f00ff070624 */ /* 0x000fe200078e00ff */
[----:B------:R-:W-:Y:S01]  /*00a0*/  @P0 MOV R9, c[0x0][0x1b4] ;  /* 0x00006d0000090a02 */ /* 0x000fe20000000f00 */
[----:B------:R-:W-:-:S03]  /*00b0*/  @P0 IMAD.MOV.U32 R8, RZ, RZ, c[0x0][0x1b0] ;  /* 0x00006c00ff080624 */ /* 0x000fc600078e00ff */
[----:B------:R-:W2:Y:S04]  /*00c0*/  @P0 LDG.E R6, [R6.64] ;  /* 0x0000000406060981 */ /* 0x000ea8000c1e1900 */
[----:B------:R-:W2:Y:S01]  /*00d0*/  @P0 LDG.E R9, [R8.64] ;  /* 0x0000000408090981 */ /* 0x000ea2000c1e1900 */
[----:B------:R-:W-:Y:S01]  /*00e0*/  IMAD.MOV.U32 R0, RZ, RZ, RZ ;  /* 0x000000ffff007224 */ /* 0x000fe200078e00ff */
[----:B------:R-:W-:Y:S01]  /*00f0*/  MOV R11, c[0x0][0x1c4] ;  /* 0x00007100000b7a02 */ /* 0x000fe20000000f00 */
[----:B------:R-:W-:Y:S01]  /*0100*/  IMAD.MOV.U32 R10, RZ, RZ, c[0x0][0x1c0] ;  /* 0x00007000ff0a7624 */ /* 0x000fe200078e00ff */
[----:B------:R-:W1:Y:S04]  /*0110*/  S2R R3, SR_CTAID.X ;  /* 0x0000000000037919 */ /* 0x000e680000002500 */
[----:B------:R3:W5:Y:S01]  /*0120*/  @!P1 LDG.E R0, [R10.64] ;  /* 0x000000040a009981 */ /* 0x000762000c1e1900 */
[----:B0-----:R-:W-:Y:S01]  /*0130*/  ISETP.GE.AND P1, PT, R2, c[0x0][0x1a8], PT ;  /* 0x00006a0002007a0c */ /* 0x001fe20003f26270 */
[----:B------:R-:W-:Y:S01]  /*0140*/  BSSY B0, `(.L_x_861) ;  /* 0x00002ff000007945 */ /* 0x000fe20003800000 */
[----:B------:R-:W-:Y:S01]  /*0150*/  IMAD.MOV.U32 R4, RZ, RZ, RZ ;  /* 0x000000ffff047224 */ /* 0x000fe200078e00ff */
[----:B------:R-:W-:Y:S01]  /*0160*/  CS2R R20, SRZ ;  /* 0x0000000000147805 */ /* 0x000fe2000001ff00 */
[----:B--2---:R-:W-:-:S09]  /*0170*/  @P0 FMUL.FTZ R4, R6, R9 ;  /* 0x0000000906040220 */ /* 0x004fd20000410000 */
[----:B------:R-:W-:Y:S05]  /*0180*/  @P1 BRA `(.L_x_862) ;  /* 0x00002fa000001947 */ /* 0x000fea0003800000 */
[----:B-1-3--:R-:W-:-:S05]  /*0190*/  IMAD.MOV.U32 R12, RZ, RZ, c[0x0][0x0] ;  /* 0x00000000ff0c7624 */ /* 0x00afca00078e00ff */
[C---:B------:R-:W-:Y:S01]  /*01a0*/  SHF.L.U32 R5, R12.reuse, 0x3, RZ ;  /* 0x000000030c057819 */ /* 0x040fe200000006ff */
[----:B------:R-:W-:Y:S01]  /*01b0*/  IMAD.WIDE R12, R12, 0x4, RZ ;  /* 0x000000040c0c7825 */ /* 0x000fe200078e02ff */
[----:B------:R-:W-:Y:S05]  /*01c0*/  @P0 BRA `(.L_x_863) ;  /* 0x000016b000000947 */ /* 0x000fea0003800000 */
[----:B------:R-:W-:Y:S01]  /*01d0*/  BSSY B1, `(.L_x_864) ;  /* 0x0000169000017945 */ /* 0x000fe20003800000 */
[--C-:B------:R-:W-:Y:S01]  /*01e0*/  IMAD R4, R3, c[0x0][0x1a8], R2.reuse ;  /* 0x00006a0003047a24 */ /* 0x100fe200078e0202 */
[----:B------:R-:W-:Y:S01]  /*01f0*/  CS2R R20, SRZ ;  /* 0x0000000000147805 */ /* 0x000fe2000001ff00 */
[----:B------:R-:W-:Y:S02]  /*0200*/  IMAD.MOV.U32 R6, RZ, RZ, RZ ;  /* 0x000000ffff067224 */ /* 0x000fe400078e00ff */
[----:B------:R-:W-:Y:S02]  /*0210*/  IMAD.MOV.U32 R22, RZ, RZ, R2 ;  /* 0x000000ffff167224 */ /* 0x000fe400078e0002 */
.L_x_866:
[----:B------:R-:W-:Y:S01]  /*0220*/  HFMA2.MMA R24, -RZ, RZ, 0, 2.384185791015625e-07 ;  /* 0x00000004ff187435 */ /* 0x000fe200000001ff */
[----:B------:R-:W-:-:S09]  /*0230*/  IMAD R7, R5, R6, R4 ;  /* 0x0000000605077224 */ /* 0x000fd200078e0204 */
[----:B------:R-:W-:-:S04]  /*0240*/  IMAD.WIDE R8, R7, R24, c[0x0][0x180] ;  /* 0x0000600007087625 */ /* 0x000fc800078e0218 */
[CC--:B------:R-:W-:Y:S02]  /*0250*/  IMAD.WIDE R14, R7.reuse, R24.reuse, c[0x0][0x188] ;  /* 0x00006200070e7625 */ /* 0x0c0fe400078e0218 */
[----:B------:R-:W2:Y:S02]  /*0260*/  LDG.E.CONSTANT R8, [R8.64] ;  /* 0x0000000408087981 */ /* 0x000ea4000c1e9900 */
[-C--:B------:R-:W-:Y:S02]  /*0270*/  IMAD.WIDE R16, R22, R24.reuse, c[0x0][0x178] ;  /* 0x00005e0016107625 */ /* 0x080fe400078e0218 */
[----:B------:R-:W3:Y:S02]  /*0280*/  LDG.E.CONSTANT R14, [R14.64] ;  /* 0x000000040e0e7981 */ /* 0x000ee4000c1e9900 */
[----:B------:R-:W-:Y:S02]  /*0290*/  IMAD.WIDE R18, R7, R24, c[0x0][0x170] ;  /* 0x00005c0007127625 */ /* 0x000fe400078e0218 */
[----:B------:R-:W4:Y:S04]  /*02a0*/  LDG.E.CONSTANT R23, [R16.64] ;  /* 0x0000000410177981 */ /* 0x000f28000c1e9900 */
[----:B------:R-:W4:Y:S01]  /*02b0*/  LDG.E.CONSTANT R18, [R18.64] ;  /* 0x0000000412127981 */ /* 0x000f22000c1e9900 */
[----:B--2---:R-:W-:-:S02]  /*02c0*/  HADD2.F32 R26, -RZ, R8.H0_H0 ;  /* 0x20000008ff1a7230 */ /* 0x004fc40000004100 */
[----:B------:R-:W-:Y:S02]  /*02d0*/  HADD2.F32 R28, -RZ, R8.H1_H1 ;  /* 0x30000008ff1c7230 */ /* 0x000fe40000004100 */
[--C-:B---3--:R-:W-:Y:S02]  /*02e0*/  HADD2.F32 R27, -RZ, R14.reuse.H0_H0 ;  /* 0x2000000eff1b7230 */ /* 0x108fe40000004100 */
[----:B------:R-:W-:Y:S02]  /*02f0*/  HADD2.F32 R29, -RZ, R14.H1_H1 ;  /* 0x3000000eff1d7230 */ /* 0x000fe40000004100 */
[--C-:B----4-:R-:W-:Y:S02]  /*0300*/  HADD2.F32 R25, -RZ, R23.reuse.H0_H0 ;  /* 0x20000017ff197230 */ /* 0x110fe40000004100 */
[----:B------:R-:W-:Y:S01]  /*0310*/  HADD2.F32 R23, -RZ, R23.H1_H1 ;  /* 0x30000017ff177230 */ /* 0x000fe20000004100 */
[----:B------:R-:W-:Y:S02]  /*0320*/  FADD.FTZ R26, R26, R27 ;  /* 0x0000001b1a1a7221 */ /* 0x000fe40000010000 */
[----:B------:R-:W-:-:S02]  /*0330*/  FADD.FTZ R25, RZ, R25 ;  /* 0x00000019ff197221 */ /* 0x000fc40000010000 */
[----:B------:R-:W-:Y:S02]  /*0340*/  FADD.FTZ R28, R28, R29 ;  /* 0x0000001d1c1c7221 */ /* 0x000fe40000010000 */
[----:B------:R-:W-:Y:S01]  /*0350*/  FADD.FTZ R23, RZ, R23 ;  /* 0x00000017ff177221 */ /* 0x000fe20000010000 */
[--C-:B------:R-:W-:Y:S01]  /*0360*/  HADD2.F32 R8, -RZ, R18.reuse.H0_H0 ;  /* 0x20000012ff087230 */ /* 0x100fe20000004100 */
[----:B------:R-:W-:Y:S01]  /*0370*/  FADD.FTZ R25, R25, R26 ;  /* 0x0000001a19197221 */ /* 0x000fe20000010000 */
[----:B------:R-:W-:Y:S01]  /*0380*/  HADD2.F32 R18, -RZ, R18.H1_H1 ;  /* 0x30000012ff127230 */ /* 0x000fe20000004100 */
[----:B------:R-:W-:Y:S02]  /*0390*/  FADD.FTZ R23, R23, R28 ;  /* 0x0000001c17177221 */ /* 0x000fe40000010000 */
        /* <DEDUP_REMOVED lines=19> */
[C---:B------:R-:W-:Y:S02]  /*04d0*/  IADD3 R14, P1, R8.reuse, c[0x0][0x188], RZ ;  /* 0x00006200080e7a10 */ /* 0x040fe40007f3e0ff */
[C---:B------:R-:W-:Y:S02]  /*04e0*/  IADD3.X R19, R9.reuse, c[0x0][0x184], RZ, P0, !PT ;  /* 0x0000610009137a10 */ /* 0x040fe400007fe4ff */
[----:B------:R-:W-:Y:S01]  /*04f0*/  IADD3.X R15, R9, c[0x0][0x18c], RZ, P1, !PT ;  /* 0x00006300090f7a10 */ /* 0x000fe20000ffe4ff */
[----:B------:R-:W-:Y:S02]  /*0500*/  IMAD.WIDE R16, R7, 0x4, R16 ;  /* 0x0000000407107825 */ /* 0x000fe400078e0210 */
[----:B------:R-:W2:Y:S04]  /*0510*/  LDG.E.CONSTANT R18, [R18.64] ;  /* 0x0000000412127981 */ /* 0x000ea8000c1e9900 */
[----:B------:R-:W3:Y:S01]  /*0520*/  LDG.E.CONSTANT R14, [R14.64] ;  /* 0x000000040e0e7981 */ /* 0x000ee2000c1e9900 */
[----:B------:R-:W-:-:S03]  /*0530*/  IADD3 R22, P0, R8, c[0x0][0x170], RZ ;  /* 0x00005c0008167a10 */ /* 0x000fc60007f1e0ff */
[----:B------:R-:W4:Y:S01]  /*0540*/  LDG.E.CONSTANT R25, [R16.64] ;  /* 0x0000000410197981 */ /* 0x000f22000c1e9900 */
[----:B------:R-:W-:-:S05]  /*0550*/  IADD3.X R23, R9, c[0x0][0x174], RZ, P0, !PT ;  /* 0x00005d0009177a10 */ /* 0x000fca00007fe4ff */
[----:B------:R-:W4:Y:S01]  /*0560*/  LDG.E.CONSTANT R22, [R22.64] ;  /* 0x0000000416167981 */ /* 0x000f22000c1e9900 */
[--C-:B--2---:R-:W-:Y:S02]  /*0570*/  HADD2.F32 R27, -RZ, R18.reuse.H0_H0 ;  /* 0x20000012ff1b7230 */ /* 0x104fe40000004100 */
[----:B------:R-:W-:Y:S02]  /*0580*/  HADD2.F32 R18, -RZ, R18.H1_H1 ;  /* 0x30000012ff127230 */ /* 0x000fe40000004100 */
[--C-:B---3--:R-:W-:Y:S02]  /*0590*/  HADD2.F32 R28, -RZ, R14.reuse.H0_H0 ;  /* 0x2000000eff1c7230 */ /* 0x108fe40000004100 */
[----:B------:R-:W-:-:S03]  /*05a0*/  HADD2.F32 R15, -RZ, R14.H1_H1 ;  /* 0x3000000eff0f7230 */ /* 0x000fc60000004100 */
[----:B------:R-:W-:Y:S01]  /*05b0*/  FADD.FTZ R27, R27, R28 ;  /* 0x0000001c1b1b7221 */ /* 0x000fe20000010000 */
[--C-:B----4-:R-:W-:Y:S01]  /*05c0*/  HADD2.F32 R28, -RZ, R25.reuse.H0_H0 ;  /* 0x20000019ff1c7230 */ /* 0x110fe20000004100 */
[----:B------:R-:W-:Y:S01]  /*05d0*/  FADD.FTZ R18, R18, R15 ;  /* 0x0000000f12127221 */ /* 0x000fe20000010000 */
[----:B------:R-:W-:Y:S02]  /*05e0*/  HADD2.F32 R25, -RZ, R25.H1_H1 ;  /* 0x30000019ff197230 */ /* 0x000fe40000004100 */
[--C-:B------:R-:W-:Y:S01]  /*05f0*/  HADD2.F32 R14, -RZ, R22.reuse.H0_H0 ;  /* 0x20000016ff0e7230 */ /* 0x100fe20000004100 */
[----:B------:R-:W-:Y:S01]  /*0600*/  FADD.FTZ R28, RZ, R28 ;  /* 0x0000001cff1c7221 */ /* 0x000fe20000010000 */
[----:B------:R-:W-:Y:S01]  /*0610*/  HADD2.F32 R15, -RZ, R22.H1_H1 ;  /* 0x30000016ff0f7230 */ /* 0x000fe20000004100 */
[----:B------:R-:W-:Y:S02]  /*0620*/  FADD.FTZ R25, RZ, R25 ;  /* 0x00000019ff197221 */ /* 0x000fe40000010000 */
[----:B------:R-:W-:-:S02]  /*0630*/  FADD.FTZ R19, R28, R27 ;  /* 0x0000001b1c137221 */ /* 0x000fc40000010000 */
[----:B------:R-:W-:Y:S02]  /*0640*/  FADD.FTZ R18, R25, R18 ;  /* 0x0000001219127221 */ /* 0x000fe40000010000 */
[----:B------:R-:W-:Y:S01]  /*0650*/  FADD.FTZ R19, R19, R14 ;  /* 0x0000000e13137221 */ /* 0x000fe20000010000 */
[----:B------:R-:W-:Y:S01]  /*0660*/  IADD3 R14, P0, R8, c[0x0][0x168], RZ ;  /* 0x00005a00080e7a10 */ /* 0x000fe20007f1e0ff */
[----:B------:R-:W-:Y:S02]  /*0670*/  FADD.FTZ R28, R18, R15 ;  /* 0x0000000f121c7221 */ /* 0x000fe40000010000 */
[----:B------:R-:W-:Y:S01]  /*0680*/  IMAD R18, R7, 0x4, R26 ;  /* 0x0000000407127824 */ /* 0x000fe200078e021a */
[----:B------:R-:W-:Y:S02]  /*0690*/  IADD3.X R15, R9, c[0x0][0x16c], RZ, P0, !PT ;  /* 0x00005b00090f7a10 */ /* 0x000fe400007fe4ff */
[----:B------:R-:W-:-:S04]  /*06a0*/  F2FP.PACK_AB R22, R19, R28 ;  /* 0x0000001c1316723e */ /* 0x000fc800000000ff */
[----:B------:R-:W-:Y:S02]  /*06b0*/  PRMT R23, R22, 0x5432, R22 ;  /* 0x0000543216177816 */ /* 0x000fe40000000016 */
[----:B------:R-:W-:Y:S01]  /*06c0*/  IADD3 R22, R24, c[0x0][0x0], RZ ;  /* 0x0000000018167a10 */ /* 0x000fe20007ffe0ff */
[----:B------:R-:W-:Y:S02]  /*06d0*/  FMUL.FTZ R24, R28, R28 ;  /* 0x0000001c1c187220 */ /* 0x000fe40000410000 */
[----:B------:R0:W-:Y:S01]  /*06e0*/  STG.E [R14.64], R23 ;  /* 0x000000170e007986 */ /* 0x0001e2000c101904 */
[----:B------:R-:W-:Y:S01]  /*06f0*/  ISETP.GE.AND P0, PT, R22, c[0x0][0x1a8], PT ;  /* 0x00006a0016007a0c */ /* 0x000fe20003f06270 */
[C---:B------:R-:W-:Y:S02]  /*0700*/  FADD.FTZ R28, R19.reuse, R28 ;  /* 0x0000001c131c7221 */ /* 0x040fe40000010000 */
[----:B------:R0:W-:Y:S01]  /*0710*/  STS [R18], R23 ;  /* 0x0000001712007388 */ /* 0x0001e20000000800 */
[----:B------:R-:W-:-:S02]  /*0720*/  FFMA.FTZ R19, R19, R19, R24 ;  /* 0x0000001313137223 */ /* 0x000fc40000010018 */
[----:B------:R-:W-:Y:S02]  /*0730*/  FADD.FTZ R21, R21, R28 ;  /* 0x0000001c15157221 */ /* 0x000fe40000010000 */
[----:B------:R-:W-:-:S05]  /*0740*/  FADD.FTZ R20, R20, R19 ;  /* 0x0000001314147221 */ /* 0x000fca0000010000 */
[----:B------:R-:W-:Y:S05]  /*0750*/  @P0 BRA `(.L_x_865) ;  /* 0x0000110000000947 */ /* 0x000fea0003800000 */
[----:B0-----:R-:W-:-:S04]  /*0760*/  IADD3 R19, P0, R12, R8, RZ ;  /* 0x000000080c137210 */ /* 0x001fc80007f1e0ff */
[----:B------:R-:W-:Y:S02]  /*0770*/  IADD3.X R23, R13, R9, RZ, P0, !PT ;  /* 0x000000090d177210 */ /* 0x000fe400007fe4ff */
[C---:B------:R-:W-:Y:S02]  /*0780*/  IADD3 R8, P1, R19.reuse, c[0x0][0x180], RZ ;  /* 0x0000600013087a10 */ /* 0x040fe40007f3e0ff */
[----:B------:R-:W-:Y:S02]  /*0790*/  IADD3 R14, P3, R19, c[0x0][0x188], RZ ;  /* 0x00006200130e7a10 */ /* 0x000fe40007f7e0ff */
[C---:B------:R-:W-:Y:S02]  /*07a0*/  IADD3.X R9, R23.reuse, c[0x0][0x184], RZ, P1, !PT ;  /* 0x0000610017097a10 */ /* 0x040fe40000ffe4ff */
[----:B------:R-:W-:Y:S02]  /*07b0*/  IADD3.X R15, R23, c[0x0][0x18c], RZ, P3, !PT ;  /* 0x00006300170f7a10 */ /* 0x000fe40001ffe4ff */
[----:B------:R-:W-:Y:S01]  /*07c0*/  IADD3 R16, P0, R12, R16, RZ ;  /* 0x000000100c107210 */ /* 0x000fe20007f1e0ff */
[----:B------:R-:W2:Y:S04]  /*07d0*/  LDG.E.CONSTANT R8, [R8.64] ;  /* 0x0000000408087981 */ /* 0x000ea8000c1e9900 */
[----:B------:R-:W3:Y:S01]  /*07e0*/  LDG.E.CONSTANT R14, [R14.64] ;  /* 0x000000040e0e7981 */ /* 0x000ee2000c1e9900 */
[----:B------:R-:W-:Y:S01]  /*07f0*/  IMAD.X R17, R13, 0x1, R17, P0 ;  /* 0x000000010d117824 */ /* 0x000fe200000e0611 */
[----:B------:R-:W-:-:S04]  /*0800*/  IADD3 R24, P0, R19, c[0x0][0x170], RZ ;  /* 0x00005c0013187a10 */ /* 0x000fc80007f1e0ff */
[----:B------:R-:W4:Y:S01]  /*0810*/  LDG.E.CONSTANT R26, [R16.64] ;  /* 0x00000004101a7981 */ /* 0x000f22000c1e9900 */
[----:B------:R-:W-:-:S05]  /*0820*/  IADD3.X R25, R23, c[0x0][0x174], RZ, P0, !PT ;  /* 0x00005d0017197a10 */ /* 0x000fca00007fe4ff */
[----:B------:R-:W4:Y:S01]  /*0830*/  LDG.E.CONSTANT R24, [R24.64] ;  /* 0x0000000418187981 */ /* 0x000f22000c1e9900 */
[----:B------:R-:W-:Y:S01]  /*0840*/  IMAD R18, R7, 0x4, R18 ;  /* 0x0000000407127824 */ /* 0x000fe200078e0212 */
[----:B--2---:R-:W-:Y:S02]  /*0850*/  HADD2.F32 R27, -RZ, R8.H0_H0 ;  /* 0x20000008ff1b7230 */ /* 0x004fe40000004100 */
[----:B---3--:R-:W-:Y:S02]  /*0860*/  HADD2.F32 R28, -RZ, R14.H0_H0 ;  /* 0x2000000eff1c7230 */ /* 0x008fe40000004100 */
[----:B------:R-:W-:-:S03]  /*0870*/  HADD2.F32 R29, -RZ, R8.H1_H1 ;  /* 0x30000008ff1d7230 */ /* 0x000fc60000004100 */
[----:B------:R-:W-:Y:S01]  /*0880*/  FADD.FTZ R27, R27, R28 ;  /* 0x0000001c1b1b7221 */ /* 0x000fe20000010000 */
[----:B----4-:R-:W-:Y:S02]  /*0890*/  HADD2.F32 R28, -RZ, R26.H0_H0 ;  /* 0x2000001aff1c7230 */ /* 0x010fe40000004100 */
[----:B------:R-:W-:Y:S02]  /*08a0*/  HADD2.F32 R8, -RZ, R14.H1_H1 ;  /* 0x3000000eff087230 */ /* 0x000fe40000004100 */
[----:B------:R-:W-:Y:S01]  /*08b0*/  HADD2.F32 R26, -RZ, R26.H1_H1 ;  /* 0x3000001aff1a7230 */ /* 0x000fe20000004100 */
[----:B------:R-:W-:Y:S02]  /*08c0*/  FADD.FTZ R28, RZ, R28 ;  /* 0x0000001cff1c7221 */ /* 0x000fe40000010000 */
[----:B------:R-:W-:Y:S02]  /*08d0*/  FADD.FTZ R29, R29, R8 ;  /* 0x000000081d1d7221 */ /* 0x000fe40000010000 */
[----:B------:R-:W-:Y:S01]  /*08e0*/  FADD.FTZ R26, RZ, R26 ;  /* 0x0000001aff1a7221 */ /* 0x000fe20000010000 */
[--C-:B------:R-:W-:Y:S01]  /*08f0*/  HADD2.F32 R9, -RZ, R24.reuse.H0_H0 ;  /* 0x20000018ff097230 */ /* 0x100fe20000004100 */
[----:B------:R-:W-:Y:S01]  /*0900*/  FADD.FTZ R14, R28, R27 ;  /* 0x0000001b1c0e7221 */ /* 0x000fe20000010000 */
[----:B------:R-:W-:Y:S01]  /*0910*/  HADD2.F32 R15, -RZ, R24.H1_H1 ;  /* 0x30000018ff0f7230 */ /* 0x000fe20000004100 */
[----:B------:R-:W-:-:S02]  /*0920*/  FADD.FTZ R26, R26, R29 ;  /* 0x0000001d1a1a7221 */ /* 0x000fc40000010000 */
[----:B------:R-:W-:Y:S02]  /*0930*/  FADD.FTZ R14, R14, R9 ;  /* 0x000000090e0e7221 */ /* 0x000fe40000010000 */
[----:B------:R-:W-:Y:S01]  /*0940*/  FADD.FTZ R15, R26, R15 ;  /* 0x0000000f1a0f7221 */ /* 0x000fe20000010000 */
[----:B------:R-:W-:-:S04]  /*0950*/  IADD3 R8, P0, R19, c[0x0][0x168], RZ ;  /* 0x00005a0013087a10 */ /* 0x000fc80007f1e0ff */
[----:B------:R-:W-:Y:S02]  /*0960*/  F2FP.PACK_AB R24, R14, R15 ;  /* 0x0000000f0e18723e */ /* 0x000fe400000000ff */
[----:B------:R-:W-:Y:S02]  /*0970*/  IADD3.X R9, R23, c[0x0][0x16c], RZ, P0, !PT ;  /* 0x00005b0017097a10 */ /* 0x000fe400007fe4ff */
[----:B------:R-:W-:Y:S02]  /*0980*/  PRMT R27, R24, 0x5432, R24 ;  /* 0x00005432181b7816 */ /* 0x000fe40000000018 */
[----:B------:R-:W-:-:S03]  /*0990*/  IADD3 R24, R22, c[0x0][0x0], RZ ;  /* 0x0000000016187a10 */ /* 0x000fc60007ffe0ff */
        /* <DEDUP_REMOVED lines=24> */
[----:B------:R-:W-:Y:S01]  /*0b20*/  IADD3 R24, R24, c[0x0][0x0], RZ ;  /* 0x0000000018187a10 */ /* 0x000fe20007ffe0ff */
        /* <DEDUP_REMOVED lines=165> */
[----:B------:R-:W-:-:S03]  /*1580*/  IADD3 R19, P1, R12, R19, RZ ;  /* 0x000000130c137210 */ /* 0x000fc60007f3e0ff */
[C---:B------:R-:W-:Y:S01]  /*1590*/  IMAD.X R9, R13.reuse, 0x1, R17, P0 ;  /* 0x000000010d097824 */ /* 0x040fe200000e0611 */
[----:B------:R-:W-:Y:S02]  /*15a0*/  IADD3.X R25, R13, R25, RZ, P1, !PT ;  /* 0x000000190d197210 */ /* 0x000fe40000ffe4ff */
[C---:B------:R-:W-:Y:S02]  /*15b0*/  IADD3 R16, P0, R19.reuse, c[0x0][0x188], RZ ;  /* 0x0000620013107a10 */ /* 0x040fe40007f1e0ff */
[----:B------:R-:W-:Y:S01]  /*15c0*/  IADD3 R14, P1, R19, c[0x0][0x180], RZ ;  /* 0x00006000130e7a10 */ /* 0x000fe20007f3e0ff */
[----:B------:R-:W2:Y:S01]  /*15d0*/  LDG.E.CONSTANT R8, [R8.64] ;  /* 0x0000000408087981 */ /* 0x000ea2000c1e9900 */
[C---:B------:R-:W-:Y:S02]  /*15e0*/  IADD3.X R17, R25.reuse, c[0x0][0x18c], RZ, P0, !PT ;  /* 0x0000630019117a10 */ /* 0x040fe400007fe4ff */
[----:B------:R-:W-:Y:S02]  /*15f0*/  IADD3.X R15, R25, c[0x0][0x184], RZ, P1, !PT ;  /* 0x00006100190f7a10 */ /* 0x000fe40000ffe4ff */
[----:B------:R-:W-:Y:S01]  /*1600*/  IADD3 R22, P0, R19, c[0x0][0x170], RZ ;  /* 0x00005c0013167a10 */ /* 0x000fe20007f1e0ff */
[----:B------:R-:W3:Y:S04]  /*1610*/  LDG.E.CONSTANT R16, [R16.64] ;  /* 0x0000000410107981 */ /* 0x000ee8000c1e9900 */
[----:B------:R-:W4:Y:S01]  /*1620*/  LDG.E.CONSTANT R14, [R14.64] ;  /* 0x000000040e0e7981 */ /* 0x000f22000c1e9900 */
[----:B------:R-:W-:-:S05]  /*1630*/  IADD3.X R23, R25, c[0x0][0x174], RZ, P0, !PT ;  /* 0x00005d0019177a10 */ /* 0x000fca00007fe4ff */
[----:B------:R-:W4:Y:S01]  /*1640*/  LDG.E.CONSTANT R22, [R22.64] ;  /* 0x0000000416167981 */ /* 0x000f22000c1e9900 */
[----:B------:R-:W-:Y:S01]  /*1650*/  IMAD R7, R7, 0x4, R18 ;  /* 0x0000000407077824 */ /* 0x000fe200078e0212 */
[----:B------:R-:W-:Y:S01]  /*1660*/  IADD3 R6, R6, 0x1, RZ ;  /* 0x0000000106067810 */ /* 0x000fe20007ffe0ff */
[--C-:B--2---:R-:W-:Y:S02]  /*1670*/  HADD2.F32 R26, -RZ, R8.reuse.H0_H0 ;  /* 0x20000008ff1a7230 */ /* 0x104fe40000004100 */
[----:B------:R-:W-:Y:S02]  /*1680*/  HADD2.F32 R8, -RZ, R8.H1_H1 ;  /* 0x30000008ff087230 */ /* 0x000fe40000004100 */
[--C-:B---3--:R-:W-:Y:S02]  /*1690*/  HADD2.F32 R28, -RZ, R16.reuse.H0_H0 ;  /* 0x20000010ff1c7230 */ /* 0x108fe40000004100 */
[----:B------:R-:W-:Y:S02]  /*16a0*/  HADD2.F32 R16, -RZ, R16.H1_H1 ;  /* 0x30000010ff107230 */ /* 0x000fe40000004100 */
[----:B----4-:R-:W-:-:S02]  /*16b0*/  HADD2.F32 R27, -RZ, R14.H0_H0 ;  /* 0x2000000eff1b7230 */ /* 0x010fc40000004100 */
[----:B------:R-:W-:Y:S01]  /*16c0*/  HADD2.F32 R29, -RZ, R14.H1_H1 ;  /* 0x3000000eff1d7230 */ /* 0x000fe20000004100 */
[----:B------:R-:W-:Y:S02]  /*16d0*/  FADD.FTZ R26, RZ, R26 ;  /* 0x0000001aff1a7221 */ /* 0x000fe40000010000 */
[----:B------:R-:W-:Y:S02]  /*16e0*/  FADD.FTZ R27, R27, R28 ;  /* 0x0000001c1b1b7221 */ /* 0x000fe40000010000 */
        /* <DEDUP_REMOVED lines=21> */
[----:B0-----:R-:W-:Y:S01]  /*1840*/  @P0 CALL.REL.NOINC `(.L_x_865) ;  /* 0x0000001000000944 */ /* 0x001fe20003c00000 */
[----:B------:R-:W-:Y:S05]  /*1850*/  BRA `(.L_x_866) ;  /* 0xffffe9c000007947 */ /* 0x000fea000383ffff */
.L_x_865:
[----:B0-----:R-:W-:Y:S05]  /*1860*/  BSYNC B1 ;  /* 0x0000000000017941 */ /* 0x001fea0003800000 */
.L_x_864:
[----:B------:R-:W-:Y:S05]  /*1870*/  BRA `(.L_x_862) ;  /* 0x000018b000007947 */ /* 0x000fea0003800000 */
.L_x_863:
[--C-:B------:R-:W-:Y:S01]  /*1880*/  IMAD R6, R3, c[0x0][0x1a8], R2.reuse ;  /* 0x00006a0003067a24 */ /* 0x100fe200078e0202 */
[----:B------:R-:W-:Y:S01]  /*1890*/  CS2R R20, SRZ ;  /* 0x0000000000147805 */ /* 0x000fe2000001ff00 */
[----:B------:R-:W-:Y:S01]  /*18a0*/  MOV R7, RZ ;  /* 0x000000ff00077202 */ /* 0x000fe20000000f00 */
[----:B------:R-:W-:Y:S02]  /*18b0*/  IMAD.MOV.U32 R24, RZ, RZ, R2 ;  /* 0x000000ffff187224 */ /* 0x000fe400078e0002 */
.L_x_867:
[----:B0-----:R-:W-:Y:S01]  /*18c0*/  IMAD.MOV.U32 R26, RZ, RZ, 0x4 ;  /* 0x00000004ff1a7424 */ /* 0x001fe200078e00ff */
[----:B------:R-:W-:Y:S01]  /*18d0*/  HFMA2.MMA R17, -RZ, RZ, 0, 4.76837158203125e-07 ;  /* 0x00000008ff117435 */ /* 0x000fe200000001ff */
[----:B------:R-:W-:Y:S02]  /*18e0*/  IMAD R27, R5, R7, R6 ;  /* 0x00000007051b7224 */ /* 0x000fe400078e0206 */
[----:B------:R-:W-:Y:S02]  /*18f0*/  IMAD R16, R3, c[0x0][0x1a8], R24 ;  /* 0x00006a0003107a24 */ /* 0x000fe400078e0218 */
[----:B------:R-:W-:-:S04]  /*1900*/  IMAD.WIDE R14, R27, R26, c[0x0][0x180] ;  /* 0x000060001b0e7625 */ /* 0x000fc800078e021a */
[-C--:B------:R-:W-:Y:S02]  /*1910*/  IMAD.WIDE R22, R27, R26.reuse, c[0x0][0x188] ;  /* 0x000062001b167625 */ /* 0x080fe400078e021a */
[----:B------:R-:W2:Y:S02]  /*1920*/  LDG.E.CONSTANT R14, [R14.64] ;  /* 0x000000040e0e7981 */ /* 0x000ea4000c1e9900 */
[----:B------:R-:W-:Y:S02]  /*1930*/  IMAD.WIDE R16, R16, R17, c[0x0][0x170] ;  /* 0x00005c0010107625 */ /* 0x000fe400078e0211 */
[----:B------:R-:W3:Y:S04]  /*1940*/  LDG.E.CONSTANT R22, [R22.64] ;  /* 0x0000000416167981 */ /* 0x000ee8000c1e9900 */
[----:B------:R-:W4:Y:S01]  /*1950*/  LDG.E.64 R8, [R16.64] ;  /* 0x0000000410087981 */ /* 0x000f22000c1e1b00 */
[----:B------:R-:W-:-:S05]  /*1960*/  IMAD.WIDE R18, R24, R26, c[0x0][0x178] ;  /* 0x00005e0018127625 */ /* 0x000fca00078e021a */
[----:B------:R-:W4:Y:S01]  /*1970*/  LDG.E.CONSTANT R28, [R18.64] ;  /* 0x00000004121c7981 */ /* 0x000f22000c1e9900 */
[--C-:B--2---:R-:W-:Y:S02]  /*1980*/  HADD2.F32 R25, -RZ, R14.reuse.H0_H0 ;  /* 0x2000000eff197230 */ /* 0x104fe40000004100 */
[----:B------:R-:W-:Y:S02]  /*1990*/  HADD2.F32 R14, -RZ, R14.H1_H1 ;  /* 0x3000000eff0e7230 */ /* 0x000fe40000004100 */
[--C-:B---3--:R-:W-:Y:S02]  /*19a0*/  HADD2.F32 R29, -RZ, R22.reuse.H0_H0 ;  /* 0x20000016ff1d7230 */ /* 0x108fe40000004100 */
[----:B------:R-:W-:Y:S01]  /*19b0*/  HADD2.F32 R15, -RZ, R22.H1_H1 ;  /* 0x30000016ff0f7230 */ /* 0x000fe20000004100 */
[----:B----4-:R-:W0:Y:S02]  /*19c0*/  I2F R9, R9 ;  /* 0x0000000900097306 */ /* 0x010e240000201400 */
[----:B------:R-:W-:-:S02]  /*19d0*/  FADD.FTZ R25, R25, R29 ;  /* 0x0000001d19197221 */ /* 0x000fc40000010000 */
[----:B------:R-:W-:Y:S01]  /*19e0*/  FADD.FTZ R14, R14, R15 ;  /* 0x0000000f0e0e7221 */ /* 0x000fe20000010000 */
[----:B------:R-:W-:-:S03]  /*19f0*/  HADD2.F32 R22, -RZ, R28.H0_H0 ;  /* 0x2000001cff167230 */ /* 0x000fc60000004100 */
[----:B------:R-:W1:Y:S01]  /*1a00*/  I2F R29, R8 ;  /* 0x00000008001d7306 */ /* 0x000e620000201400 */
[----:B------:R-:W-:Y:S01]  /*1a10*/  HADD2.F32 R28, -RZ, R28.H1_H1 ;  /* 0x3000001cff1c7230 */ /* 0x000fe20000004100 */
[----:B------:R-:W-:-:S04]  /*1a20*/  FADD.FTZ R22, RZ, R22 ;  /* 0x00000016ff167221 */ /* 0x000fc80000010000 */
[----:B------:R-:W-:Y:S02]  /*1a30*/  FADD.FTZ R22, R22, R25 ;  /* 0x0000001916167221 */ /* 0x000fe40000010000 */
[-C--:B0-----:R-:W-:Y:S02]  /*1a40*/  FMUL.FTZ R23, R9, R4.reuse ;  /* 0x0000000409177220 */ /* 0x081fe40000410000 */
[----:B-1----:R-:W-:-:S05]  /*1a50*/  FMUL.FTZ R15, R29, R4 ;  /* 0x000000041d0f7220 */ /* 0x002fca0000410000 */
[----:B------:R-:W-:Y:S01]  /*1a60*/  F2FP.PACK_AB R15, R23, R15 ;  /* 0x0000000f170f723e */ /* 0x000fe200000000ff */
[----:B------:R-:W-:-:S04]  /*1a70*/  FADD.FTZ R23, RZ, R28 ;  /* 0x0000001cff177221 */ /* 0x000fc80000010000 */
[--C-:B------:R-:W-:Y:S01]  /*1a80*/  HADD2.F32 R9, -RZ, R15.reuse.H1_H1 ;  /* 0x3000000fff097230 */ /* 0x100fe20000004100 */
[----:B------:R-:W-:Y:S01]  /*1a90*/  FADD.FTZ R14, R23, R14 ;  /* 0x0000000e170e7221 */ /* 0x000fe20000010000 */
[----:B------:R-:W-:Y:S01]  /*1aa0*/  HADD2.F32 R15, -RZ, R15.H0_H0 ;  /* 0x2000000fff0f7230 */ /* 0x000fe20000004100 */
[----:B------:R-:W-:Y:S02]  /*1ab0*/  LEA R23, R24, 0x190, 0x2 ;  /* 0x0000019018177811 */ /* 0x000fe400078e10ff */
[----:B------:R-:W-:Y:S02]  /*1ac0*/  FADD.FTZ R14, R14, R9 ;  /* 0x000000090e0e7221 */ /* 0x000fe40000010000 */
[----:B------:R-:W-:Y:S02]  /*1ad0*/  FADD.FTZ R15, R22, R15 ;  /* 0x0000000f160f7221 */ /* 0x000fe40000010000 */
[----:B------:R-:W-:-:S03]  /*1ae0*/  IMAD.WIDE R8, R27, R26, c[0x0][0x168] ;  /* 0x00005a001b087625 */ /* 0x000fc600078e021a */
[CC--:B------:R-:W-:Y:S01]  /*1af0*/  F2FP.PACK_AB R22, R15.reuse, R14.reuse ;  /* 0x0000000e0f16723e */ /* 0x0c0fe200000000ff */
[----:B------:R-:W-:Y:S02]  /*1b00*/  FMUL.FTZ R26, R14, R14 ;  /* 0x0000000e0e1a7220 */ /* 0x000fe40000410000 */
[C---:B------:R-:W-:Y:S01]  /*1b10*/  FADD.FTZ R14, R15.reuse, R14 ;  /* 0x0000000e0f0e7221 */ /* 0x040fe20000010000 */
[----:B------:R-:W-:Y:S01]  /*1b20*/  PRMT R25, R22, 0x5432, R22 ;  /* 0x0000543216197816 */ /* 0x000fe20000000016 */
[----:B------:R-:W-:Y:S01]  /*1b30*/  FFMA.FTZ R15, R15, R15, R26 ;  /* 0x0000000f0f0f7223 */ /* 0x000fe2000001001a */
[----:B------:R-:W-:Y:S01]  /*1b40*/  IADD3 R22, R24, c[0x0][0x0], RZ ;  /* 0x0000000018167a10 */ /* 0x000fe20007ffe0ff */
[----:B------:R-:W-:Y:S02]  /*1b50*/  FADD.FTZ R21, R14, R21 ;  /* 0x000000150e157221 */ /* 0x000fe40000010000 */
[----:B------:R0:W-:Y:S01]  /*1b60*/  STG.E [R8.64], R25 ;  /* 0x0000001908007986 */ /* 0x0001e2000c101904 */
[----:B------:R-:W-:Y:S01]  /*1b70*/  ISETP.GE.AND P0, PT, R22, c[0x0][0x1a8], PT ;  /* 0x00006a0016007a0c */ /* 0x000fe20003f06270 */
[----:B------:R-:W-:-:S02]  /*1b80*/  FADD.FTZ R20, R15, R20 ;  /* 0x000000140f147221 */ /* 0x000fc40000010000 */
[----:B------:R0:W-:Y:S10]  /*1b90*/  STS [R24.X4+0x190], R25 ;  /* 0x0001901918007388 */ /* 0x0001f40000004800 */
[----:B------:R-:W-:Y:S05]  /*1ba0*/  @P0 BRA `(.L_x_862) ;  /* 0x0000158000000947 */ /* 0x000fea0003800000 */
[----:B0-----:R-:W-:-:S05]  /*1bb0*/  IMAD.WIDE R26, R27, 0x4, R12 ;  /* 0x000000041b1a7825 */ /* 0x001fca00078e020c */
[C---:B------:R-:W-:Y:S02]  /*1bc0*/  IADD3 R28, P0, R26.reuse, c[0x0][0x180], RZ ;  /* 0x000060001a1c7a10 */ /* 0x040fe40007f1e0ff */
[----:B------:R-:W-:Y:S02]  /*1bd0*/  IADD3 R24, P1, R26, c[0x0][0x188], RZ ;  /* 0x000062001a187a10 */ /* 0x000fe40007f3e0ff */
[C---:B------:R-:W-:Y:S02]  /*1be0*/  IADD3.X R29, R27.reuse, c[0x0][0x184], RZ, P0, !PT ;  /* 0x000061001b1d7a10 */ /* 0x040fe400007fe4ff */
[----:B------:R-:W-:Y:S01]  /*1bf0*/  IADD3.X R25, R27, c[0x0][0x18c], RZ, P1, !PT ;  /* 0x000063001b197a10 */ /* 0x000fe20000ffe4ff */
[----:B------:R-:W-:Y:S02]  /*1c00*/  IMAD.MOV.U32 R8, RZ, RZ, c[0x0][0x0] ;  /* 0x00000000ff087624 */ /* 0x000fe400078e00ff */
[----:B------:R-:W2:Y:S02]  /*1c10*/  LDG.E.CONSTANT R9, [R28.64] ;  /* 0x000000041c097981 */ /* 0x000ea4000c1e9900 */
[----:B------:R-:W-:-:S02]  /*1c20*/  IMAD.WIDE R18, R8, 0x4, R18 ;  /* 0x0000000408127825 */ /* 0x000fc400078e0212 */
[----:B------:R0:W3:Y:S02]  /*1c30*/  LDG.E.CONSTANT R24, [R24.64] ;  /* 0x0000000418187981 */ /* 0x0000e4000c1e9900 */
[----:B------:R-:W-:-:S05]  /*1c40*/  IMAD.WIDE R16, R8, 0x8, R16 ;  /* 0x0000000808107825 */ /* 0x000fca00078e0210 */
[----:B------:R-:W4:Y:S04]  /*1c50*/  LDG.E.64 R14, [R16.64] ;  /* 0x00000004100e7981 */ /* 0x000f28000c1e1b00 */
[----:B0-----:R-:W4:Y:S01]  /*1c60*/  LDG.E.CONSTANT R25, [R18.64] ;  /* 0x0000000412197981 */ /* 0x001f22000c1e9900 */
[----:B------:R-:W-:Y:S01]  /*1c70*/  IMAD R23, R8, 0x4, R23 ;  /* 0x0000000408177824 */ /* 0x000fe200078e0217 */
[----:B------:R-:W-:Y:S01]  /*1c80*/  IADD3 R22, R22, c[0x0][0x0], RZ ;  /* 0x0000000016167a10 */ /* 0x000fe20007ffe0ff */
[--C-:B--2---:R-:W-:Y:S02]  /*1c90*/  HADD2.F32 R28, -RZ, R9.reuse.H0_H0 ;  /* 0x20000009ff1c7230 */ /* 0x104fe40000004100 */
[----:B---3--:R-:W-:Y:S02]  /*1ca0*/  HADD2.F32 R29, -RZ, R24.H0_H0 ;  /* 0x20000018ff1d7230 */ /* 0x008fe40000004100 */
[----:B------:R-:W-:-:S03]  /*1cb0*/  HADD2.F32 R9, -RZ, R9.H1_H1 ;  /* 0x30000009ff097230 */ /* 0x000fc60000004100 */
[----:B------:R-:W-:Y:S01]  /*1cc0*/  FADD.FTZ R28, R28, R29 ;  /* 0x0000001d1c1c7221 */ /* 0x000fe20000010000 */
[----:B------:R-:W-:Y:S02]  /*1cd0*/  HADD2.F32 R29, -RZ, R24.H1_H1 ;  /* 0x30000018ff1d7230 */ /* 0x000fe40000004100 */
[--C-:B----4-:R-:W-:Y:S02]  /*1ce0*/  HADD2.F32 R24, -RZ, R25.reuse.H0_H0 ;  /* 0x20000019ff187230 */ /* 0x110fe40000004100 */
[----:B------:R-:W-:Y:S01]  /*1cf0*/  HADD2.F32 R25, -RZ, R25.H1_H1 ;  /* 0x30000019ff197230 */ /* 0x000fe20000004100 */
[----:B------:R-:W-:Y:S02]  /*1d00*/  FADD.FTZ R9, R9, R29 ;  /* 0x0000001d09097221 */ /* 0x000fe40000010000 */
[----:B------:R-:W-:Y:S01]  /*1d10*/  FADD.FTZ R29, RZ, R24 ;  /* 0x00000018ff1d7221 */ /* 0x000fe20000010000 */
[----:B------:R-:W0:Y:S01]  /*1d20*/  I2F R15, R15 ;  /* 0x0000000f000f7306 */ /* 0x000e220000201400 */
[----:B------:R-:W-:-:S07]  /*1d30*/  FADD.FTZ R24, RZ, R25 ;  /* 0x00000019ff187221 */ /* 0x000fce0000010000 */
[----:B------:R-:W1:Y:S01]  /*1d40*/  I2F R25, R14 ;  /* 0x0000000e00197306 */ /* 0x000e620000201400 */
[----:B------:R-:W-:Y:S02]  /*1d50*/  FADD.FTZ R9, R24, R9 ;  /* 0x0000000918097221 */ /* 0x000fe40000010000 */
[-C--:B0-----:R-:W-:Y:S02]  /*1d60*/  FMUL.FTZ R24, R15, R4.reuse ;  /* 0x000000040f187220 */ /* 0x081fe40000410000 */
[----:B-1----:R-:W-:-:S05]  /*1d70*/  FMUL.FTZ R25, R25, R4 ;  /* 0x0000000419197220 */ /* 0x002fca0000410000 */
[----:B------:R-:W-:Y:S01]  /*1d80*/  F2FP.PACK_AB R24, R24, R25 ;  /* 0x000000191818723e */ /* 0x000fe200000000ff */
[----:B------:R-:W-:-:S04]  /*1d90*/  FADD.FTZ R28, R29, R28 ;  /* 0x0000001c1d1c7221 */ /* 0x000fc80000010000 */
[--C-:B------:R-:W-:Y:S02]  /*1da0*/  HADD2.F32 R29, -RZ, R24.reuse.H1_H1 ;  /* 0x30000018ff1d7230 */ /* 0x100fe40000004100 */
[----:B------:R-:W-:-:S03]  /*1db0*/  HADD2.F32 R25, -RZ, R24.H0_H0 ;  /* 0x20000018ff197230 */ /* 0x000fc60000004100 */
[----:B------:R-:W-:Y:S02]  /*1dc0*/  FADD.FTZ R9, R9, R29 ;  /* 0x0000001d09097221 */ /* 0x000fe40000010000 */
[----:B------:R-:W-:Y:S01]  /*1dd0*/  FADD.FTZ R28, R28, R25 ;  /* 0x000000191c1c7221 */ /* 0x000fe20000010000 */
[----:B------:R-:W-:-:S04]  /*1de0*/  IADD3 R24, P0, R26, c[0x0][0x168], RZ ;  /* 0x00005a001a187a10 */ /* 0x000fc80007f1e0ff */
[----:B------:R-:W-:Y:S02]  /*1df0*/  F2FP.PACK_AB R14, R28, R9 ;  /* 0x000000091c0e723e */ /* 0x000fe400000000ff */
[----:B------:R-:W-:Y:S02]  /*1e00*/  IADD3.X R25, R27, c[0x0][0x16c], RZ, P0, !PT ;  /* 0x00005b001b197a10 */ /* 0x000fe400007fe4ff */
[----:B------:R-:W-:-:S05]  /*1e10*/  PRMT R29, R14, 0x5432, R14 ;  /* 0x000054320e1d7816 */ /* 0x000fca000000000e */
[----:B------:R0:W-:Y:S04]  /*1e20*/  STS [R23], R29 ;  /* 0x0000001d17007388 */ /* 0x0001e80000000800 */
[----:B------:R0:W-:Y:S01]  /*1e30*/  STG.E [R24.64], R29 ;  /* 0x0000001d18007986 */ /* 0x0001e2000c101904 */
        /* <DEDUP_REMOVED lines=12> */
[----:B------:R-:W-:-:S03]  /*1f00*/  IADD3.X R27, R9, c[0x0][0x18c], RZ, P1, !PT ;  /* 0x00006300091b7a10 */ /* 0x000fc60000ffe4ff */
[----:B------:R-:W2:Y:S04]  /*1f10*/  LDG.E.CONSTANT R24, [R28.64] ;  /* 0x000000041c187981 */ /* 0x000ea8000c1e9900 */
[----:B------:R0:W3:Y:S01]  /*1f20*/  LDG.E.CONSTANT R26, [R26.64] ;  /* 0x000000041a1a7981 */ /* 0x0000e2000c1e9900 */
[----:B------:R-:W-:-:S05]  /*1f30*/  IADD3 R18, P0, R18, R12, RZ ;  /* 0x0000000c12127210 */ /* 0x000fca0007f1e0ff */
[----:B------:R-:W-:-:S05]  /*1f40*/  IMAD.X R19, R19, 0x1, R13, P0 ;  /* 0x0000000113137824 */ /* 0x000fca00000e060d */
[----:B0-----:R-:W4:Y:S01]  /*1f50*/  LDG.E.CONSTANT R27, [R18.64] ;  /* 0x00000004121b7981 */ /* 0x001f22000c1e9900 */
[----:B------:R-:W-:Y:S01]  /*1f60*/  IMAD.WIDE R16, R8, 0x8, R16 ;  /* 0x0000000808107825 */ /* 0x000fe200078e0210 */
[----:B--2---:R-:W-:Y:S02]  /*1f70*/  HADD2.F32 R14, -RZ, R24.H0_H0 ;  /* 0x20000018ff0e7230 */ /* 0x004fe40000004100 */
[----:B---3--:R-:W-:-:S05]  /*1f80*/  HADD2.F32 R15, -RZ, R26.H0_H0 ;  /* 0x2000001aff0f7230 */ /* 0x008fca0000004100 */
[----:B------:R-:W-:Y:S02]  /*1f90*/  FADD.FTZ R28, R14, R15 ;  /* 0x0000000f0e1c7221 */ /* 0x000fe40000010000 */
[----:B------:R-:W2:Y:S01]  /*1fa0*/  LDG.E.64 R14, [R16.64] ;  /* 0x00000004100e7981 */ /* 0x000ea2000c1e1b00 */
[----:B------:R-:W-:Y:S01]  /*1fb0*/  HADD2.F32 R29, -RZ, R26.H1_H1 ;  /* 0x3000001aff1d7230 */ /* 0x000fe20000004100 */
[----:B------:R-:W-:Y:S01]  /*1fc0*/  IMAD R23, R8, 0x4, R23 ;  /* 0x0000000408177824 */ /* 0x000fe200078e0217 */
[----:B------:R-:W-:Y:S01]  /*1fd0*/  HADD2.F32 R24, -RZ, R24.H1_H1 ;  /* 0x30000018ff187230 */ /* 0x000fe20000004100 */
[----:B------:R-:W-:Y:S01]  /*1fe0*/  IADD3 R22, R22, c[0x0][0x0], RZ ;  /* 0x0000000016167a10 */ /* 0x000fe20007ffe0ff */
[--C-:B----4-:R-:W-:Y:S02]  /*1ff0*/  HADD2.F32 R26, -RZ, R27.reuse.H0_H0 ;  /* 0x2000001bff1a7230 */ /* 0x110fe40000004100 */
[----:B------:R-:W-:Y:S01]  /*2000*/  HADD2.F32 R27, -RZ, R27.H1_H1 ;  /* 0x3000001bff1b7230 */ /* 0x000fe20000004100 */
[----:B------:R-:W-:-:S02]  /*2010*/  FADD.FTZ R24, R24, R29 ;  /* 0x0000001d18187221 */ /* 0x000fc40000010000 */
[----:B------:R-:W-:Y:S02]  /*2020*/  FADD.FTZ R29, RZ, R26 ;  /* 0x0000001aff1d7221 */ /* 0x000fe40000010000 */
[----:B------:R-:W-:Y:S02]  /*2030*/  FADD.FTZ R27, RZ, R27 ;  /* 0x0000001bff1b7221 */ /* 0x000fe40000010000 */
[----:B------:R-:W-:Y:S02]  /*2040*/  FADD.FTZ R28, R29, R28 ;  /* 0x0000001c1d1c7221 */ /* 0x000fe40000010000 */
[----:B------:R-:W-:Y:S02]  /*2050*/  FADD.FTZ R24, R27, R24 ;  /* 0x000000181b187221 */ /* 0x000fe40000010000 */
[----:B--2---:R-:W0:Y:S08]  /*2060*/  I2F R27, R14 ;  /* 0x0000000e001b7306 */ /* 0x004e300000201400 */
[----:B------:R-:W1:Y:S01]  /*2070*/  I2F R15, R15 ;  /* 0x0000000f000f7306 */ /* 0x000e620000201400 */
[----:B0-----:R-:W-:-:S02]  /*2080*/  FMUL.FTZ R27, R27, R4 ;  /* 0x000000041b1b7220 */ /* 0x001fc40000410000 */
[----:B-1----:R-:W-:-:S05]  /*2090*/  FMUL.FTZ R26, R15, R4 ;  /* 0x000000040f1a7220 */ /* 0x002fca0000410000 */
[----:B------:R-:W-:-:S05]  /*20a0*/  F2FP.PACK_AB R26, R26, R27 ;  /* 0x0000001b1a1a723e */ /* 0x000fca00000000ff */
[--C-:B------:R-:W-:Y:S02]  /*20b0*/  HADD2.F32 R27, -RZ, R26.reuse.H1_H1 ;  /* 0x3000001aff1b7230 */ /* 0x100fe40000004100 */
[----:B------:R-:W-:Y:S01]  /*20c0*/  HADD2.F32 R29, -RZ, R26.H0_H0 ;  /* 0x2000001aff1d7230 */ /* 0x000fe20000004100 */
[----:B------:R-:W-:Y:S02]  /*20d0*/  IADD3 R26, P0, R25, c[0x0][0x168], RZ ;  /* 0x00005a00191a7a10 */ /* 0x000fe40007f1e0ff */
[----:B------:R-:W-:Y:S02]  /*20e0*/  FADD.FTZ R24, R24, R27 ;  /* 0x0000001b18187221 */ /* 0x000fe40000010000 */
[----:B------:R-:W-:Y:S01]  /*20f0*/  FADD.FTZ R29, R28, R29 ;  /* 0x0000001d1c1d7221 */ /* 0x000fe20000010000 */
[----:B------:R-:W-:Y:S02]  /*2100*/  IADD3.X R27, R9, c[0x0][0x16c], RZ, P0, !PT ;  /* 0x00005b00091b7a10 */ /* 0x000fe400007fe4ff */
[----:B------:R-:W-:-:S02]  /*2110*/  ISETP.GE.AND P0, PT, R22, c[0x0][0x1a8], PT ;  /* 0x00006a0016007a0c */ /* 0x000fc40003f06270 */
[----:B------:R-:W-:-:S04]  /*2120*/  F2FP.PACK_AB R14, R29, R24 ;  /* 0x000000181d0e723e */ /* 0x000fc800000000ff */
[----:B------:R-:W-:Y:S01]  /*2130*/  PRMT R15, R14, 0x5432, R14 ;  /* 0x000054320e0f7816 */ /* 0x000fe2000000000e */
[----:B------:R-:W-:Y:S02]  /*2140*/  FMUL.FTZ R14, R24, R24 ;  /* 0x00000018180e7220 */ /* 0x000fe40000410000 */
[C---:B------:R-:W-:Y:S02]  /*2150*/  FADD.FTZ R24, R29.reuse, R24 ;  /* 0x000000181d187221 */ /* 0x040fe40000010000 */
[----:B------:R0:W-:Y:S01]  /*2160*/  STS [R23], R15 ;  /* 0x0000000f17007388 */ /* 0x0001e20000000800 */
[----:B------:R-:W-:Y:S02]  /*2170*/  FFMA.FTZ R29, R29, R29, R14 ;  /* 0x0000001d1d1d7223 */ /* 0x000fe4000001000e */
[----:B------:R-:W-:Y:S01]  /*2180*/  FADD.FTZ R21, R21, R24 ;  /* 0x0000001815157221 */ /* 0x000fe20000010000 */
[----:B------:R0:W-:Y:S01]  /*2190*/  STG.E [R26.64], R15 ;  /* 0x0000000f1a007986 */ /* 0x0001e2000c101904 */
[----:B------:R-:W-:Y:S01]  /*21a0*/  FADD.FTZ R20, R20, R29 ;  /* 0x0000001d14147221 */ /* 0x000fe20000010000 */
[----:B------:R-:W-:Y:S05]  /*21b0*/  @P0 BRA `(.L_x_862) ;  /* 0x00000f7000000947 */ /* 0x000fea0003800000 */
[----:B------:R-:W-:-:S04]  /*21c0*/  IADD3 R25, P0, R12, R25, RZ ;  /* 0x000000190c197210 */ /* 0x000fc80007f1e0ff */
[----:B------:R-:W-:Y:S02]  /*21d0*/  IADD3.X R9, R13, R9, RZ, P0, !PT ;  /* 0x000000090d097210 */ /* 0x000fe400007fe4ff */
[C---:B------:R-:W-:Y:S02]  /*21e0*/  IADD3 R28, P0, R25.reuse, c[0x0][0x180], RZ ;  /* 0x00006000191c7a10 */ /* 0x040fe40007f1e0ff */
[----:B0-----:R-:W-:Y:S02]  /*21f0*/  IADD3 R26, P1, R25, c[0x0][0x188], RZ ;  /* 0x00006200191a7a10 */ /* 0x001fe40007f3e0ff */
        /* <DEDUP_REMOVED lines=192> */
[----:B------:R-:W-:Y:S01]  /*2e00*/  IMAD.WIDE R16, R8, 0x8, R16 ;  /* 0x0000000808107825 */ /* 0x000fe200078e0210 */
[----:B0-----:R-:W-:-:S05]  /*2e10*/  IADD3 R26, P0, R12, R25, RZ ;  /* 0x000000190c1a7210 */ /* 0x001fca0007f1e0ff */
[----:B------:R-:W2:Y:S01]  /*2e20*/  LDG.E.64 R16, [R16.64] ;  /* 0x0000000410107981 */ /* 0x000ea2000c1e1b00 */
[----:B------:R-:W-:Y:S02]  /*2e30*/  IADD3.X R9, R13, R9, RZ, P0, !PT ;  /* 0x000000090d097210 */ /* 0x000fe400007fe4ff */
[C---:B------:R-:W-:Y:S02]  /*2e40*/  IADD3 R24, P0, R26.reuse, c[0x0][0x180], RZ ;  /* 0x000060001a187a10 */ /* 0x040fe40007f1e0ff */
[----:B------:R-:W-:Y:S02]  /*2e50*/  IADD3 R18, P1, R26, c[0x0][0x188], RZ ;  /* 0x000062001a127a10 */ /* 0x000fe40007f3e0ff */
[C---:B------:R-:W-:Y:S02]  /*2e60*/  IADD3.X R25, R9.reuse, c[0x0][0x184], RZ, P0, !PT ;  /* 0x0000610009197a10 */ /* 0x040fe400007fe4ff */
[----:B------:R-:W-:Y:S02]  /*2e70*/  IADD3 R14, P0, R12, R14, RZ ;  /* 0x0000000e0c0e7210 */ /* 0x000fe40007f1e0ff */
[----:B------:R-:W-:Y:S01]  /*2e80*/  IADD3.X R19, R9, c[0x0][0x18c], RZ, P1, !PT ;  /* 0x0000630009137a10 */ /* 0x000fe20000ffe4ff */
[----:B------:R-:W3:Y:S02]  /*2e90*/  LDG.E.CONSTANT R24, [R24.64] ;  /* 0x0000000418187981 */ /* 0x000ee4000c1e9900 */
[----:B------:R-:W-:-:S02]  /*2ea0*/  IMAD.X R15, R13, 0x1, R15, P0 ;  /* 0x000000010d0f7824 */ /* 0x000fc400000e060f */
[----:B------:R-:W4:Y:S04]  /*2eb0*/  LDG.E.CONSTANT R18, [R18.64] ;  /* 0x0000000412127981 */ /* 0x000f28000c1e9900 */
[----:B------:R0:W4:Y:S01]  /*2ec0*/  LDG.E.CONSTANT R14, [R14.64] ;  /* 0x000000040e0e7981 */ /* 0x000122000c1e9900 */
[----:B------:R-:W-:Y:S01]  /*2ed0*/  IADD3 R26, P0, R26, c[0x0][0x168], RZ ;  /* 0x00005a001a1a7a10 */ /* 0x000fe20007f1e0ff */
[----:B------:R-:W-:Y:S01]  /*2ee0*/  IMAD R8, R8, 0x4, R23 ;  /* 0x0000000408087824 */ /* 0x000fe200078e0217 */
[----:B------:R-:W-:Y:S01]  /*2ef0*/  IADD3 R7, R7, 0x1, RZ ;  /* 0x0000000107077810 */ /* 0x000fe20007ffe0ff */
[----:B--2---:R-:W1:Y:S08]  /*2f00*/  I2F R27, R16 ;  /* 0x00000010001b7306 */ /* 0x004e700000201400 */
[----:B------:R-:W2:Y:S01]  /*2f10*/  I2F R17, R17 ;  /* 0x0000001100117306 */ /* 0x000ea20000201400 */
[----:B---3--:R-:W-:Y:S01]  /*2f20*/  HADD2.F32 R25, -RZ, R24.H0_H0 ;  /* 0x20000018ff197230 */ /* 0x008fe20000004100 */
[----:B-1----:R-:W-:-:S02]  /*2f30*/  FMUL.FTZ R27, R27, R4 ;  /* 0x000000041b1b7220 */ /* 0x002fc40000410000 */
[----:B--2---:R-:W-:-:S05]  /*2f40*/  FMUL.FTZ R28, R17, R4 ;  /* 0x00000004111c7220 */ /* 0x004fca0000410000 */
[----:B0-----:R-:W-:Y:S01]  /*2f50*/  F2FP.PACK_AB R15, R28, R27 ;  /* 0x0000001b1c0f723e */ /* 0x001fe200000000ff */
[----:B------:R-:W-:Y:S02]  /*2f60*/  HADD2.F32 R27, -RZ, R24.H1_H1 ;  /* 0x30000018ff1b7230 */ /* 0x000fe40000004100 */
[----:B----4-:R-:W-:Y:S02]  /*2f70*/  HADD2.F32 R28, -RZ, R18.H1_H1 ;  /* 0x30000012ff1c7230 */ /* 0x010fe40000004100 */
[----:B------:R-:W-:Y:S02]  /*2f80*/  HADD2.F32 R24, -RZ, R14.H1_H1 ;  /* 0x3000000eff187230 */ /* 0x000fe40000004100 */
[----:B------:R-:W-:Y:S01]  /*2f90*/  HADD2.F32 R18, -RZ, R18.H0_H0 ;  /* 0x20000012ff127230 */ /* 0x000fe20000004100 */
[----:B------:R-:W-:Y:S01]  /*2fa0*/  FADD.FTZ R27, R27, R28 ;  /* 0x0000001c1b1b7221 */ /* 0x000fe20000010000 */
[----:B------:R-:W-:Y:S01]  /*2fb0*/  HADD2.F32 R14, -RZ, R14.H0_H0 ;  /* 0x2000000eff0e7230 */ /* 0x000fe20000004100 */
[----:B------:R-:W-:Y:S01]  /*2fc0*/  FADD.FTZ R24, RZ, R24 ;  /* 0x00000018ff187221 */ /* 0x000fe20000010000 */
[--C-:B------:R-:W-:Y:S01]  /*2fd0*/  HADD2.F32 R17, -RZ, R15.reuse.H1_H1 ;  /* 0x3000000fff117230 */ /* 0x100fe20000004100 */
[----:B------:R-:W-:Y:S01]  /*2fe0*/  FADD.FTZ R25, R25, R18 ;  /* 0x0000001219197221 */ /* 0x000fe20000010000 */
[----:B------:R-:W-:Y:S01]  /*2ff0*/  HADD2.F32 R15, -RZ, R15.H0_H0 ;  /* 0x2000000fff0f7230 */ /* 0x000fe20000004100 */
[----:B------:R-:W-:-:S02]  /*3000*/  FADD.FTZ R14, RZ, R14 ;  /* 0x0000000eff0e7221 */ /* 0x000fc40000010000 */
[----:B------:R-:W-:Y:S01]  /*3010*/  FADD.FTZ R24, R24, R27 ;  /* 0x0000001b18187221 */ /* 0x000fe20000010000 */
[----:B------:R-:W-:Y:S01]  /*3020*/  IADD3.X R27, R9, c[0x0][0x16c], RZ, P0, !PT ;  /* 0x00005b00091b7a10 */ /* 0x000fe200007fe4ff */
[----:B------:R-:W-:Y:S02]  /*3030*/  FADD.FTZ R14, R14, R25 ;  /* 0x000000190e0e7221 */ /* 0x000fe40000010000 */
[----:B------:R-:W-:Y:S01]  /*3040*/  FADD.FTZ R17, R24, R17 ;  /* 0x0000001118117221 */ /* 0x000fe20000010000 */
[----:B------:R-:W-:Y:S01]  /*3050*/  IADD3 R24, R22, c[0x0][0x0], RZ ;  /* 0x0000000016187a10 */ /* 0x000fe20007ffe0ff */
[----:B------:R-:W-:-:S03]  /*3060*/  FADD.FTZ R14, R14, R15 ;  /* 0x0000000f0e0e7221 */ /* 0x000fc60000010000 */
[----:B------:R-:W-:Y:S01]  /*3070*/  ISETP.GE.AND P0, PT, R24, c[0x0][0x1a8], PT ;  /* 0x00006a0018007a0c */ /* 0x000fe20003f06270 */
        /* <DEDUP_REMOVED lines=9> */
[----:B------:R-:W-:Y:S01]  /*3110*/  @P0 CALL.REL.NOINC `(.L_x_862) ;  /* 0x0000001000000944 */ /* 0x000fe20003c00000 */
[----:B------:R-:W-:Y:S05]  /*3120*/  BRA `(.L_x_867) ;  /* 0xffffe79000007947 */ /* 0x000fea000383ffff */
.L_x_862:
[----:B01-3--:R-:W-:Y:S05]  /*3130*/  BSYNC B0 ;  /* 0x0000000000007941 */ /* 0x00bfea0003800000 */
.L_x_861:
[----:B------:R-:W0:Y:S01]  /*3140*/  SHFL.BFLY PT, R4, R21, 0x10, 0x1f ;  /* 0x0e001f0015047f89 */ /* 0x000e2200000e0000 */
[----:B------:R-:W-:Y:S01]  /*3150*/  I2F.U32 R14, R2 ;  /* 0x00000002000e7306 */ /* 0x000fe20000201000 */
[----:B------:R-:W-:Y:S01]  /*3160*/  ISETP.NE.AND P1, PT, R2, RZ, PT ;  /* 0x000000ff0200720c */ /* 0x000fe20003f25270 */
[----:B------:R-:W-:Y:S01]  /*3170*/  BSSY B0, `(.L_x_868) ;  /* 0x000003e000007945 */ /* 0x000fe20003800000 */
[----:B------:R-:W1:Y:S01]  /*3180*/  SHFL.BFLY PT, R5, R20, 0x10, 0x1f ;  /* 0x0e001f0014057f89 */ /* 0x000e6200000e0000 */
[----:B0-----:R-:W-:-:S04]  /*3190*/  FADD.FTZ R4, R4, R21 ;  /* 0x0000001504047221 */ /* 0x001fc80000010000 */
[----:B------:R-:W0:Y:S01]  /*31a0*/  I2F.U32 R21, c[0x0][0x0] ;  /* 0x0000000000157b06 */ /* 0x000e220000201000 */
[----:B-1----:R-:W-:Y:S01]  /*31b0*/  FADD.FTZ R8, R5, R20 ;  /* 0x0000001405087221 */ /* 0x002fe20000010000 */
[----:B------:R-:W-:Y:S01]  /*31c0*/  LOP3.LUT P3, R20, R2, 0x1f, RZ, 0xc0, !PT ;  /* 0x0000001f02147812 */ /* 0x000fe2000786c0ff */
[----:B------:R-:W1:Y:S04]  /*31d0*/  SHFL.BFLY PT, R5, R4, 0x8, 0x1f ;  /* 0x0d001f0004057f89 */ /* 0x000e6800000e0000 */
[----:B------:R-:W2:Y:S01]  /*31e0*/  SHFL.BFLY PT, R7, R8, 0x8, 0x1f ;  /* 0x0d001f0008077f89 */ /* 0x000ea200000e0000 */
[----:B0-----:R-:W-:-:S05]  /*31f0*/  FMUL.FTZ R21, R21, 0.03125 ;  /* 0x3d00000015157820 */ /* 0x001fca0000410000 */
[----:B------:R-:W-:Y:S01]  /*3200*/  FSETP.GT.FTZ.AND P0, PT, R21, R14, PT ;  /* 0x0000000e1500720b */ /* 0x000fe20003f14000 */
[----:B-1----:R-:W-:Y:S02]  /*3210*/  FADD.FTZ R5, R4, R5 ;  /* 0x0000000504057221 */ /* 0x002fe40000010000 */
        /* <DEDUP_REMOVED lines=9> */
[----:B------:R-:W0:Y:S01]  /*32b0*/  SHFL.BFLY PT, R4, R7, 0x1, 0x1f ;  /* 0x0c201f0007047f89 */ /* 0x000e2200000e0000 */
[----:B------:R-:W-:Y:S02]  /*32c0*/  SHF.R.U32.HI R13, RZ, 0x5, R2 ;  /* 0x00000005ff0d7819 */ /* 0x000fe40000011602 */
[----:B------:R-:W-:Y:S01]  /*32d0*/  SHF.L.U32 R12, R20, 0x2, RZ ;  /* 0x00000002140c7819 */ /* 0x000fe200000006ff */
[----:B------:R-:W1:Y:S01]  /*32e0*/  SHFL.BFLY PT, R15, R8, 0x1, 0x1f ;  /* 0x0c201f00080f7f89 */ /* 0x000e6200000e0000 */
[----:B0-----:R-:W-:Y:S02]  /*32f0*/  FADD.FTZ R14, R7, R4 ;  /* 0x00000004070e7221 */ /* 0x001fe40000010000 */
[----:B------:R-:W-:Y:S01]  /*3300*/  CS2R R4, SRZ ;  /* 0x0000000000047805 */ /* 0x000fe2000001ff00 */
[----:B-1----:R-:W-:Y:S02]  /*3310*/  FADD.FTZ R16, R8, R15 ;  /* 0x0000000f08107221 */ /* 0x002fe40000010000 */
        /* <DEDUP_REMOVED lines=35> */
.L_x_869:
[----:B------:R-:W-:Y:S05]  /*3550*/  BSYNC B0 ;  /* 0x0000000000007941 */ /* 0x000fea0003800000 */
.L_x_868:
[----:B------:R-:W-:Y:S01]  /*3560*/  BAR.SYNC.DEFER_BLOCKING 0x0 ;  /* 0x0000000000007b1d */ /* 0x000fe20000010000 */
[----:B------:R-:W-:Y:S01]  /*3570*/  ISETP.GE.AND P0, PT, R2, c[0x0][0x1a8], PT ;  /* 0x00006a0002007a0c */ /* 0x000fe20003f06270 */
[----:B------:R-:W-:-:S04]  /*3580*/  IMAD.MOV.U32 R9, RZ, RZ, 0x11 ;  /* 0x00000011ff097424 */ /* 0x000fc800078e00ff */
[----:B------:R-:W-:Y:S08]  /*3590*/  BSSY B0, `(.L_x_870) ;  /* 0x0000153000007945 */ /* 0x000ff00003800000 */
[----:B------:R-:W-:Y:S05]  /*35a0*/  @P0 BRA `(.L_x_871) ;  /* 0x0000151000000947 */ /* 0x000fea0003800000 */
[----:B0-----:R-:W0:Y:S01]  /*35b0*/  LDS.64 R4, [RZ] ;  /* 0x00000000ff047984 */ /* 0x001e220000000a00 */
[----:B------:R-:W-:Y:S01]  /*35c0*/  IMAD.MOV.U32 R14, RZ, RZ, c[0x0][0x0] ;  /* 0x00000000ff0e7624 */ /* 0x000fe200078e00ff */
[----:B------:R-:W-:Y:S01]  /*35d0*/  ISETP.NE.U32.AND P0, PT, RZ, c[0x0][0x1c8], PT ;  /* 0x00007200ff007a0c */ /* 0x000fe20003f05070 */
[----:B------:R-:W-:Y:S01]  /*35e0*/  IMAD.MOV.U32 R22, RZ, RZ, R2 ;  /* 0x000000ffff167224 */ /* 0x000fe200078e0002 */
[----:B------:R-:W-:Y:S01]  /*35f0*/  MOV R6, RZ ;  /* 0x000000ff00067202 */ /* 0x000fe20000000f00 */
[C---:B------:R-:W-:Y:S01]  /*3600*/  IMAD.SHL.U32 R7, R14.reuse, 0x8, RZ ;  /* 0x000000080e077824 */ /* 0x040fe200078e00ff */
[----:B------:R-:W-:Y:S01]  /*3610*/  ISETP.NE.AND.EX P0, PT, RZ, c[0x0][0x1cc], PT, P0 ;  /* 0x00007300ff007a0c */ /* 0x000fe20003f05300 */
[----:B------:R-:W-:Y:S01]  /*3620*/  IMAD.WIDE R14, R14, 0x4, RZ ;  /* 0x000000040e0e7825 */ /* 0x000fe200078e02ff */
[----:B0-----:R-:W-:-:S03]  /*3630*/  F2FP.PACK_AB R8, R5, R4 ;  /* 0x000000040508723e */ /* 0x001fc600000000ff */
.L_x_888:
[----:B------:R-:W-:Y:S01]  /*3640*/  HFMA2.MMA R5, -RZ, RZ, 0, 2.384185791015625e-07 ;  /* 0x00000004ff057435 */ /* 0x000fe200000001ff */
[----:B------:R-:W-:Y:S01]  /*3650*/  IMAD R4, R7, R6, R2 ;  /* 0x0000000607047224 */ /* 0x000fe200078e0202 */
[----:B------:R-:W0:Y:S08]  /*3660*/  LDS R23, [R22.X4+0x190] ;  /* 0x0001900016177984 */ /* 0x000e300000004800 */
        /* <DEDUP_REMOVED lines=13> */
[----:B0-----:R-:W-:-:S05]  /*3740*/  HADD2.F32 R17, -RZ, R23.H0_H0 ;  /* 0x20000017ff117230 */ /* 0x001fca0000004100 */
[----:B-----5:R-:W-:Y:S01]  /*3750*/  FMUL.FTZ R19, R17, R0 ;  /* 0x0000000011137220 */ /* 0x020fe20000410000 */
[----:B------:R-:W-:-:S05]  /*3760*/  HADD2.F32 R17, -RZ, R23.H1_H1 ;  /* 0x30000017ff117230 */ /* 0x000fca0000004100 */
[----:B------:R-:W0:Y:S01]  /*3770*/  F2I.S8.NTZ R19, R19 ;  /* 0x0000001300137305 */ /* 0x000e220000202100 */
[----:B------:R-:W-:Y:S02]  /*3780*/  FMUL.FTZ R23, R17, R0 ;  /* 0x0000000011177220 */ /* 0x000fe40000410000 */
[----:B------:R-:W-:-:S04]  /*3790*/  IMAD.MOV.U32 R17, RZ, RZ, 0x2 ;  /* 0x00000002ff117424 */ /* 0x000fc800078e00ff */
[----:B------:R-:W-:Y:S01]  /*37a0*/  IMAD.WIDE R16, R18, R17, c[0x0][0x160] ;  /* 0x0000580012107625 */ /* 0x000fe200078e0211 */
[----:B------:R-:W1:Y:S01]  /*37b0*/  F2I.S8.NTZ R23, R23 ;  /* 0x0000001700177305 */ /* 0x000e620000202100 */
[----:B0-----:R-:W-:-:S04]  /*37c0*/  PRMT R24, R19, 0x8880, RZ ;  /* 0x0000888013187816 */ /* 0x001fc800000000ff */
[----:B------:R-:W-:-:S04]  /*37d0*/  PRMT R24, R24, 0x7710, RZ ;  /* 0x0000771018187816 */ /* 0x000fc800000000ff */
[----:B-1----:R-:W-:-:S05]  /*37e0*/  PRMT R27, R23, 0x7604, R24 ;  /* 0x00007604171b7816 */ /* 0x002fca0000000018 */
[----:B------:R0:W-:Y:S01]  /*37f0*/  STG.E.U16 [R16.64], R27 ;  /* 0x0000001b10007986 */ /* 0x0001e2000c101504 */
[----:B------:R-:W-:Y:S05]  /*3800*/  BRA `(.L_x_873) ;  /* 0x0000007000007947 */ /* 0x000fea0003800000 */
.L_x_872:
[----:B------:R0:W-:Y:S01]  /*3810*/  STS [R25], R23 ;  /* 0x0000001719007388 */ /* 0x0001e20000000800 */
[C---:B------:R-:W-:Y:S02]  /*3820*/  HADD2 R16, |R23|.reuse, -RZ.H0_H0 ;  /* 0xa00000ff17107230 */ /* 0x040fe40000000200 */
[----:B------:R-:W-:-:S03]  /*3830*/  HSETP2.GT.AND P4, PT, |R23|.H0_H0, |R23|.H1_H1, PT ;  /* 0x7000001717007234 */ /* 0x000fc60003f84a00 */
[----:B------:R-:W-:-:S04]  /*3840*/  PRMT R17, R16, 0x7632, R17 ;  /* 0x0000763210117816 */ /* 0x000fc80000000011 */
[----:B------:R-:W-:-:S05]  /*3850*/  SEL R16, R17, R16, !P4 ;  /* 0x0000001011107207 */ /* 0x000fca0006000000 */
[----:B------:R-:W-:-:S05]  /*3860*/  HSETP2.GT.AND P4, PT, R16.H0_H0, R9.H0_H0, PT ;  /* 0x2000000910007234 */ /* 0x000fca0003f84800 */
[----:B------:R-:W-:Y:S02]  /*3870*/  SEL R9, R9, R16, !P4 ;  /* 0x0000001009097207 */ /* 0x000fe40006000000 */
.L_x_873:
[----:B0-----:R-:W-:-:S04]  /*3880*/  IADD3 R24, R22, c[0x0][0x0], RZ ;  /* 0x0000000016187a10 */ /* 0x001fc80007ffe0ff */
[----:B------:R-:W-:-:S13]  /*3890*/  ISETP.GE.AND P4, PT, R24, c[0x0][0x1a8], PT ;  /* 0x00006a0018007a0c */ /* 0x000fda0003f86270 */
[----:B------:R-:W-:Y:S05]  /*38a0*/  @P4 BRA `(.L_x_871) ;  /* 0x0000121000004947 */ /* 0x000fea0003800000 */
[----:B------:R-:W-:-:S05]  /*38b0*/  IMAD.WIDE R16, R4, 0x4, R14 ;  /* 0x0000000404107825 */ /* 0x000fca00078e020e */
[C---:B------:R-:W-:Y:S02]  /*38c0*/  IADD3 R22, P4, R16.reuse, c[0x0][0x190], RZ ;  /* 0x0000640010167a10 */ /* 0x040fe40007f9e0ff */
[----:B------:R-:W-:Y:S02]  /*38d0*/  IADD3 R18, P5, R16, c[0x0][0x198], RZ ;  /* 0x0000660010127a10 */ /* 0x000fe40007fbe0ff */
[C---:B------:R-:W-:Y:S02]  /*38e0*/  IADD3.X R23, R17.reuse, c[0x0][0x194], RZ, P4, !PT ;  /* 0x0000650011177a10 */ /* 0x040fe400027fe4ff */
[----:B------:R-:W-:-:S03]  /*38f0*/  IADD3.X R19, R17, c[0x0][0x19c], RZ, P5, !PT ;  /* 0x0000670011137a10 */ /* 0x000fc60002ffe4ff */
        /* <DEDUP_REMOVED lines=26> */
.L_x_874:
[----:B------:R0:W-:Y:S01]  /*3aa0*/  STS [R25], R27 ;  /* 0x0000001b19007388 */ /* 0x0001e20000000800 */
[C---:B------:R-:W-:Y:S02]  /*3ab0*/  HADD2 R18, |R27|.reuse, -RZ.H0_H0 ;  /* 0xa00000ff1b127230 */ /* 0x040fe40000000200 */
[----:B------:R-:W-:-:S03]  /*3ac0*/  HSETP2.GT.AND P4, PT, |R27|.H0_H0, |R27|.H1_H1, PT ;  /* 0x7000001b1b007234 */ /* 0x000fc60003f84a00 */
[----:B------:R-:W-:-:S04]  /*3ad0*/  PRMT R19, R18, 0x7632, R19 ;  /* 0x0000763212137816 */ /* 0x000fc80000000013 */
[----:B------:R-:W-:-:S05]  /*3ae0*/  SEL R18, R19, R18, !P4 ;  /* 0x0000001213127207 */ /* 0x000fca0006000000 */
[----:B------:R-:W-:-:S05]  /*3af0*/  HSETP2.GT.AND P4, PT, R18.H0_H0, R9.H0_H0, PT ;  /* 0x2000000912007234 */ /* 0x000fca0003f84800 */
[----:B------:R-:W-:Y:S02]  /*3b00*/  SEL R9, R9, R18, !P4 ;  /* 0x0000001209097207 */ /* 0x000fe40006000000 */
.L_x_875:
        /* <DEDUP_REMOVED lines=8> */
[----:B------:R-:W-:-:S03]  /*3b90*/  IADD3.X R19, R27, c[0x0][0x19c], RZ, P5, !PT ;  /* 0x000067001b137a10 */ /* 0x000fc60002ffe4ff */
        /* <DEDUP_REMOVED lines=25> */
.L_x_876:
[----:B------:R0:W-:Y:S01]  /*3d30*/  STS [R25], R29 ;  /* 0x0000001d19007388 */ /* 0x0001e20000000800 */
[C---:B------:R-:W-:Y:S02]  /*3d40*/  HADD2 R16, |R29|.reuse, -RZ.H0_H0 ;  /* 0xa00000ff1d107230 */ /* 0x040fe40000000200 */
[----:B------:R-:W-:-:S03]  /*3d50*/  HSETP2.GT.AND P4, PT, |R29|.H0_H0, |R29|.H1_H1, PT ;  /* 0x7000001d1d007234 */ /* 0x000fc60003f84a00 */
[----:B------:R-:W-:-:S04]  /*3d60*/  PRMT R17, R16, 0x7632, R17 ;  /* 0x0000763210117816 */ /* 0x000fc80000000011 */
[----:B------:R-:W-:-:S05]  /*3d70*/  SEL R16, R17, R16, !P4 ;  /* 0x0000001011107207 */ /* 0x000fca0006000000 */
[----:B------:R-:W-:-:S05]  /*3d80*/  HSETP2.GT.AND P4, PT, R16.H0_H0, R9.H0_H0, PT ;  /* 0x2000000910007234 */ /* 0x000fca0003f84800 */
[----:B------:R-:W-:Y:S02]  /*3d90*/  SEL R9, R9, R16, !P4 ;  /* 0x0000001009097207 */ /* 0x000fe40006000000 */
.L_x_877:
        /* <DEDUP_REMOVED lines=34> */
.L_x_878:
[----:B------:R0:W-:Y:S01]  /*3fc0*/  STS [R25], R29 ;  /* 0x0000001d19007388 */ /* 0x0001e20000000800 */
[C---:B------:R-:W-:Y:S02]  /*3fd0*/  HADD2 R16, |R29|.reuse, -RZ.H0_H0 ;  /* 0xa00000ff1d107230 */ /* 0x040fe40000000200 */
[----:B------:R-:W-:-:S03]  /*3fe0*/  HSETP2.GT.AND P4, PT, |R29|.H0_H0, |R29|.H1_H1, PT ;  /* 0x7000001d1d007234 */ /* 0x000fc60003f84a00 */
[----:B------:R-:W-:-:S04]  /*3ff0*/  PRMT R17, R16, 0x7632, R17 ;  /* 0x0000763210117816 */ /* 0x000fc80000000011 */
[----:B------:R-:W-:-:S05]  /*4000*/  SEL R16, R17, R16, !P4 ;  /* 0x0000001011107207 */ /* 0x000fca0006000000 */
[----:B------:R-:W-:-:S05]  /*4010*/  HSETP2.GT.AND P4, PT, R16.H0_H0, R9.H0_H0, PT ;  /* 0x2000000910007234 */ /* 0x000fca0003f84800 */
[----:B------:R-:W-:Y:S02]  /*4020*/  SEL R9, R9, R16, !P4 ;  /* 0x0000001009097207 */ /* 0x000fe40006000000 */
.L_x_879:
        /* <DEDUP_REMOVED lines=34> */
.L_x_880:
[----:B------:R0:W-:Y:S01]  /*4250*/  STS [R25], R29 ;  /* 0x0000001d19007388 */ /* 0x0001e20000000800 */
[C---:B------:R-:W-:Y:S02]  /*4260*/  HADD2 R16, |R29|.reuse, -RZ.H0_H0 ;  /* 0xa00000ff1d107230 */ /* 0x040fe40000000200 */
[----:B------:R-:W-:-:S03]  /*4270*/  HSETP2.GT.AND P4, PT, |R29|.H0_H0, |R29|.H1_H1, PT ;  /* 0x7000001d1d007234 */ /* 0x000fc60003f84a00 */
[----:B------:R-:W-:-:S04]  /*4280*/  PRMT R17, R16, 0x7632, R17 ;  /* 0x0000763210117816 */ /* 0x000fc80000000011 */
[----:B------:R-:W-:-:S05]  /*4290*/  SEL R16, R17, R16, !P4 ;  /* 0x0000001011107207 */ /* 0x000fca0006000000 */
[----:B------:R-:W-:-:S05]  /*42a0*/  HSETP2.GT.AND P4, PT, R16.H0_H0, R9.H0_H0, PT ;  /* 0x2000000910007234 */ /* 0x000fca0003f84800 */
[----:B------:R-:W-:Y:S02]  /*42b0*/  SEL R9, R9, R16, !P4 ;  /* 0x0000001009097207 */ /* 0x000fe40006000000 */
.L_x_881:
        /* <DEDUP_REMOVED lines=34> */
.L_x_882:
[----:B------:R0:W-:Y:S01]  /*44e0*/  STS [R25], R29 ;  /* 0x0000001d19007388 */ /* 0x0001e20000000800 */
[C---:B------:R-:W-:Y:S02]  /*44f0*/  HADD2 R16, |R29|.reuse, -RZ.H0_H0 ;  /* 0xa00000ff1d107230 */ /* 0x040fe40000000200 */
[----:B------:R-:W-:-:S03]  /*4500*/  HSETP2.GT.AND P4, PT, |R29|.H0_H0, |R29|.H1_H1, PT ;  /* 0x7000001d1d007234 */ /* 0x000fc60003f84a00 */
[----:B------:R-:W-:-:S04]  /*4510*/  PRMT R17, R16, 0x7632, R17 ;  /* 0x0000763210117816 */ /* 0x000fc80000000011 */
[----:B------:R-:W-:-:S05]  /*4520*/  SEL R16, R17, R16, !P4 ;  /* 0x0000001011107207 */ /* 0x000fca0006000000 */
[----:B------:R-:W-:-:S05]  /*4530*/  HSETP2.GT.AND P4, PT, R16.H0_H0, R9.H0_H0, PT ;  /* 0x2000000910007234 */ /* 0x000fca0003f84800 */
[----:B------:R-:W-:Y:S02]  /*4540*/  SEL R9, R9, R16, !P4 ;  /* 0x0000001009097207 */ /* 0x000fe40006000000 */
.L_x_883:
        /* <DEDUP_REMOVED lines=34> */
.L_x_884:
[----:B------:R0:W-:Y:S01]  /*4770*/  STS [R25], R29 ;  /* 0x0000001d19007388 */ /* 0x0001e20000000800 */
[C---:B------:R-:W-:Y:S02]  /*4780*/  HADD2 R16, |R29|.reuse, -RZ.H0_H0 ;  /* 0xa00000ff1d107230 */ /* 0x040fe40000000200 */
[----:B------:R-:W-:-:S03]  /*4790*/  HSETP2.GT.AND P4, PT, |R29|.H0_H0, |R29|.H1_H1, PT ;  /* 0x7000001d1d007234 */ /* 0x000fc60003f84a00 */
[----:B------:R-:W-:-:S04]  /*47a0*/  PRMT R17, R16, 0x7632, R17 ;  /* 0x0000763210117816 */ /* 0x000fc80000000011 */
[----:B------:R-:W-:-:S05]  /*47b0*/  SEL R16, R17, R16, !P4 ;  /* 0x0000001011107207 */ /* 0x000fca0006000000 */
[----:B------:R-:W-:-:S05]  /*47c0*/  HSETP2.GT.AND P4, PT, R16.H0_H0, R9.H0_H0, PT ;  /* 0x2000000910007234 */ /* 0x000fca0003f84800 */
[----:B------:R-:W-:Y:S02]  /*47d0*/  SEL R9, R9, R16, !P4 ;  /* 0x0000001009097207 */ /* 0x000fe40006000000 */
.L_x_885:
        /* <DEDUP_REMOVED lines=34> */
.L_x_886:
[----:B------:R0:W-:Y:S01]  /*4a00*/  STS [R25], R19 ;  /* 0x0000001319007388 */ /* 0x0001e20000000800 */
[C---:B------:R-:W-:Y:S02]  /*4a10*/  HADD2 R4, |R19|.reuse, -RZ.H0_H0 ;  /* 0xa00000ff13047230 */ /* 0x040fe40000000200 */
[----:B------:R-:W-:-:S03]  /*4a20*/  HSETP2.GT.AND P4, PT, |R19|.H0_H0, |R19|.H1_H1, PT ;  /* 0x7000001313007234 */ /* 0x000fc60003f84a00 */
[----:B------:R-:W-:-:S04]  /*4a30*/  PRMT R5, R4, 0x7632, R5 ;  /* 0x0000763204057816 */ /* 0x000fc80000000005 */
[----:B------:R-:W-:-:S05]  /*4a40*/  SEL R4, R5, R4, !P4 ;  /* 0x0000000405047207 */ /* 0x000fca0006000000 */
[----:B------:R-:W-:-:S05]  /*4a50*/  HSETP2.GT.AND P4, PT, R4.H0_H0, R9.H0_H0, PT ;  /* 0x2000000904007234 */ /* 0x000fca0003f84800 */
[----:B------:R-:W-:Y:S02]  /*4a60*/  SEL R9, R9, R4, !P4 ;  /* 0x0000000409097207 */ /* 0x000fe40006000000 */
.L_x_887:
[----:B0-----:R-:W-:Y:S02]  /*4a70*/  IADD3 R22, R22, c[0x0][0x0], RZ ;  /* 0x0000000016167a10 */ /* 0x001fe40007ffe0ff */
[----:B------:R-:W-:Y:S02]  /*4a80*/  IADD3 R6, R6, 0x1, RZ ;  /* 0x0000000106067810 */ /* 0x000fe40007ffe0ff */
[----:B------:R-:W-:-:S13]  /*4a90*/  ISETP.GE.AND P4, PT, R22, c[0x0][0x1a8], PT ;  /* 0x00006a0016007a0c */ /* 0x000fda0003f86270 */
[----:B------:R-:W-:Y:S01]  /*4aa0*/  @P4 CALL.REL.NOINC `(.L_x_871) ;  /* 0x0000001000004944 */ /* 0x000fe20003c00000 */
[----:B------:R-:W-:Y:S05]  /*4ab0*/  BRA `(.L_x_888) ;  /* 0xffffeb8000007947 */ /* 0x000fea000383ffff */
.L_x_871:
[----:B------:R-:W-:Y:S05]  /*4ac0*/  BSYNC B0 ;  /* 0x0000000000007941 */ /* 0x000fea0003800000 */
.L_x_870:
[----:B------:R-:W-:-:S04]  /*4ad0*/  ISETP.NE.U32.AND P0, PT, RZ, c[0x0][0x1c8], PT ;  /* 0x00007200ff007a0c */ /* 0x000fc80003f05070 */
[----:B------:R-:W-:-:S13]  /*4ae0*/  ISETP.NE.AND.EX P0, PT, RZ, c[0x0][0x1cc], PT, P0 ;  /* 0x00007300ff007a0c */ /* 0x000fda0003f05300 */
[----:B------:R-:W-:Y:S05]  /*4af0*/  @!P0 EXIT ;  /* 0x000000000000894d */ /* 0x000fea0003800000 */
[----:B------:R-:W-:Y:S01]  /*4b00*/  HADD2.F32 R9, -RZ, R9.H0_H0 ;  /* 0x20000009ff097230 */ /* 0x000fe20000004100 */
[----:B------:R-:W1:Y:S01]  /*4b10*/  I2F R20, R20 ;  /* 0x0000001400147306 */ /* 0x000e620000201400 */
[----:B------:R-:W-:Y:S03]  /*4b20*/  BSSY B0, `(.L_x_889) ;  /* 0x0000043000007945 */ /* 0x000fe60003800000 */
[----:B-----5:R-:W2:Y:S01]  /*4b30*/  SHFL.BFLY PT, R0, R9, 0x10, 0x1f ;  /* 0x0e001f0009007f89 */ /* 0x020ea200000e0000 */
[----:B-1----:R-:W-:Y:S02]  /*4b40*/  FSETP.GT.FTZ.AND P0, PT, R21, R20, PT ;  /* 0x000000141500720b */ /* 0x002fe40003f14000 */
[----:B--2---:R-:W-:-:S05]  /*4b50*/  FMNMX.FTZ R0, R9, R0, !PT ;  /* 0x0000000009007209 */ /* 0x004fca0007810000 */
[----:B0-----:R-:W0:Y:S02]  /*4b60*/  SHFL.BFLY PT, R5, R0, 0x8, 0x1f ;  /* 0x0d001f0000057f89 */ /* 0x001e2400000e0000 */
        /* <DEDUP_REMOVED lines=8> */
[----:B------:R-:W-:Y:S04]  /*4bf0*/  @!P3 STS [R13.X4+0x8], R14 ;  /* 0x0000080e0d00b388 */ /* 0x000fe80000004800 */
[----:B------:R-:W-:Y:S06]  /*4c00*/  BAR.SYNC.DEFER_BLOCKING 0x0 ;  /* 0x0000000000007b1d */ /* 0x000fec0000010000 */
[----:B------:R-:W0:Y:S01]  /*4c10*/  @P0 LDS R6, [R12+0x8] ;  /* 0x000008000c060984 */ /* 0x000e220000000800 */
[----:B------:R-:W-:-:S03]  /*4c20*/  ISETP.GE.AND P0, PT, R2, c[0x0][0x1a8], PT ;  /* 0x00006a0002007a0c */ /* 0x000fc60003f06270 */
        /* <DEDUP_REMOVED lines=12> */
[----:B------:R-:W-:Y:S01]  /*4cf0*/  MOV R4, 0x1 ;  /* 0x0000000100047802 */ /* 0x000fe20000000f00 */
[----:B------:R-:W-:Y:S04]  /*4d00*/  BSSY B1, `(.L_x_891) ;  /* 0x0000010000017945 */ /* 0x000fe80003800000 */
        /* <DEDUP_REMOVED lines=14> */
[----:B------:R-:W-:Y:S05]  /*4df0*/  CALL.REL.NOINC `($__internal_12_$__cuda_sm20_div_rn_f64_full) ;  /* 0x000001f000007944 */ /* 0x000fea0003c00000 */
.L_x_892:
[----:B------:R-:W-:Y:S05]  /*4e00*/  BSYNC B1 ;  /* 0x0000000000017941 */ /* 0x000fea0003800000 */
.L_x_891:
[----:B------:R-:W2:Y:S01]  /*4e10*/  F2F.F32.F64 R6, R4 ;  /* 0x0000000400067310 */ /* 0x000ea20000301000 */
[----:B------:R-:W2:Y:S01]  /*4e20*/  DSETP.GEU.AND P0, PT, |R4|, c[0x2][0x0], PT ;  /* 0x008000000400762a */ /* 0x000ea20003f0e200 */
[----:B------:R-:W-:-:S13]  /*4e30*/  IMAD.MOV.U32 R13, RZ, RZ, 0x2 ;  /* 0x00000002ff0d7424 */ /* 0x000fda00078e00ff */
[----:B--2---:R-:W-:Y:S02]  /*4e40*/  @!P0 FMUL R6, R6, 1.175494350822287508e-38 ;  /* 0x0080000006068820 */ /* 0x004fe40000400000 */
.L_x_893:
        /* <DEDUP_REMOVED lines=16> */
.L_x_890:
[----:B------:R-:W-:Y:S05]  /*4f50*/  BSYNC B0 ;  /* 0x0000000000007941 */ /* 0x000fea0003800000 */
.L_x_889:
[----:B------:R-:W-:Y:S05]  /*4f60*/  @P1 EXIT ;  /* 0x000000000000194d */ /* 0x000fea0003800000 */
[----:B------:R-:W3:Y:S01]  /*4f70*/  LDG.E R11, [R10.64] ;  /* 0x000000040a0b7981 */ /* 0x000ee2000c1e1900 */
[----:B------:R-:W-:-:S03]  /*4f80*/  IMAD.MOV.U32 R3, RZ, RZ, 0x4 ;  /* 0x00000004ff037424 */ /* 0x000fc600078e00ff */
[----:B------:R-:W4:Y:S02]  /*4f90*/  S2R R2, SR_CTAID.X ;  /* 0x0000000000027919 */ /* 0x000f240000002500 */
[----:B----4-:R-:W-:-:S04]  /*4fa0*/  IMAD.WIDE.U32 R2, R2, R3, c[0x0][0x1c8] ;  /* 0x0000720002027625 */ /* 0x010fc800078e0003 */
[----:B---3--:R-:W-:-:S04]  /*4fb0*/  FMUL.FTZ R0, R0, R11 ;  /* 0x0000000b00007220 */ /* 0x008fc80000410000 */
[----:B--2---:R-:W-:-:S05]  /*4fc0*/  FMUL.FTZ R5, R0, 0.0078740157186985015869 ;  /* 0x3c01020400057820 */ /* 0x004fca0000410000 */
[----:B------:R-:W-:Y:S01]  /*4fd0*/  STG.E [R2.64], R5 ;  /* 0x0000000502007986 */ /* 0x000fe2000c101904 */
[----:B------:R-:W-:Y:S05]  /*4fe0*/  EXIT ;  /* 0x000000000000794d */ /* 0x000fea0003800000 */
        .weak           $__internal_12_$__cuda_sm20_div_rn_f64_full
        .type           $__internal_12_$__cuda_sm20_div_rn_f64_full,@function
        .size           $__internal_12_$__cuda_sm20_div_rn_f64_full,(.L_x_2446 - $__internal_12_$__cuda_sm20_div_rn_f64_full)
$__internal_12_$__cuda_sm20_div_rn_f64_full:
        /* <DEDUP_REMOVED lines=8> */
[----:B------:R-:W-:-:S02]  /*5070*/  MOV R16, 0x1ca00000 ;  /* 0x1ca0000000107802 */ /* 0x000fc40000000f00 */
[----:B------:R-:W-:Y:S01]  /*5080*/  ISETP.LE.U32.AND P2, PT, R22, 0x40500000, PT ;  /* 0x405000001600780c */ /* 0x000fe20003f43070 */
[----:B------:R-:W0:Y:S01]  /*5090*/  @!P0 DMUL R4, R6, 8.98846567431157953865e+307 ;  /* 0x7fe0000006048828 */ /* 0x000e220000000000 */
[----:B------:R-:W-:-:S05]  /*50a0*/  IADD3 R17, R13, -0x1, RZ ;  /* 0xffffffff0d117810 */ /* 0x000fca0007ffe0ff */
        /* <DEDUP_REMOVED lines=45> */
.L_x_895:
        /* <DEDUP_REMOVED lines=15> */
.L_x_897:
[----:B------:R-:W-:Y:S01]  /*5470*/  LOP3.LUT R17, R7, 0x80000, RZ, 0xfc, !PT ;  /* 0x0008000007117812 */ /* 0x000fe200078efcff */
[----:B------:R-:W-:Y:S02]  /*5480*/  IMAD.MOV.U32 R16, RZ, RZ, R6 ;  /* 0x000000ffff107224 */ /* 0x000fe400078e0006 */
.L_x_896:
[----:B------:R-:W-:Y:S05]  /*5490*/  BSYNC B2 ;  /* 0x0000000000027941 */ /* 0x000fea0003800000 */
.L_x_894:
[----:B------:R-:W-:Y:S01]  /*54a0*/  HFMA2.MMA R13, -RZ, RZ, 0, 0 ;  /* 0x00000000ff0d7435 */ /* 0x000fe200000001ff */
[----:B------:R-:W-:Y:S01]  /*54b0*/  MOV R4, R16 ;  /* 0x0000001000047202 */ /* 0x000fe20000000f00 */
[----:B------:R-:W-:-:S04]  /*54c0*/  IMAD.MOV.U32 R5, RZ, RZ, R17 ;  /* 0x000000ffff057224 */ /* 0x000fc800078e0011 */
[----:B------:R-:W-:Y:S05]  /*54d0*/  RET.REL.NODEC R12 `(_ZN17fastertransformer35generalAddBiasResidualLayerNormOpt2I7__half2Lb1ELb1ELi2ELb1ELi8EEEvPT_S3_PKS2_S5_S5_S5_S5_S5_fiiPKfS7_S7_Pfi) ;  /* 0xffffab200c007950 */ /* 0x000fea0003c3ffff */
.L_x_898:
        /* <DEDUP_REMOVED lines=10> */
.L_x_2446:


//--------------------- .text._ZN17fastertransformer34generalAddBiasResidualLayerNormOptI7__half2Lb1ELb1ELi2ELb1ELi8EEEvPT_S3_PKS2_S5_S5_S5_S5_S5_fiiPKfS7_S7_Pfi --------------------------
	.section	.text._ZN17fastertransformer34generalAddBiasResidualLayerNormOptI7__half2Lb1ELb1ELi2ELb1ELi8EEEvPT_S3_PKS2_S5_S5_S5_S5_S5_fiiPKfS7_S7_Pfi,"ax",@progbits
	.sectioninfo	@"SHI_REGISTERS=32"
	.align	128
        .global         _ZN17fastertransformer34generalAddBiasResidualLayerNormOptI7__half2Lb1ELb1ELi2ELb1ELi8EEEvPT_S3_PKS2_S5_S5_S5_S5_S5_fiiPKfS7_S7_Pfi
        .type           _ZN17fastertransformer34generalAddBiasResidualLayerNormOptI7__half2Lb1ELb1ELi2ELb1ELi8EEEvPT_S3_PKS2_S5_S5_S5_S5_S5_fiiPKfS7_S7_Pfi,@function
        .size           _ZN17fastertransformer34generalAddBiasResidualLayerNormOptI7__half2Lb1ELb1ELi2ELb1ELi8EEEvPT_S3_PKS2_S5_S5_S5_S5_S5_fiiPKfS7_S7_Pfi,(.L_x_2447 - _ZN17fastertransformer34generalAddBiasResidualLayerNormOptI7__half2Lb1ELb1ELi2ELb1ELi8EEEvPT_S3_PKS2_S5_S5_S5_S5_S5_fiiPKfS7_S7_Pfi)
        .other          _ZN17fastertransformer34generalAddBiasResidualLayerNormOptI7__half2Lb1ELb1ELi2ELb1ELi8EEEvPT_S3_PKS2_S5_S5_S5_S5_S5_fiiPKfS7_S7_Pfi,@"STO_CUDA_ENTRY STV_DEFAULT"
_ZN17fastertransformer34generalAddBiasResidualLayerNormOptI7__half2Lb1ELb1ELi2ELb1ELi8EEEvPT_S3_PKS2_S5_S5_S5_S5_S5_fiiPKfS7_S7_Pfi:
.text._ZN17fastertransformer34generalAddBiasResidualLayerNormOptI7__half2Lb1ELb1ELi2ELb1ELi8EEEvPT_S3_PKS2_S5_S5_S5_S5_S5_fiiPKfS7_S7_Pfi:
        /* <DEDUP_REMOVED lines=18> */
[----:B------:R-:W-:Y:S01]  /*0120*/  BSSY B0, `(.L_x_899) ;  /* 0x000003b000007945 */ /* 0x000fe20003800000 */
[----:B------:R-:W-:Y:S01]  /*0130*/  IMAD.MOV.U32 R3, RZ, RZ, RZ ;  /* 0x000000ffff037224 */ /* 0x000fe200078e00ff */
[----:B------:R-:W-:-:S02]  /*0140*/  PRMT R2, RZ, 0x5410, RZ ;  /* 0x00005410ff027816 */ /* 0x000fc400000000ff */
[----:B-1----:R-:W-:Y:S01]  /*0150*/  ISETP.GE.AND P2, PT, R20, c[0x0][0x1a8], PT ;  /* 0x00006a0014007a0c */ /* 0x002fe20003f46270 */
[----:B--2---:R-:W-:-:S12]  /*0160*/  @P0 FMUL.FTZ R3, R4, R7 ;  /* 0x0000000704030220 */ /* 0x004fd80000410000 */
[----:B------:R-:W-:Y:S05]  /*0170*/  @P2 BRA `(.L_x_900) ;  /* 0x0000035000002947 */ /* 0x000fea0003800000 */
[----:B0-----:R-:W0:Y:S01]  /*0180*/  S2R R0, SR_CTAID.X ;  /* 0x0000000000007919 */ /* 0x001e220000002500 */
[----:B------:R-:W-:Y:S05]  /*0190*/  @P0 BRA `(.L_x_901) ;  /* 0x0000017000000947 */ /* 0x000fea0003800000 */
[----:B------:R-:W-:Y:S02]  /*01a0*/  IMAD.MOV.U32 R3, RZ, RZ, R20 ;  /* 0x000000ffff037224 */ /* 0x000fe400078e0014 */
.L_x_902:
[----:B------:R-:W-:Y:S02]  /*01b0*/  IMAD.MOV.U32 R15, RZ, RZ, 0x4 ;  /* 0x00000004ff0f7424 */ /* 0x000fe400078e00ff */
[----:B0-----:R-:W-:Y:S02]  /*01c0*/  IMAD R14, R0, c[0x0][0x1a8], R3 ;  /* 0x00006a00000e7a24 */ /* 0x001fe400078e0203 */
[----:B------:R-:W-:-:S04]  /*01d0*/  IMAD.WIDE R4, R3, R15, c[0x0][0x178] ;  /* 0x00005e0003047625 */ /* 0x000fc800078e020f */
[CC--:B------:R-:W-:Y:S02]  /*01e0*/  IMAD.WIDE R6, R14.reuse, R15.reuse, c[0x0][0x180] ;  /* 0x000060000e067625 */ /* 0x0c0fe400078e020f */
[----:B------:R-:W2:Y:S02]  /*01f0*/  LDG.E.CONSTANT R4, [R4.64] ;  /* 0x0000000404047981 */ /* 0x000ea4000c1e9900 */
[CC--:B------:R-:W-:Y:S02]  /*0200*/  IMAD.WIDE R8, R14.reuse, R15.reuse, c[0x0][0x188] ;  /* 0x000062000e087625 */ /* 0x0c0fe400078e020f */
[----:B------:R-:W3:Y:S02]  /*0210*/  LDG.E.CONSTANT R6, [R6.64] ;  /* 0x0000000406067981 */ /* 0x000ee4000c1e9900 */
[CC--:B------:R-:W-:Y:S02]  /*0220*/  IMAD.WIDE R10, R14.reuse, R15.reuse, c[0x0][0x170] ;  /* 0x00005c000e0a7625 */ /* 0x0c0fe400078e020f */
[----:B------:R-:W4:Y:S04]  /*0230*/  LDG.E.CONSTANT R8, [R8.64] ;  /* 0x0000000408087981 */ /* 0x000f28000c1e9900 */
[----:B------:R-:W4:Y:S01]  /*0240*/  LDG.E.CONSTANT R10, [R10.64] ;  /* 0x000000040a0a7981 */ /* 0x000f22000c1e9900 */
[----:B------:R-:W-:Y:S01]  /*0250*/  IMAD.WIDE R14, R14, R15, c[0x0][0x168] ;  /* 0x00005a000e0e7625 */ /* 0x000fe200078e020f */
[----:B--2---:R-:W-:-:S10]  /*0260*/  HFMA2.MMA R5, R4, 1, 1, RZ ;  /* 0x3c003c0004057835 */ /* 0x004fd400000000ff */
[----:B---3--:R-:W-:-:S06]  /*0270*/  HADD2 R5, R5, R6 ;  /* 0x0000000605057230 */ /* 0x008fcc0000000000 */
[----:B----4-:R-:W-:-:S10]  /*0280*/  HFMA2.MMA R5, R5, 1, 1, R8 ;  /* 0x3c003c0005057835 */ /* 0x010fd40000000008 */
[----:B------:R-:W-:-:S05]  /*0290*/  HADD2 R5, R5, R10 ;  /* 0x0000000a05057230 */ /* 0x000fca0000000000 */
[----:B------:R-:W-:Y:S01]  /*02a0*/  STG.E [R14.64], R5 ;  /* 0x000000050e007986 */ /* 0x000fe2000c101904 */
[----:B------:R-:W-:-:S03]  /*02b0*/  HFMA2.MMA R2, R2, 1, 1, R5 ;  /* 0x3c003c0002027835 */ /* 0x000fc60000000005 */
[----:B------:R0:W-:Y:S02]  /*02c0*/  STS [R3.X4+0x110], R5 ;  /* 0x0001100503007388 */ /* 0x0001e40000004800 */
[----:B0-----:R-:W-:-:S04]  /*02d0*/  IADD3 R3, R3, c[0x0][0x0], RZ ;  /* 0x0000000003037a10 */ /* 0x001fc80007ffe0ff */
[----:B------:R-:W-:-:S13]  /*02e0*/  ISETP.GE.AND P0, PT, R3, c[0x0][0x1a8], PT ;  /* 0x00006a0003007a0c */ /* 0x000fda0003f06270 */
[----:B------:R-:W-:Y:S05]  /*02f0*/  @!P0 BRA `(.L_x_902) ;  /* 0xfffffeb000008947 */ /* 0x000fea000383ffff */
[----:B------:R-:W-:Y:S05]  /*0300*/  BRA `(.L_x_900) ;  /* 0x000001c000007947 */ /* 0x000fea0003800000 */
.L_x_901:
[----:B------:R-:W-:-:S03]  /*0310*/  MOV R7, R20 ;  /* 0x0000001400077202 */ /* 0x000fc60000000f00 */
.L_x_903:
[----:B------:R-:W-:Y:S02]  /*0320*/  IMAD.MOV.U32 R5, RZ, RZ, 0x8 ;  /* 0x00000008ff057424 */ /* 0x000fe400078e00ff */
[----:B0-----:R-:W-:Y:S02]  /*0330*/  IMAD R6, R0, c[0x0][0x1a8], R7 ;  /* 0x00006a0000067a24 */ /* 0x001fe400078e0207 */
[----:B------:R-:W-:Y:S02]  /*0340*/  IMAD.MOV.U32 R9, RZ, RZ, 0x4 ;  /* 0x00000004ff097424 */ /* 0x000fe400078e00ff */
[----:B------:R-:W-:-:S04]  /*0350*/  IMAD.WIDE R4, R6, R5, c[0x0][0x170] ;  /* 0x00005c0006047625 */ /* 0x000fc800078e0205 */
[-C--:B------:R-:W-:Y:S02]  /*0360*/  IMAD.WIDE R10, R7, R9.reuse, c[0x0][0x178] ;  /* 0x00005e00070a7625 */ /* 0x080fe400078e0209 */
[----:B------:R-:W2:Y:S02]  /*0370*/  LDG.E.64.CONSTANT R4, [R4.64] ;  /* 0x0000000404047981 */ /* 0x000ea4000c1e9b00 */
[CC--:B------:R-:W-:Y:S02]  /*0380*/  IMAD.WIDE R14, R6.reuse, R9.reuse, c[0x0][0x180] ;  /* 0x00006000060e7625 */ /* 0x0c0fe400078e0209 */
[----:B------:R-:W3:Y:S02]  /*0390*/  LDG.E.CONSTANT R10, [R10.64] ;  /* 0x000000040a0a7981 */ /* 0x000ee4000c1e9900 */
[----:B------:R-:W-:Y:S02]  /*03a0*/  IMAD.WIDE R16, R6, R9, c[0x0][0x188] ;  /* 0x0000620006107625 */ /* 0x000fe400078e0209 */
[----:B------:R-:W4:Y:S04]  /*03b0*/  LDG.E.CONSTANT R15, [R14.64] ;  /* 0x000000040e0f7981 */ /* 0x000f28000c1e9900 */
[----:B------:R-:W4:Y:S01]  /*03c0*/  LDG.E.CONSTANT R17, [R16.64] ;  /* 0x0000000410117981 */ /* 0x000f22000c1e9900 */
[----:B--2---:R-:W0:Y:S01]  /*03d0*/  I2F R18, R4 ;  /* 0x0000000400127306 */ /* 0x004e220000201400 */
[----:B---3--:R-:W-:-:S07]  /*03e0*/  HADD2 R8, R10, RZ.H0_H0 ;  /* 0x200000ff0a087230 */ /* 0x008fce0000000000 */
[----:B------:R-:W1:Y:S01]  /*03f0*/  I2F R22, R5 ;  /* 0x0000000500167306 */ /* 0x000e620000201400 */
[----:B----4-:R-:W-:Y:S01]  /*0400*/  HFMA2.MMA R8, R8, 1, 1, R15 ;  /* 0x3c003c0008087835 */ /* 0x010fe2000000000f */
[----:B0-----:R-:W-:-:S09]  /*0410*/  FMUL.FTZ R18, R18, R3 ;  /* 0x0000000312127220 */ /* 0x001fd20000410000 */
[----:B------:R-:W-:Y:S01]  /*0420*/  HADD2 R8, R8, R17 ;  /* 0x0000001108087230 */ /* 0x000fe20000000000 */
[----:B-1----:R-:W-:-:S05]  /*0430*/  FMUL.FTZ R19, R22, R3 ;  /* 0x0000000316137220 */ /* 0x002fca0000410000 */
[----:B------:R-:W-:-:S06]  /*0440*/  F2FP.PACK_AB R18, R19, R18 ;  /* 0x000000121312723e */ /* 0x000fcc00000000ff */
[----:B------:R-:W-:Y:S01]  /*0450*/  HFMA2.MMA R18, R8, 1, 1, R18 ;  /* 0x3c003c0008127835 */ /* 0x000fe20000000012 */
[----:B------:R-:W-:-:S06]  /*0460*/  IMAD.WIDE R8, R6, R9, c[0x0][0x168] ;  /* 0x00005a0006087625 */ /* 0x000fcc00078e0209 */
[----:B------:R-:W-:Y:S03]  /*0470*/  STG.E [R8.64], R18 ;  /* 0x0000001208007986 */ /* 0x000fe6000c101904 */
[----:B------:R-:W-:Y:S01]  /*0480*/  HADD2 R2, R2, R18 ;  /* 0x0000001202027230 */ /* 0x000fe20000000000 */
[----:B------:R0:W-:Y:S02]  /*0490*/  STS [R7.X4+0x110], R18 ;  /* 0x0001101207007388 */ /* 0x0001e40000004800 */
[----:B0-----:R-:W-:-:S04]  /*04a0*/  IADD3 R7, R7, c[0x0][0x0], RZ ;  /* 0x0000000007077a10 */ /* 0x001fc80007ffe0ff */
[----:B------:R-:W-:-:S13]  /*04b0*/  ISETP.GE.AND P0, PT, R7, c[0x0][0x1a8], PT ;  /* 0x00006a0007007a0c */ /* 0x000fda0003f06270 */
[----:B------:R-:W-:Y:S05]  /*04c0*/  @!P0 BRA `(.L_x_903) ;  /* 0xfffffe5000008947 */ /* 0x000fea000383ffff */
.L_x_900:
[----:B0-----:R-:W-:Y:S05]  /*04d0*/  BSYNC B0 ;  /* 0x0000000000007941 */ /* 0x001fea0003800000 */
.L_x_899:
[----:B------:R-:W-:Y:S01]  /*04e0*/  HADD2 R2, R2.H0_H0, R2.H1_H1 ;  /* 0x3000000202027230 */ /* 0x000fe20000000800 */
[----:B------:R-:W0:Y:S01]  /*04f0*/  I2F.U32 R11, c[0x0][0x0] ;  /* 0x00000000000b7b06 */ /* 0x000e220000201000 */
[----:B------:R-:W-:Y:S01]  /*0500*/  LOP3.LUT P4, R10, R20, 0x1f, RZ, 0xc0, !PT ;  /* 0x0000001f140a7812 */ /* 0x000fe2000788c0ff */
[----:B------:R-:W-:Y:S01]  /*0510*/  BSSY B0, `(.L_x_904) ;  /* 0x0000095000007945 */ /* 0x000fe20003800000 */
[----:B------:R-:W-:Y:S01]  /*0520*/  SHF.R.U32.HI R9, RZ, 0x3, R20 ;  /* 0x00000003ff097819 */ /* 0x000fe20000011614 */
[----:B------:R-:W-:Y:S01]  /*0530*/  HADD2.F32 R2, -RZ, R2.H0_H0 ;  /* 0x20000002ff027230 */ /* 0x000fe20000004100 */
[----:B------:R-:W-:Y:S02]  /*0540*/  SHF.L.U32 R8, R10, 0x2, RZ ;  /* 0x000000020a087819 */ /* 0x000fe400000006ff */
[----:B------:R-:W-:Y:S01]  /*0550*/  LOP3.LUT R9, R9, 0x1ffffffc, RZ, 0xc0, !PT ;  /* 0x1ffffffc09097812 */ /* 0x000fe200078ec0ff */
[----:B------:R-:W1:Y:S01]  /*0560*/  I2F.U32 R6, R20 ;  /* 0x0000001400067306 */ /* 0x000e620000201000 */
[----:B------:R-:W2:Y:S01]  /*0570*/  SHFL.BFLY PT, R3, R2, 0x10, 0x1f ;  /* 0x0e001f0002037f89 */ /* 0x000ea200000e0000 */
[----:B------:R-:W-:Y:S01]  /*0580*/  ISETP.NE.AND P1, PT, R20, RZ, PT ;  /* 0x000000ff1400720c */ /* 0x000fe20003f25270 */
        /* <DEDUP_REMOVED lines=36> */
.L_x_906:
        /* <DEDUP_REMOVED lines=105> */
.L_x_905:
[----:B0-----:R-:W-:Y:S05]  /*0e60*/  BSYNC B0 ;  /* 0x0000000000007941 */ /* 0x001fea0003800000 */
.L_x_904:
        /* <DEDUP_REMOVED lines=36> */
[----:B------:R-:W-:Y:S01]  /*10b0*/  MOV R14, c[0x0][0x0] ;  /* 0x00000000000e7a02 */ /* 0x000fe20000000f00 */
[----:B------:R-:W-:Y:S01]  /*10c0*/  IMAD.MOV.U32 R25, RZ, RZ, R20 ;  /* 0x000000ffff197224 */ /* 0x000fe200078e0014 */
[----:B------:R-:W-:Y:S01]  /*10d0*/  ISETP.NE.U32.AND P0, PT, RZ, c[0x0][0x1c8], PT ;  /* 0x00007200ff007a0c */ /* 0x000fe20003f05070 */
[----:B------:R-:W1:Y:S02]  /*10e0*/  S2R R6, SR_CTAID.X ;  /* 0x0000000000067919 */ /* 0x000e640000002500 */
[C---:B------:R-:W-:Y:S01]  /*10f0*/  IMAD.SHL.U32 R3, R14.reuse, 0x8, RZ ;  /* 0x000000080e037824 */ /* 0x040fe200078e00ff */
[----:B------:R-:W-:Y:S01]  /*1100*/  ISETP.NE.AND.EX P0, PT, RZ, c[0x0][0x1cc], PT, P0 ;  /* 0x00007300ff007a0c */ /* 0x000fe20003f05300 */
[----:B------:R-:W-:Y:S01]  /*1110*/  IMAD.WIDE R14, R14, 0x4, RZ ;  /* 0x000000040e0e7825 */ /* 0x000fe200078e02ff */
[----:B0-----:R-:W-:-:S03]  /*1120*/  F2FP.PACK_AB R5, R5, R4 ;  /* 0x000000040505723e */ /* 0x001fc600000000ff */
[----:B-1----:R-:W-:-:S03]  /*1130*/  IMAD.MOV.U32 R4, RZ, RZ, RZ ;  /* 0x000000ffff047224 */ /* 0x002fc600078e00ff */
.L_x_925:
        /* <DEDUP_REMOVED lines=29> */
.L_x_909:
[----:B------:R0:W-:Y:S01]  /*1310*/  STS [R27], R22 ;  /* 0x000000161b007388 */ /* 0x0001e20000000800 */
[C---:B------:R-:W-:Y:S02]  /*1320*/  HADD2 R0, |R22|.reuse, -RZ.H0_H0 ;  /* 0xa00000ff16007230 */ /* 0x040fe40000000200 */
[----:B------:R-:W-:-:S03]  /*1330*/  HSETP2.GT.AND P5, PT, |R22|.H0_H0, |R22|.H1_H1, PT ;  /* 0x7000001616007234 */ /* 0x000fc60003fa4a00 */
[----:B------:R-:W-:-:S04]  /*1340*/  PRMT R17, R0, 0x7632, R17 ;  /* 0x0000763200117816 */ /* 0x000fc80000000011 */
[----:B------:R-:W-:-:S05]  /*1350*/  SEL R0, R17, R0, !P5 ;  /* 0x0000000011007207 */ /* 0x000fca0006800000 */
[----:B------:R-:W-:-:S05]  /*1360*/  HSETP2.GT.AND P5, PT, R0.H0_H0, R7.H0_H0, PT ;  /* 0x2000000700007234 */ /* 0x000fca0003fa4800 */
[----:B------:R-:W-:Y:S02]  /*1370*/  SEL R7, R7, R0, !P5 ;  /* 0x0000000007077207 */ /* 0x000fe40006800000 */
.L_x_910:
        /* <DEDUP_REMOVED lines=34> */
.L_x_911:
[----:B------:R0:W-:Y:S01]  /*15a0*/  STS [R27], R24 ;  /* 0x000000181b007388 */ /* 0x0001e20000000800 */
[C---:B------:R-:W-:Y:S02]  /*15b0*/  HADD2 R18, |R24|.reuse, -RZ.H0_H0 ;  /* 0xa00000ff18127230 */ /* 0x040fe40000000200 */
[----:B------:R-:W-:-:S03]  /*15c0*/  HSETP2.GT.AND P5, PT, |R24|.H0_H0, |R24|.H1_H1, PT ;  /* 0x7000001818007234 */ /* 0x000fc60003fa4a00 */
[----:B------:R-:W-:-:S04]  /*15d0*/  PRMT R19, R18, 0x7632, R19 ;  /* 0x0000763212137816 */ /* 0x000fc80000000013 */
[----:B------:R-:W-:-:S05]  /*15e0*/  SEL R18, R19, R18, !P5 ;  /* 0x0000001213127207 */ /* 0x000fca0006800000 */
[----:B------:R-:W-:-:S05]  /*15f0*/  HSETP2.GT.AND P5, PT, R18.H0_H0, R7.H0_H0, PT ;  /* 0x2000000712007234 */ /* 0x000fca0003fa4800 */
[----:B------:R-:W-:Y:S02]  /*1600*/  SEL R7, R7, R18, !P5 ;  /* 0x0000001207077207 */ /* 0x000fe40006800000 */
.L_x_912:
        /* <DEDUP_REMOVED lines=34> */
.L_x_913:
[----:B------:R0:W-:Y:S01]  /*1830*/  STS [R27], R22 ;  /* 0x000000161b007388 */ /* 0x0001e20000000800 */
[C---:B------:R-:W-:Y:S02]  /*1840*/  HADD2 R16, |R22|.reuse, -RZ.H0_H0 ;  /* 0xa00000ff16107230 */ /* 0x040fe40000000200 */
[----:B------:R-:W-:-:S03]  /*1850*/  HSETP2.GT.AND P5, PT, |R22|.H0_H0, |R22|.H1_H1, PT ;  /* 0x7000001616007234 */ /* 0x000fc60003fa4a00 */
[----:B------:R-:W-:-:S04]  /*1860*/  PRMT R17, R16, 0x7632, R17 ;  /* 0x0000763210117816 */ /* 0x000fc80000000011 */
[----:B------:R-:W-:-:S05]  /*1870*/  SEL R16, R17, R16, !P5 ;  /* 0x0000001011107207 */ /* 0x000fca0006800000 */
[----:B------:R-:W-:-:S05]  /*1880*/  HSETP2.GT.AND P5, PT, R16.H0_H0, R7.H0_H0, PT ;  /* 0x2000000710007234 */ /* 0x000fca0003fa4800 */
[----:B------:R-:W-:Y:S02]  /*1890*/  SEL R7, R7, R16, !P5 ;  /* 0x0000001007077207 */ /* 0x000fe40006800000 */
.L_x_914:
        /* <DEDUP_REMOVED lines=34> */
.L_x_915:
[----:B------:R0:W-:Y:S01]  /*1ac0*/  STS [R27], R22 ;  /* 0x000000161b007388 */ /* 0x0001e20000000800 */
[C---:B------:R-:W-:Y:S02]  /*1ad0*/  HADD2 R16, |R22|.reuse, -RZ.H0_H0 ;  /* 0xa00000ff16107230 */ /* 0x040fe40000000200 */
[----:B------:R-:W-:-:S03]  /*1ae0*/  HSETP2.GT.AND P5, PT, |R22|.H0_H0, |R22|.H1_H1, PT ;  /* 0x7000001616007234 */ /* 0x000fc60003fa4a00 */
[----:B------:R-:W-:-:S04]  /*1af0*/  PRMT R17, R16, 0x7632, R17 ;  /* 0x0000763210117816 */ /* 0x000fc80000000011 */
[----:B------:R-:W-:-:S05]  /*1b00*/  SEL R16, R17, R16, !P5 ;  /* 0x0000001011107207 */ /* 0x000fca0006800000 */
[----:B------:R-:W-:-:S05]  /*1b10*/  HSETP2.GT.AND P5, PT, R16.H0_H0, R7.H0_H0, PT ;  /* 0x2000000710007234 */ /* 0x000fca0003fa4800 */
[----:B------:R-:W-:Y:S02]  /*1b20*/  SEL R7, R7, R16, !P5 ;  /* 0x0000001007077207 */ /* 0x000fe40006800000 */
.L_x_916:
        /* <DEDUP_REMOVED lines=34> */
.L_x_917:
[----:B------:R0:W-:Y:S01]  /*1d50*/  STS [R27], R22 ;  /* 0x000000161b007388 */ /* 0x0001e20000000800 */
[C---:B------:R-:W-:Y:S02]  /*1d60*/  HADD2 R16, |R22|.reuse, -RZ.H0_H0 ;  /* 0xa00000ff16107230 */ /* 0x040fe40000000200 */
[----:B------:R-:W-:-:S03]  /*1d70*/  HSETP2.GT.AND P5, PT, |R22|.H0_H0, |R22|.H1_H1, PT ;  /* 0x7000001616007234 */ /* 0x000fc60003fa4a00 */
[----:B------:R-:W-:-:S04]  /*1d80*/  PRMT R17, R16, 0x7632, R17 ;  /* 0x0000763210117816 */ /* 0x000fc80000000011 */
[----:B------:R-:W-:-:S05]  /*1d90*/  SEL R16, R17, R16, !P5 ;  /* 0x0000001011107207 */ /* 0x000fca0006800000 */
[----:B------:R-:W-:-:S05]  /*1da0*/  HSETP2.GT.AND P5, PT, R16.H0_H0, R7.H0_H0, PT ;  /* 0x2000000710007234 */ /* 0x000fca0003fa4800 */
[----:B------:R-:W-:Y:S02]  /*1db0*/  SEL R7, R7, R16, !P5 ;  /* 0x0000001007077207 */ /* 0x000fe40006800000 */
.L_x_918:
        /* <DEDUP_REMOVED lines=34> */
.L_x_919:
[----:B------:R0:W-:Y:S01]  /*1fe0*/  STS [R27], R22 ;  /* 0x000000161b007388 */ /* 0x0001e20000000800 */
[C---:B------:R-:W-:Y:S02]  /*1ff0*/  HADD2 R16, |R22|.reuse, -RZ.H0_H0 ;  /* 0xa00000ff16107230 */ /* 0x040fe40000000200 */
[----:B------:R-:W-:-:S03]  /*2000*/  HSETP2.GT.AND P5, PT, |R22|.H0_H0, |R22|.H1_H1, PT ;  /* 0x7000001616007234 */ /* 0x000fc60003fa4a00 */
[----:B------:R-:W-:-:S04]  /*2010*/  PRMT R17, R16, 0x7632, R17 ;  /* 0x0000763210117816 */ /* 0x000fc80000000011 */
[----:B------:R-:W-:-:S05]  /*2020*/  SEL R16, R17, R16, !P5 ;  /* 0x0000001011107207 */ /* 0x000fca0006800000 */
[----:B------:R-:W-:-:S05]  /*2030*/  HSETP2.GT.AND P5, PT, R16.H0_H0, R7.H0_H0, PT ;  /* 0x2000000710007234 */ /* 0x000fca0003fa4800 */
[----:B------:R-:W-:Y:S02]  /*2040*/  SEL R7, R7, R16, !P5 ;  /* 0x0000001007077207 */ /* 0x000fe40006800000 */
.L_x_920:
        /* <DEDUP_REMOVED lines=34> */
.L_x_921:
[----:B------:R0:W-:Y:S01]  /*2270*/  STS [R27], R22 ;  /* 0x000000161b007388 */ /* 0x0001e20000000800 */
[C---:B------:R-:W-:Y:S02]  /*2280*/  HADD2 R16, |R22|.reuse, -RZ.H0_H0 ;  /* 0xa00000ff16107230 */ /* 0x040fe40000000200 */
[----:B------:R-:W-:-:S03]  /*2290*/  HSETP2.GT.AND P5, PT, |R22|.H0_H0, |R22|.H1_H1, PT ;  /* 0x7000001616007234 */ /* 0x000fc60003fa4a00 */
[----:B------:R-:W-:-:S04]  /*22a0*/  PRMT R17, R16, 0x7632, R17 ;  /* 0x0000763210117816 */ /* 0x000fc80000000011 */
[----:B------:R-:W-:-:S05]  /*22b0*/  SEL R16, R17, R16, !P5 ;  /* 0x0000001011107207 */ /* 0x000fca0006800000 */
[----:B------:R-:W-:-:S05]  /*22c0*/  HSETP2.GT.AND P5, PT, R16.H0_H0, R7.H0_H0, PT ;  /* 0x2000000710007234 */ /* 0x000fca0003fa4800 */
[----:B------:R-:W-:Y:S02]  /*22d0*/  SEL R7, R7, R16, !P5 ;  /* 0x0000001007077207 */ /* 0x000fe40006800000 */
.L_x_922:
        /* <DEDUP_REMOVED lines=34> */
.L_x_923:
[----:B------:R0:W-:Y:S01]  /*2500*/  STS [R27], R22 ;  /* 0x000000161b007388 */ /* 0x0001e20000000800 */
[C---:B------:R-:W-:Y:S02]  /*2510*/  HADD2 R0, |R22|.reuse, -RZ.H0_H0 ;  /* 0xa00000ff16007230 */ /* 0x040fe40000000200 */
[----:B------:R-:W-:-:S03]  /*2520*/  HSETP2.GT.AND P5, PT, |R22|.H0_H0, |R22|.H1_H1, PT ;  /* 0x7000001616007234 */ /* 0x000fc60003fa4a00 */
[----:B------:R-:W-:-:S04]  /*2530*/  PRMT R17, R0, 0x7632, R17 ;  /* 0x0000763200117816 */ /* 0x000fc80000000011 */
[----:B------:R-:W-:-:S05]  /*2540*/  SEL R0, R17, R0, !P5 ;  /* 0x0000000011007207 */ /* 0x000fca0006800000 */
[----:B------:R-:W-:-:S05]  /*2550*/  HSETP2.GT.AND P5, PT, R0.H0_H0, R7.H0_H0, PT ;  /* 0x2000000700007234 */ /* 0x000fca0003fa4800 */
[----:B------:R-:W-:Y:S02]  /*2560*/  SEL R7, R7, R0, !P5 ;  /* 0x0000000007077207 */ /* 0x000fe40006800000 */
.L_x_924:
[----:B0-----:R-:W-:Y:S02]  /*2570*/  IADD3 R25, R23, c[0x0][0x0], RZ ;  /* 0x0000000017197a10 */ /* 0x001fe40007ffe0ff */
[----:B------:R-:W-:Y:S02]  /*2580*/  IADD3 R4, R4, 0x1, RZ ;  /* 0x0000000104047810 */ /* 0x000fe40007ffe0ff */
[----:B------:R-:W-:-:S13]  /*2590*/  ISETP.GE.AND P5, PT, R25, c[0x0][0x1a8], PT ;  /* 0x00006a0019007a0c */ /* 0x000fda0003fa6270 */
[----:B------:R-:W-:Y:S01]  /*25a0*/  @P5 CALL.REL.NOINC `(.L_x_908) ;  /* 0x0000001000005944 */ /* 0x000fe20003c00000 */
[----:B------:R-:W-:Y:S05]  /*25b0*/  BRA `(.L_x_925) ;  /* 0xffffeb8000007947 */ /* 0x000fea000383ffff */
.L_x_908:
[----:B0-----:R-:W-:Y:S05]  /*25c0*/  BSYNC B0 ;  /* 0x0000000000007941 */ /* 0x001fea0003800000 */
.L_x_907:
        /* <DEDUP_REMOVED lines=49> */
[----:B-----5:R-:W-:Y:S05]  /*28e0*/  CALL.REL.NOINC `($__internal_13_$__cuda_sm20_div_rn_f64_full) ;  /* 0x0000020000007944 */ /* 0x020fea0003c00000 */
.L_x_929:
[----:B------:R-:W-:Y:S05]  /*28f0*/  BSYNC B1 ;  /* 0x0000000000017941 */ /* 0x000fea0003800000 */
.L_x_928:
[----:B------:R-:W2:Y:S01]  /*2900*/  S2R R9, SR_CTAID.X ;  /* 0x0000000000097919 */ /* 0x000ea20000002500 */
[----:B------:R-:W3:Y:S01]  /*2910*/  F2F.F32.F64 R6, R4 ;  /* 0x0000000400067310 */ /* 0x000ee20000301000 */
[----:B------:R-:W3:Y:S01]  /*2920*/  DSETP.GEU.AND P0, PT, |R4|, c[0x2][0x0], PT ;  /* 0x008000000400762a */ /* 0x000ee20003f0e200 */
[----:B-1----:R-:W-:-:S13]  /*2930*/  IMAD.MOV.U32 R11, RZ, RZ, 0x2 ;  /* 0x00000002ff0b7424 */ /* 0x002fda00078e00ff */
[----:B---3--:R-:W-:Y:S02]  /*2940*/  @!P0 FMUL R6, R6, 1.175494350822287508e-38 ;  /* 0x0080000006068820 */ /* 0x008fe40000400000 */
.L_x_930:
        /* <DEDUP_REMOVED lines=16> */
.L_x_927:
[----:B------:R-:W-:Y:S05]  /*2a50*/  BSYNC B0 ;  /* 0x0000000000007941 */ /* 0x000fea0003800000 */
.L_x_926:
        /* <DEDUP_REMOVED lines=9> */
        .weak           $__internal_13_$__cuda_sm20_div_rn_f64_full
        .type           $__internal_13_$__cuda_sm20_div_rn_f64_full,@function
        .size           $__internal_13_$__cuda_sm20_div_rn_f64_full,(.L_x_2447 - $__internal_13_$__cuda_sm20_div_rn_f64_full)
$__internal_13_$__cuda_sm20_div_rn_f64_full:
        /* <DEDUP_REMOVED lines=48> */
[----:B------:R-:W-:-:S06]  /*2df0*/  MOV R2, RZ ;  /* 0x000000ff00027202 */ /* 0x000fcc0000000f00 */
        /* <DEDUP_REMOVED lines=8> */
.L_x_932:
        /* <DEDUP_REMOVED lines=10> */
[----:B------:R-:W-:Y:S01]  /*2f20*/  @P0 LOP3.LUT R2, R15, 0x7ff00000, RZ, 0xfc, !PT ;  /* 0x7ff000000f020812 */ /* 0x000fe200078efcff */
[----:B------:R-:W-:Y:S01]  /*2f30*/  @!P0 IMAD.MOV.U32 R14, RZ, RZ, RZ ;  /* 0x000000ffff0e8224 */ /* 0x000fe200078e00ff */
[----:B------:R-:W-:-:S03]  /*2f40*/  @P0 MOV R14, RZ ;  /* 0x000000ff000e0202 */ /* 0x000fc60000000f00 */
[----:B------:R-:W-:Y:S01]  /*2f50*/  @P0 IMAD.MOV.U32 R15, RZ, RZ, R2 ;  /* 0x000000ffff0f0224 */ /* 0x000fe200078e0002 */
[----:B------:R-:W-:Y:S05]  /*2f60*/  BRA `(.L_x_933) ;  /* 0x0000002000007947 */ /* 0x000fea0003800000 */
.L_x_934:
[----:B------:R-:W-:Y:S01]  /*2f70*/  LOP3.LUT R15, R3, 0x80000, RZ, 0xfc, !PT ;  /* 0x00080000030f7812 */ /* 0x000fe200078efcff */
[----:B------:R-:W-:Y:S02]  /*2f80*/  IMAD.MOV.U32 R14, RZ, RZ, R2 ;  /* 0x000000ffff0e7224 */ /* 0x000fe400078e0002 */
.L_x_933:
[----:B------:R-:W-:Y:S05]  /*2f90*/  BSYNC B2 ;  /* 0x0000000000027941 */ /* 0x000fea0003800000 */
.L_x_931:
[----:B------:R-:W-:Y:S01]  /*2fa0*/  IMAD.MOV.U32 R7, RZ, RZ, 0x0 ;  /* 0x00000000ff077424 */ /* 0x000fe200078e00ff */
[----:B------:R-:W-:Y:S01]  /*2fb0*/  MOV R5, R15 ;  /* 0x0000000f00057202 */ /* 0x000fe20000000f00 */
[----:B------:R-:W-:Y:S02]  /*2fc0*/  IMAD.MOV.U32 R4, RZ, RZ, R14 ;  /* 0x000000ffff047224 */ /* 0x000fe400078e000e */
[----:B------:R-:W-:Y:S05]  /*2fd0*/  RET.REL.NODEC R6 `(_ZN17fastertransformer34generalAddBiasResidualLayerNormOptI7__half2Lb1ELb1ELi2ELb1ELi8EEEvPT_S3_PKS2_S5_S5_S5_S5_S5_fiiPKfS7_S7_Pfi) ;  /* 0xffffd02006007950 */ /* 0x000fea0003c3ffff */
.L_x_935:
        /* <DEDUP_REMOVED lines=10> */
.L_x_2447:


//--------------------- .text._ZN17fastertransformer35generalAddBiasResidualLayerNormOpt2I7__half2Lb0ELb0ELi1ELb1ELi8EEEvPT_S3_PKS2_S5_S5_S5_S5_S5_fiiPKfS7_S7_Pfi --------------------------
	.section	.text._ZN17fastertransformer35generalAddBiasResidualLayerNormOpt2I7__half2Lb0ELb0ELi1ELb1ELi8EEEvPT_S3_PKS2_S5_S5_S5_S5_S5_fiiPKfS7_S7_Pfi,"ax",@progbits
	.sectioninfo	@"SHI_REGISTERS=32"
	.align	128
        .global         _ZN17fastertransformer35generalAddBiasResidualLayerNormOpt2I7__half2Lb0ELb0ELi1ELb1ELi8EEEvPT_S3_PKS2_S5_S5_S5_S5_S5_fiiPKfS7_S7_Pfi
        .type           _ZN17fastertransformer35generalAddBiasResidualLayerNormOpt2I7__half2Lb0ELb0ELi1ELb1ELi8EEEvPT_S3_PKS2_S5_S5_S5_S5_S5_fiiPKfS7_S7_Pfi,@function
        .size           _ZN17fastertransformer35generalAddBiasResidualLayerNormOpt2I7__half2Lb0ELb0ELi1ELb1ELi8EEEvPT_S3_PKS2_S5_S5_S5_S5_S5_fiiPKfS7_S7_Pfi,(.L_x_2448 - _ZN17fastertransformer35generalAddBiasResidualLayerNormOpt2I7__half2Lb0ELb0ELi1ELb1ELi8EEEvPT_S3_PKS2_S5_S5_S5_S5_S5_fiiPKfS7_S7_Pfi)
        .other          _ZN17fastertransformer35generalAddBiasResidualLayerNormOpt2I7__half2Lb0ELb0ELi1ELb1ELi8EEEvPT_S3_PKS2_S5_S5_S5_S5_S5_fiiPKfS7_S7_Pfi,@"STO_CUDA_ENTRY STV_DEFAULT"
_ZN17fastertransformer35generalAddBiasResidualLayerNormOpt2I7__half2Lb0ELb0ELi1ELb1ELi8EEEvPT_S3_PKS2_S5_S5_S5_S5_S5_fiiPKfS7_S7_Pfi:
.text._ZN17fastertransformer35generalAddBiasResidualLayerNormOpt2I7__half2Lb0ELb0ELi1ELb1ELi8EEEvPT_S3_PKS2_S5_S5_S5_S5_S5_fiiPKfS7_S7_Pfi:
        /* <DEDUP_REMOVED lines=15> */
[----:B0-2---:R-:W-:Y:S02]  /*00f0*/  IMAD.MOV.U32 R2, RZ, RZ, c[0x0][0x0] ;  /* 0x00000000ff027624 */ /* 0x005fe400078e00ff */
[--C-:B------:R-:W-:Y:S02]  /*0100*/  IMAD R4, R11, c[0x0][0x1a8], R20.reuse ;  /* 0x00006a000b047a24 */ /* 0x100fe400078e0214 */
[----:B------:R-:W-:Y:S02]  /*0110*/  IMAD.SHL.U32 R6, R2, 0x8, RZ ;  /* 0x0000000802067824 */ /* 0x000fe400078e00ff */
[----:B------:R-:W-:Y:S02]  /*0120*/  IMAD.MOV.U32 R8, RZ, RZ, RZ ;  /* 0x000000ffff087224 */ /* 0x000fe400078e00ff */
[----:B------:R-:W-:Y:S02]  /*0130*/  IMAD.MOV.U32 R5, RZ, RZ, RZ ;  /* 0x000000ffff057224 */ /* 0x000fe400078e00ff */
[----:B------:R-:W-:-:S02]  /*0140*/  IMAD.MOV.U32 R7, RZ, RZ, R20 ;  /* 0x000000ffff077224 */ /* 0x000fc400078e0014 */
[----:B------:R-:W-:Y:S02]  /*0150*/  IMAD.MOV.U32 R0, RZ, RZ, RZ ;  /* 0x000000ffff007224 */ /* 0x000fe400078e00ff */
[----:B------:R-:W-:-:S04]  /*0160*/  IMAD.WIDE R2, R2, 0x4, RZ ;  /* 0x0000000402027825 */ /* 0x000fc800078e02ff */
.L_x_938:
[----:B------:R-:W-:Y:S02]  /*0170*/  IMAD.MOV.U32 R16, RZ, RZ, 0x4 ;  /* 0x00000004ff107424 */ /* 0x000fe400078e00ff */
[----:B0-----:R-:W-:-:S04]  /*0180*/  IMAD R17, R6, R5, R4 ;  /* 0x0000000506117224 */ /* 0x001fc800078e0204 */
[----:B------:R-:W-:-:S06]  /*0190*/  IMAD.WIDE R18, R17, R16, c[0x0][0x180] ;  /* 0x0000600011127625 */ /* 0x000fcc00078e0210 */
[----:B------:R-:W2:Y:S01]  /*01a0*/  LDG.E.CONSTANT R18, [R18.64] ;  /* 0x0000000412127981 */ /* 0x000ea2000c1e9900 */
[----:B------:R-:W-:Y:S01]  /*01b0*/  LEA R24, R7, 0x190, 0x2 ;  /* 0x0000019007187811 */ /* 0x000fe200078e10ff */
[--C-:B--2---:R-:W-:Y:S02]  /*01c0*/  HADD2.F32 R9, -RZ, R18.reuse.H0_H0 ;  /* 0x20000012ff097230 */ /* 0x104fe40000004100 */
[----:B------:R-:W-:-:S03]  /*01d0*/  HADD2.F32 R14, -RZ, R18.H1_H1 ;  /* 0x30000012ff0e7230 */ /* 0x000fc60000004100 */
[----:B------:R-:W-:Y:S02]  /*01e0*/  FADD.FTZ R10, RZ, R9 ;  /* 0x00000009ff0a7221 */ /* 0x000fe40000010000 */
[----:B------:R-:W-:Y:S02]  /*01f0*/  FADD.FTZ R23, RZ, R14 ;  /* 0x0000000eff177221 */ /* 0x000fe40000010000 */
        /* <DEDUP_REMOVED lines=14> */
[----:B------:R-:W-:-:S04]  /*02e0*/  IADD3 R18, P0, R14, c[0x0][0x180], RZ ;  /* 0x000060000e127a10 */ /* 0x000fc80007f1e0ff */
[----:B------:R-:W-:-:S05]  /*02f0*/  IADD3.X R19, R15, c[0x0][0x184], RZ, P0, !PT ;  /* 0x000061000f137a10 */ /* 0x000fca00007fe4ff */
[----:B------:R-:W2:Y:S01]  /*0300*/  LDG.E.CONSTANT R18, [R18.64] ;  /* 0x0000000412127981 */ /* 0x000ea2000c1e9900 */
[----:B------:R-:W-:Y:S02]  /*0310*/  IADD3 R16, P0, R14, c[0x0][0x168], RZ ;  /* 0x00005a000e107a10 */ /* 0x000fe40007f1e0ff */
[----:B------:R-:W-:Y:S02]  /*0320*/  IADD3 R9, R9, c[0x0][0x0], RZ ;  /* 0x0000000009097a10 */ /* 0x000fe40007ffe0ff */
[----:B------:R-:W-:Y:S02]  /*0330*/  IADD3.X R17, R15, c[0x0][0x16c], RZ, P0, !PT ;  /* 0x00005b000f117a10 */ /* 0x000fe400007fe4ff */
[----:B------:R-:W-:Y:S01]  /*0340*/  ISETP.GE.AND P0, PT, R9, c[0x0][0x1a8], PT ;  /* 0x00006a0009007a0c */ /* 0x000fe20003f06270 */
[--C-:B--2---:R-:W-:Y:S02]  /*0350*/  HADD2.F32 R7, -RZ, R18.reuse.H0_H0 ;  /* 0x20000012ff077230 */ /* 0x104fe40000004100 */
[----:B------:R-:W-:-:S03]  /*0360*/  HADD2.F32 R10, -RZ, R18.H1_H1 ;  /* 0x30000012ff0a7230 */ /* 0x000fc60000004100 */
[----:B------:R-:W-:Y:S02]  /*0370*/  FADD.FTZ R22, RZ, R7 ;  /* 0x00000007ff167221 */ /* 0x000fe40000010000 */
[----:B------:R-:W-:Y:S02]  /*0380*/  FADD.FTZ R23, RZ, R10 ;  /* 0x0000000aff177221 */ /* 0x000fe40000010000 */
[----:B------:R-:W-:-:S03]  /*0390*/  IMAD.MOV.U32 R7, RZ, RZ, c[0x0][0x0] ;  /* 0x00000000ff077624 */ /* 0x000fc600078e00ff */
[----:B------:R-:W-:Y:S01]  /*03a0*/  F2FP.PACK_AB R19, R22, R23 ;  /* 0x000000171613723e */ /* 0x000fe200000000ff */
[----:B------:R-:W-:-:S03]  /*03b0*/  IMAD R10, R7, 0x4, R24 ;  /* 0x00000004070a7824 */ /* 0x000fc600078e0218 */
[----:B------:R-:W-:Y:S01]  /*03c0*/  PRMT R25, R19, 0x5432, R19 ;  /* 0x0000543213197816 */ /* 0x000fe20000000013 */
[----:B------:R-:W-:Y:S02]  /*03d0*/  FMUL.FTZ R19, R23, R23 ;  /* 0x0000001717137220 */ /* 0x000fe40000410000 */
[C---:B------:R-:W-:Y:S02]  /*03e0*/  FADD.FTZ R23, R22.reuse, R23 ;  /* 0x0000001716177221 */ /* 0x040fe40000010000 */
[----:B------:R0:W-:Y:S01]  /*03f0*/  STG.E [R16.64], R25 ;  /* 0x0000001910007986 */ /* 0x0001e2000c101904 */
[----:B------:R-:W-:Y:S02]  /*0400*/  FFMA.FTZ R19, R22, R22, R19 ;  /* 0x0000001616137223 */ /* 0x000fe40000010013 */
[----:B------:R-:W-:Y:S01]  /*0410*/  FADD.FTZ R0, R0, R23 ;  /* 0x0000001700007221 */ /* 0x000fe20000010000 */
[----:B------:R0:W-:Y:S01]  /*0420*/  STS [R10], R25 ;  /* 0x000000190a007388 */ /* 0x0001e20000000800 */
[----:B------:R-:W-:Y:S01]  /*0430*/  FADD.FTZ R8, R8, R19 ;  /* 0x0000001308087221 */ /* 0x000fe20000010000 */
[----:B------:R-:W-:Y:S05]  /*0440*/  @P0 BRA `(.L_x_937) ;  /* 0x0000091000000947 */ /* 0x000fea0003800000 */
[----:B------:R-:W-:-:S05]  /*0450*/  IADD3 R19, P0, R2, R14, RZ ;  /* 0x0000000e02137210 */ /* 0x000fca0007f1e0ff */
[----:B------:R-:W-:Y:S01]  /*0460*/  IMAD.X R23, R3, 0x1, R15, P0 ;  /* 0x0000000103177824 */ /* 0x000fe200000e060f */
[----:B------:R-:W-:-:S04]  /*0470*/  IADD3 R14, P0, R19, c[0x0][0x180], RZ ;  /* 0x00006000130e7a10 */ /* 0x000fc80007f1e0ff */
[----:B------:R-:W-:-:S05]  /*0480*/  IADD3.X R15, R23, c[0x0][0x184], RZ, P0, !PT ;  /* 0x00006100170f7a10 */ /* 0x000fca00007fe4ff */
[----:B------:R-:W2:Y:S01]  /*0490*/  LDG.E.CONSTANT R14, [R14.64] ;  /* 0x000000040e0e7981 */ /* 0x000ea2000c1e9900 */
[----:B0-----:R-:W-:Y:S01]  /*04a0*/  IADD3 R16, P0, R19, c[0x0][0x168], RZ ;  /* 0x00005a0013107a10 */ /* 0x001fe20007f1e0ff */
[----:B------:R-:W-:Y:S01]  /*04b0*/  IMAD R10, R7, 0x4, R10 ;  /* 0x00000004070a7824 */ /* 0x000fe200078e020a */
[----:B------:R-:W-:Y:S01]  /*04c0*/  IADD3 R9, R9, c[0x0][0x0], RZ ;  /* 0x0000000009097a10 */ /* 0x000fe20007ffe0ff */
[--C-:B--2---:R-:W-:Y:S02]  /*04d0*/  HADD2.F32 R17, -RZ, R14.reuse.H0_H0 ;  /* 0x2000000eff117230 */ /* 0x104fe40000004100 */
[----:B------:R-:W-:-:S03]  /*04e0*/  HADD2.F32 R22, -RZ, R14.H1_H1 ;  /* 0x3000000eff167230 */ /* 0x000fc60000004100 */
[----:B------:R-:W-:Y:S01]  /*04f0*/  FADD.FTZ R18, RZ, R17 ;  /* 0x00000011ff127221 */ /* 0x000fe20000010000 */
[----:B------:R-:W-:Y:S01]  /*0500*/  IADD3.X R17, R23, c[0x0][0x16c], RZ, P0, !PT ;  /* 0x00005b0017117a10 */ /* 0x000fe200007fe4ff */
[----:B------:R-:W-:Y:S01]  /*0510*/  FADD.FTZ R25, RZ, R22 ;  /* 0x00000016ff197221 */ /* 0x000fe20000010000 */
[----:B------:R-:W-:-:S04]  /*0520*/  ISETP.GE.AND P0, PT, R9, c[0x0][0x1a8], PT ;  /* 0x00006a0009007a0c */ /* 0x000fc80003f06270 */
[----:B------:R-:W-:-:S04]  /*0530*/  F2FP.PACK_AB R15, R18, R25 ;  /* 0x00000019120f723e */ /* 0x000fc800000000ff */
        /* <DEDUP_REMOVED lines=107> */
[----:B0-----:R-:W-:-:S04]  /*0bf0*/  IADD3 R16, P0, R14, c[0x0][0x180], RZ ;  /* 0x000060000e107a10 */ /* 0x001fc80007f1e0ff */
[----:B------:R-:W-:-:S05]  /*0c00*/  IADD3.X R17, R23, c[0x0][0x184], RZ, P0, !PT ;  /* 0x0000610017117a10 */ /* 0x000fca00007fe4ff */
[----:B------:R-:W2:Y:S01]  /*0c10*/  LDG.E.CONSTANT R16, [R16.64] ;  /* 0x0000000410107981 */ /* 0x000ea2000c1e9900 */
[----:B------:R-:W-:Y:S01]  /*0c20*/  IADD3 R14, P0, R14, c[0x0][0x168], RZ ;  /* 0x00005a000e0e7a10 */ /* 0x000fe20007f1e0ff */
[----:B------:R-:W-:Y:S01]  /*0c30*/  IMAD R10, R7, 0x4, R10 ;  /* 0x00000004070a7824 */ /* 0x000fe200078e020a */
[----:B------:R-:W-:Y:S02]  /*0c40*/  IADD3 R7, R9, c[0x0][0x0], RZ ;  /* 0x0000000009077a10 */ /* 0x000fe40007ffe0ff */
[----:B------:R-:W-:Y:S01]  /*0c50*/  IADD3 R5, R5, 0x1, RZ ;  /* 0x0000000105057810 */ /* 0x000fe20007ffe0ff */
[--C-:B--2---:R-:W-:Y:S02]  /*0c60*/  HADD2.F32 R15, -RZ, R16.reuse.H0_H0 ;  /* 0x20000010ff0f7230 */ /* 0x104fe40000004100 */
[----:B------:R-:W-:-:S03]  /*0c70*/  HADD2.F32 R19, -RZ, R16.H1_H1 ;  /* 0x30000010ff137230 */ /* 0x000fc60000004100 */
[----:B------:R-:W-:Y:S01]  /*0c80*/  FADD.FTZ R18, RZ, R15 ;  /* 0x0000000fff127221 */ /* 0x000fe20000010000 */
[----:B------:R-:W-:Y:S01]  /*0c90*/  IADD3.X R15, R23, c[0x0][0x16c], RZ, P0, !PT ;  /* 0x00005b00170f7a10 */ /* 0x000fe200007fe4ff */
[----:B------:R-:W-:Y:S01]  /*0ca0*/  FADD.FTZ R19, RZ, R19 ;  /* 0x00000013ff137221 */ /* 0x000fe20000010000 */
[----:B------:R-:W-:-:S03]  /*0cb0*/  ISETP.GE.AND P0, PT, R7, c[0x0][0x1a8], PT ;  /* 0x00006a0007007a0c */ /* 0x000fc60003f06270 */
        /* <DEDUP_REMOVED lines=9> */
[----:B------:R-:W-:Y:S05]  /*0d50*/  @!P0 BRA `(.L_x_938) ;  /* 0xfffff41000008947 */ /* 0x000fea000383ffff */
.L_x_937:
[----:B0-2---:R-:W-:Y:S05]  /*0d60*/  BSYNC B0 ;  /* 0x0000000000007941 */ /* 0x005fea0003800000 */
.L_x_936:
        /* <DEDUP_REMOVED lines=66> */
.L_x_940:
[----:B------:R-:W-:Y:S05]  /*1190*/  BSYNC B0 ;  /* 0x0000000000007941 */ /* 0x000fea0003800000 */
.L_x_939:
        /* <DEDUP_REMOVED lines=13> */
.L_x_959:
        /* <DEDUP_REMOVED lines=31> */
.L_x_943:
[----:B------:R0:W-:Y:S01]  /*1460*/  STS [R25], R24 ;  /* 0x0000001819007388 */ /* 0x0001e20000000800 */
[C---:B------:R-:W-:Y:S02]  /*1470*/  HADD2 R17, |R24|.reuse, -RZ.H0_H0 ;  /* 0xa00000ff18117230 */ /* 0x040fe40000000200 */
[----:B------:R-:W-:-:S03]  /*1480*/  HSETP2.GT.AND P4, PT, |R24|.H0_H0, |R24|.H1_H1, PT ;  /* 0x7000001818007234 */ /* 0x000fc60003f84a00 */
[----:B------:R-:W-:-:S04]  /*1490*/  PRMT R0, R17, 0x7632, R0 ;  /* 0x0000763211007816 */ /* 0x000fc80000000000 */
[----:B------:R-:W-:-:S05]  /*14a0*/  SEL R17, R0, R17, !P4 ;  /* 0x0000001100117207 */ /* 0x000fca0006000000 */
[----:B------:R-:W-:-:S05]  /*14b0*/  HSETP2.GT.AND P4, PT, R17.H0_H0, R6.H0_H0, PT ;  /* 0x2000000611007234 */ /* 0x000fca0003f84800 */
[----:B------:R-:W-:Y:S02]  /*14c0*/  SEL R6, R6, R17, !P4 ;  /* 0x0000001106067207 */ /* 0x000fe40006000000 */
.L_x_944:
        /* <DEDUP_REMOVED lines=36> */
.L_x_945:
[----:B------:R0:W-:Y:S01]  /*1710*/  STS [R25], R26 ;  /* 0x0000001a19007388 */ /* 0x0001e20000000800 */
[C---:B------:R-:W-:Y:S02]  /*1720*/  HADD2 R19, |R26|.reuse, -RZ.H0_H0 ;  /* 0xa00000ff1a137230 */ /* 0x040fe40000000200 */
[----:B------:R-:W-:-:S03]  /*1730*/  HSETP2.GT.AND P4, PT, |R26|.H0_H0, |R26|.H1_H1, PT ;  /* 0x7000001a1a007234 */ /* 0x000fc60003f84a00 */
[----:B------:R-:W-:-:S04]  /*1740*/  PRMT R18, R19, 0x7632, R18 ;  /* 0x0000763213127816 */ /* 0x000fc80000000012 */
[----:B------:R-:W-:-:S05]  /*1750*/  SEL R19, R18, R19, !P4 ;  /* 0x0000001312137207 */ /* 0x000fca0006000000 */
[----:B------:R-:W-:-:S05]  /*1760*/  HSETP2.GT.AND P4, PT, R19.H0_H0, R6.H0_H0, PT ;  /* 0x2000000613007234 */ /* 0x000fca0003f84800 */
[----:B------:R-:W-:Y:S02]  /*1770*/  SEL R6, R6, R19, !P4 ;  /* 0x0000001306067207 */ /* 0x000fe40006000000 */
.L_x_946:
        /* <DEDUP_REMOVED lines=36> */
.L_x_947:
[----:B------:R0:W-:Y:S01]  /*19c0*/  STS [R25], R24 ;  /* 0x0000001819007388 */ /* 0x0001e20000000800 */
[C---:B------:R-:W-:Y:S02]  /*19d0*/  HADD2 R17, |R24|.reuse, -RZ.H0_H0 ;  /* 0xa00000ff18117230 */ /* 0x040fe40000000200 */
[----:B------:R-:W-:-:S03]  /*19e0*/  HSETP2.GT.AND P4, PT, |R24|.H0_H0, |R24|.H1_H1, PT ;  /* 0x7000001818007234 */ /* 0x000fc60003f84a00 */
[----:B------:R-:W-:-:S04]  /*19f0*/  PRMT R16, R17, 0x7632, R16 ;  /* 0x0000763211107816 */ /* 0x000fc80000000010 */
[----:B------:R-:W-:-:S05]  /*1a00*/  SEL R17, R16, R17, !P4 ;  /* 0x0000001110117207 */ /* 0x000fca0006000000 */
[----:B------:R-:W-:-:S05]  /*1a10*/  HSETP2.GT.AND P4, PT, R17.H0_H0, R6.H0_H0, PT ;  /* 0x2000000611007234 */ /* 0x000fca0003f84800 */
[----:B------:R-:W-:Y:S02]  /*1a20*/  SEL R6, R6, R17, !P4 ;  /* 0x0000001106067207 */ /* 0x000fe40006000000 */
.L_x_948:
        /* <DEDUP_REMOVED lines=36> */
.L_x_949:
[----:B------:R0:W-:Y:S01]  /*1c70*/  STS [R25], R24 ;  /* 0x0000001819007388 */ /* 0x0001e20000000800 */
[C---:B------:R-:W-:Y:S02]  /*1c80*/  HADD2 R17, |R24|.reuse, -RZ.H0_H0 ;  /* 0xa00000ff18117230 */ /* 0x040fe40000000200 */
[----:B------:R-:W-:-:S03]  /*1c90*/  HSETP2.GT.AND P4, PT, |R24|.H0_H0, |R24|.H1_H1, PT ;  /* 0x7000001818007234 */ /* 0x000fc60003f84a00 */
[----:B------:R-:W-:-:S04]  /*1ca0*/  PRMT R16, R17, 0x7632, R16 ;  /* 0x0000763211107816 */ /* 0x000fc80000000010 */
[----:B------:R-:W-:-:S05]  /*1cb0*/  SEL R17, R16, R17, !P4 ;  /* 0x0000001110117207 */ /* 0x000fca0006000000 */
[----:B------:R-:W-:-:S05]  /*1cc0*/  HSETP2.GT.AND P4, PT, R17.H0_H0, R6.H0_H0, PT ;  /* 0x2000000611007234 */ /* 0x000fca0003f84800 */
[----:B------:R-:W-:Y:S02]  /*1cd0*/  SEL R6, R6, R17, !P4 ;  /* 0x0000001106067207 */ /* 0x000fe40006000000 */
.L_x_950:
        /* <DEDUP_REMOVED lines=36> */
.L_x_951:
[----:B------:R0:W-:Y:S01]  /*1f20*/  STS [R25], R24 ;  /* 0x0000001819007388 */ /* 0x0001e20000000800 */
[C---:B------:R-:W-:Y:S02]  /*1f30*/  HADD2 R17, |R24|.reuse, -RZ.H0_H0 ;  /* 0xa00000ff18117230 */ /* 0x040fe40000000200 */
[----:B------:R-:W-:-:S03]  /*1f40*/  HSETP2.GT.AND P4, PT, |R24|.H0_H0, |R24|.H1_H1, PT ;  /* 0x7000001818007234 */ /* 0x000fc60003f84a00 */
[----:B------:R-:W-:-:S04]  /*1f50*/  PRMT R16, R17, 0x7632, R16 ;  /* 0x0000763211107816 */ /* 0x000fc80000000010 */
[----:B------:R-:W-:-:S05]  /*1f60*/  SEL R17, R16, R17, !P4 ;  /* 0x0000001110117207 */ /* 0x000fca0006000000 */
[----:B------:R-:W-:-:S05]  /*1f70*/  HSETP2.GT.AND P4, PT, R17.H0_H0, R6.H0_H0, PT ;  /* 0x2000000611007234 */ /* 0x000fca0003f84800 */
[----:B------:R-:W-:Y:S02]  /*1f80*/  SEL R6, R6, R17, !P4 ;  /* 0x0000001106067207 */ /* 0x000fe40006000000 */
.L_x_952:
        /* <DEDUP_REMOVED lines=36> */
.L_x_953:
[----:B------:R0:W-:Y:S01]  /*21d0*/  STS [R25], R24 ;  /* 0x0000001819007388 */ /* 0x0001e20000000800 */
[C---:B------:R-:W-:Y:S02]  /*21e0*/  HADD2 R17, |R24|.reuse, -RZ.H0_H0 ;  /* 0xa00000ff18117230 */ /* 0x040fe40000000200 */
[----:B------:R-:W-:-:S03]  /*21f0*/  HSETP2.GT.AND P4, PT, |R24|.H0_H0, |R24|.H1_H1, PT ;  /* 0x7000001818007234 */ /* 0x000fc60003f84a00 */
[----:B------:R-:W-:-:S04]  /*2200*/  PRMT R16, R17, 0x7632, R16 ;  /* 0x0000763211107816 */ /* 0x000fc80000000010 */
[----:B------:R-:W-:-:S05]  /*2210*/  SEL R17, R16, R17, !P4 ;  /* 0x0000001110117207 */ /* 0x000fca0006000000 */
[----:B------:R-:W-:-:S05]  /*2220*/  HSETP2.GT.AND P4, PT, R17.H0_H0, R6.H0_H0, PT ;  /* 0x2000000611007234 */ /* 0x000fca0003f84800 */
[----:B------:R-:W-:Y:S02]  /*2230*/  SEL R6, R6, R17, !P4 ;  /* 0x0000001106067207 */ /* 0x000fe40006000000 */
.L_x_954:
        /* <DEDUP_REMOVED lines=36> */
.L_x_955:
[----:B------:R0:W-:Y:S01]  /*2480*/  STS [R25], R24 ;  /* 0x0000001819007388 */ /* 0x0001e20000000800 */
[C---:B------:R-:W-:Y:S02]  /*2490*/  HADD2 R17, |R24|.reuse, -RZ.H0_H0 ;  /* 0xa00000ff18117230 */ /* 0x040fe40000000200 */
[----:B------:R-:W-:-:S03]  /*24a0*/  HSETP2.GT.AND P4, PT, |R24|.H0_H0, |R24|.H1_H1, PT ;  /* 0x7000001818007234 */ /* 0x000fc60003f84a00 */
[----:B------:R-:W-:-:S04]  /*24b0*/  PRMT R16, R17, 0x7632, R16 ;  /* 0x0000763211107816 */ /* 0x000fc80000000010 */
[----:B------:R-:W-:-:S05]  /*24c0*/  SEL R17, R16, R17, !P4 ;  /* 0x0000001110117207 */ /* 0x000fca0006000000 */
[----:B------:R-:W-:-:S05]  /*24d0*/  HSETP2.GT.AND P4, PT, R17.H0_H0, R6.H0_H0, PT ;  /* 0x2000000611007234 */ /* 0x000fca0003f84800 */
[----:B------:R-:W-:Y:S02]  /*24e0*/  SEL R6, R6, R17, !P4 ;  /* 0x0000001106067207 */ /* 0x000fe40006000000 */
.L_x_956:
        /* <DEDUP_REMOVED lines=36> */
.L_x_957:
[----:B------:R0:W-:Y:S01]  /*2730*/  STS [R25], R23 ;  /* 0x0000001719007388 */ /* 0x0001e20000000800 */
[C---:B------:R-:W-:Y:S02]  /*2740*/  HADD2 R17, |R23|.reuse, -RZ.H0_H0 ;  /* 0xa00000ff17117230 */ /* 0x040fe40000000200 */
[----:B------:R-:W-:-:S03]  /*2750*/  HSETP2.GT.AND P4, PT, |R23|.H0_H0, |R23|.H1_H1, PT ;  /* 0x7000001717007234 */ /* 0x000fc60003f84a00 */
[----:B------:R-:W-:-:S04]  /*2760*/  PRMT R0, R17, 0x7632, R0 ;  /* 0x0000763211007816 */ /* 0x000fc80000000000 */
[----:B------:R-:W-:-:S05]  /*2770*/  SEL R17, R0, R17, !P4 ;  /* 0x0000001100117207 */ /* 0x000fca0006000000 */
[----:B------:R-:W-:-:S05]  /*2780*/  HSETP2.GT.AND P4, PT, R17.H0_H0, R6.H0_H0, PT ;  /* 0x2000000611007234 */ /* 0x000fca0003f84800 */
[----:B------:R-:W-:Y:S02]  /*2790*/  SEL R6, R6, R17, !P4 ;  /* 0x0000001106067207 */ /* 0x000fe40006000000 */
.L_x_958:
[----:B0-----:R-:W-:Y:S02]  /*27a0*/  IADD3 R22, R22, c[0x0][0x0], RZ ;  /* 0x0000000016167a10 */ /* 0x001fe40007ffe0ff */
[----:B------:R-:W-:Y:S02]  /*27b0*/  IADD3 R4, R4, 0x1, RZ ;  /* 0x0000000104047810 */ /* 0x000fe40007ffe0ff */
[----:B------:R-:W-:-:S13]  /*27c0*/  ISETP.GE.AND P4, PT, R22, c[0x0][0x1a8], PT ;  /* 0x00006a0016007a0c */ /* 0x000fda0003f86270 */
[----:B------:R-:W-:Y:S01]  /*27d0*/  @P4 CALL.REL.NOINC `(.L_x_942) ;  /* 0x0000001000004944 */ /* 0x000fe20003c00000 */
[----:B------:R-:W-:Y:S05]  /*27e0*/  BRA `(.L_x_959) ;  /* 0xffffea8000007947 */ /* 0x000fea000383ffff */
.L_x_942:
[----:B------:R-:W-:Y:S05]  /*27f0*/  BSYNC B0 ;  /* 0x0000000000007941 */ /* 0x000fea0003800000 */
.L_x_941:
        /* <DEDUP_REMOVED lines=49> */
[----:B-----5:R-:W-:Y:S05]  /*2b10*/  CALL.REL.NOINC `($__internal_14_$__cuda_sm20_div_rn_f64_full) ;  /* 0x000001e000007944 */ /* 0x020fea0003c00000 */
.L_x_963:
[----:B------:R-:W-:Y:S05]  /*2b20*/  BSYNC B1 ;  /* 0x0000000000017941 */ /* 0x000fea0003800000 */
.L_x_962:
[----:B------:R-:W0:Y:S01]  /*2b30*/  F2F.F32.F64 R4, R2 ;  /* 0x0000000200047310 */ /* 0x000e220000301000 */
[----:B------:R-:W0:Y:S01]  /*2b40*/  DSETP.GEU.AND P0, PT, |R2|, c[0x2][0x0], PT ;  /* 0x008000000200762a */ /* 0x000e220003f0e200 */
[----:B------:R-:W-:-:S13]  /*2b50*/  IMAD.MOV.U32 R9, RZ, RZ, 0x2 ;  /* 0x00000002ff097424 */ /* 0x000fda00078e00ff */
[----:B0-----:R-:W-:Y:S02]  /*2b60*/  @!P0 FMUL R4, R4, 1.175494350822287508e-38 ;  /* 0x0080000004048820 */ /* 0x001fe40000400000 */
.L_x_964:
        /* <DEDUP_REMOVED lines=16> */
.L_x_961:
[----:B------:R-:W-:Y:S05]  /*2c70*/  BSYNC B0 ;  /* 0x0000000000007941 */ /* 0x000fea0003800000 */
.L_x_960:
        /* <DEDUP_REMOVED lines=8> */
        .weak           $__internal_14_$__cuda_sm20_div_rn_f64_full
        .type           $__internal_14_$__cuda_sm20_div_rn_f64_full,@function
        .size           $__internal_14_$__cuda_sm20_div_rn_f64_full,(.L_x_2448 - $__internal_14_$__cuda_sm20_div_rn_f64_full)
$__internal_14_$__cuda_sm20_div_rn_f64_full:
        /* <DEDUP_REMOVED lines=57> */
.L_x_966:
        /* <DEDUP_REMOVED lines=15> */
.L_x_968:
[----:B0-----:R-:W-:Y:S01]  /*3180*/  LOP3.LUT R17, R5, 0x80000, RZ, 0xfc, !PT ;  /* 0x0008000005117812 */ /* 0x001fe200078efcff */
[----:B------:R-:W-:Y:S02]  /*3190*/  IMAD.MOV.U32 R16, RZ, RZ, R4 ;  /* 0x000000ffff107224 */ /* 0x000fe400078e0004 */
.L_x_967:
[----:B------:R-:W-:Y:S05]  /*31a0*/  BSYNC B2 ;  /* 0x0000000000027941 */ /* 0x000fea0003800000 */
.L_x_965:
[----:B------:R-:W-:Y:S02]  /*31b0*/  IMAD.MOV.U32 R9, RZ, RZ, 0x0 ;  /* 0x00000000ff097424 */ /* 0x000fe400078e00ff */
[----:B------:R-:W-:Y:S02]  /*31c0*/  IMAD.MOV.U32 R2, RZ, RZ, R16 ;  /* 0x000000ffff027224 */ /* 0x000fe400078e0010 */
[----:B------:R-:W-:Y:S01]  /*31d0*/  IMAD.MOV.U32 R3, RZ, RZ, R17 ;  /* 0x000000ffff037224 */ /* 0x000fe200078e0011 */
[----:B------:R-:W-:Y:S06]  /*31e0*/  RET.REL.NODEC R8 `(_ZN17fastertransformer35generalAddBiasResidualLayerNormOpt2I7__half2Lb0ELb0ELi1ELb1ELi8EEEvPT_S3_PKS2_S5_S5_S5_S5_S5_fiiPKfS7_S7_Pfi) ;  /* 0xffffce1008007950 */ /* 0x000fec0003c3ffff */
.L_x_969:
        /* <DEDUP_REMOVED lines=9> */
.L_x_2448:


//--------------------- .text._ZN17fastertransformer34generalAddBiasResidualLayerNormOptI7__half2Lb0ELb0ELi1ELb1ELi8EEEvPT_S3_PKS2_S5_S5_S5_S5_S5_fiiPKfS7_S7_Pfi --------------------------
	.section	.text._ZN17fastertransformer34generalAddBiasResidualLayerNormOptI7__half2Lb0ELb0ELi1ELb1ELi8EEEvPT_S3_PKS2_S5_S5_S5_S5_S5_fiiPKfS7_S7_Pfi,"ax",@progbits
	.sectioninfo	@"SHI_REGISTERS=32"
	.align	128
        .global         _ZN17fastertransformer34generalAddBiasResidualLayerNormOptI7__half2Lb0ELb0ELi1ELb1ELi8EEEvPT_S3_PKS2_S5_S5_S5_S5_S5_fiiPKfS7_S7_Pfi
        .type           _ZN17fastertransformer34generalAddBiasResidualLayerNormOptI7__half2Lb0ELb0ELi1ELb1ELi8EEEvPT_S3_PKS2_S5_S5_S5_S5_S5_fiiPKfS7_S7_Pfi,@function
        .size           _ZN17fastertransformer34generalAddBiasResidualLayerNormOptI7__half2Lb0ELb0ELi1ELb1ELi8EEEvPT_S3_PKS2_S5_S5_S5_S5_S5_fiiPKfS7_S7_Pfi,(.L_x_2449 - _ZN17fastertransformer34generalAddBiasResidualLayerNormOptI7__half2Lb0ELb0ELi1ELb1ELi8EEEvPT_S3_PKS2_S5_S5_S5_S5_S5_fiiPKfS7_S7_Pfi)
        .other          _ZN17fastertransformer34generalAddBiasResidualLayerNormOptI7__half2Lb0ELb0ELi1ELb1ELi8EEEvPT_S3_PKS2_S5_S5_S5_S5_S5_fiiPKfS7_S7_Pfi,@"STO_CUDA_ENTRY STV_DEFAULT"
_ZN17fastertransformer34generalAddBiasResidualLayerNormOptI7__half2Lb0ELb0ELi1ELb1ELi8EEEvPT_S3_PKS2_S5_S5_S5_S5_S5_fiiPKfS7_S7_Pfi:
.text._ZN17fastertransformer34generalAddBiasResidualLayerNormOptI7__half2Lb0ELb0ELi1ELb1ELi8EEEvPT_S3_PKS2_S5_S5_S5_S5_S5_fiiPKfS7_S7_Pfi:
        /* <DEDUP_REMOVED lines=15> */
.L_x_972:
[----:B------:R-:W-:Y:S01]  /*00f0*/  HFMA2.MMA R5, -RZ, RZ, 0, 2.384185791015625e-07 ;  /* 0x00000004ff057435 */ /* 0x000fe200000001ff */
[----:B0-----:R-:W-:-:S09]  /*0100*/  IMAD R4, R7, c[0x0][0x1a8], R6 ;  /* 0x00006a0007047a24 */ /* 0x001fd200078e0206 */
[----:B------:R-:W-:-:S06]  /*0110*/  IMAD.WIDE R2, R4, R5, c[0x0][0x180] ;  /* 0x0000600004027625 */ /* 0x000fcc00078e0205 */
[----:B------:R-:W2:Y:S01]  /*0120*/  LDG.E.CONSTANT R2, [R2.64] ;  /* 0x0000000402027981 */ /* 0x000ea2000c1e9900 */
[----:B------:R-:W-:Y:S01]  /*0130*/  IMAD.WIDE R4, R4, R5, c[0x0][0x168] ;  /* 0x00005a0004047625 */ /* 0x000fe200078e0205 */
[----:B--2---:R-:W-:-:S05]  /*0140*/  HADD2 R3, R2, RZ.H0_H0 ;  /* 0x200000ff02037230 */ /* 0x004fca0000000000 */
[----:B------:R-:W-:Y:S01]  /*0150*/  STG.E [R4.64], R3 ;  /* 0x0000000304007986 */ /* 0x000fe2000c101904 */
[----:B------:R-:W-:-:S03]  /*0160*/  HFMA2.MMA R0, R0, 1, 1, R3 ;  /* 0x3c003c0000007835 */ /* 0x000fc60000000003 */
[----:B------:R0:W-:Y:S02]  /*0170*/  STS [R6.X4+0x110], R3 ;  /* 0x0001100306007388 */ /* 0x0001e40000004800 */
[----:B0-----:R-:W-:-:S04]  /*0180*/  IADD3 R6, R6, c[0x0][0x0], RZ ;  /* 0x0000000006067a10 */ /* 0x001fc80007ffe0ff */
[----:B------:R-:W-:-:S13]  /*0190*/  ISETP.GE.AND P0, PT, R6, c[0x0][0x1a8], PT ;  /* 0x00006a0006007a0c */ /* 0x000fda0003f06270 */
[----:B------:R-:W-:Y:S05]  /*01a0*/  @!P0 BRA `(.L_x_972) ;  /* 0xffffff4000008947 */ /* 0x000fea000383ffff */
.L_x_971:
[----:B-1----:R-:W-:Y:S05]  /*01b0*/  BSYNC B0 ;  /* 0x0000000000007941 */ /* 0x002fea0003800000 */
.L_x_970:
        /* <DEDUP_REMOVED lines=47> */
.L_x_975:
        /* <DEDUP_REMOVED lines=105> */
.L_x_974:
[----:B0-----:R-:W-:Y:S05]  /*0b40*/  BSYNC B0 ;  /* 0x0000000000007941 */ /* 0x001fea0003800000 */
.L_x_973:
        /* <DEDUP_REMOVED lines=39> */
[----:B------:R-:W1:Y:S01]  /*0dc0*/  S2R R6, SR_CTAID.X ;  /* 0x0000000000067919 */ /* 0x000e620000002500 */
[C---:B------:R-:W-:Y:S01]  /*0dd0*/  IMAD.SHL.U32 R3, R14.reuse, 0x8, RZ ;  /* 0x000000080e037824 */ /* 0x040fe200078e00ff */
[----:B------:R-:W-:Y:S01]  /*0de0*/  ISETP.NE.AND.EX P0, PT, RZ, c[0x0][0x1cc], PT, P0 ;  /* 0x00007300ff007a0c */ /* 0x000fe20003f05300 */
[----:B------:R-:W-:Y:S01]  /*0df0*/  IMAD.WIDE R14, R14, 0x4, RZ ;  /* 0x000000040e0e7825 */ /* 0x000fe200078e02ff */
[----:B0-----:R-:W-:-:S03]  /*0e00*/  F2FP.PACK_AB R5, R5, R4 ;  /* 0x000000040505723e */ /* 0x001fc600000000ff */
[----:B-1----:R-:W-:-:S03]  /*0e10*/  IMAD.MOV.U32 R4, RZ, RZ, RZ ;  /* 0x000000ffff047224 */ /* 0x002fc600078e00ff */
.L_x_994:
        /* <DEDUP_REMOVED lines=31> */
.L_x_978:
[----:B------:R0:W-:Y:S01]  /*1010*/  STS [R27], R22 ;  /* 0x000000161b007388 */ /* 0x0001e20000000800 */
[C---:B------:R-:W-:Y:S02]  /*1020*/  HADD2 R0, |R22|.reuse, -RZ.H0_H0 ;  /* 0xa00000ff16007230 */ /* 0x040fe40000000200 */
[----:B------:R-:W-:-:S03]  /*1030*/  HSETP2.GT.AND P4, PT, |R22|.H0_H0, |R22|.H1_H1, PT ;  /* 0x7000001616007234 */ /* 0x000fc60003f84a00 */
[----:B------:R-:W-:-:S04]  /*1040*/  PRMT R17, R0, 0x7632, R17 ;  /* 0x0000763200117816 */ /* 0x000fc80000000011 */
[----:B------:R-:W-:-:S05]  /*1050*/  SEL R0, R17, R0, !P4 ;  /* 0x0000000011007207 */ /* 0x000fca0006000000 */
[----:B------:R-:W-:-:S05]  /*1060*/  HSETP2.GT.AND P4, PT, R0.H0_H0, R7.H0_H0, PT ;  /* 0x2000000700007234 */ /* 0x000fca0003f84800 */
[----:B------:R-:W-:Y:S02]  /*1070*/  SEL R7, R7, R0, !P4 ;  /* 0x0000000007077207 */ /* 0x000fe40006000000 */
.L_x_979:
        /* <DEDUP_REMOVED lines=36> */
.L_x_980:
[----:B------:R0:W-:Y:S01]  /*12c0*/  STS [R27], R24 ;  /* 0x000000181b007388 */ /* 0x0001e20000000800 */
[C---:B------:R-:W-:Y:S02]  /*12d0*/  HADD2 R18, |R24|.reuse, -RZ.H0_H0 ;  /* 0xa00000ff18127230 */ /* 0x040fe40000000200 */
[----:B------:R-:W-:-:S03]  /*12e0*/  HSETP2.GT.AND P4, PT, |R24|.H0_H0, |R24|.H1_H1, PT ;  /* 0x7000001818007234 */ /* 0x000fc60003f84a00 */
[----:B------:R-:W-:-:S04]  /*12f0*/  PRMT R19, R18, 0x7632, R19 ;  /* 0x0000763212137816 */ /* 0x000fc80000000013 */
[----:B------:R-:W-:-:S05]  /*1300*/  SEL R18, R19, R18, !P4 ;  /* 0x0000001213127207 */ /* 0x000fca0006000000 */
[----:B------:R-:W-:-:S05]  /*1310*/  HSETP2.GT.AND P4, PT, R18.H0_H0, R7.H0_H0, PT ;  /* 0x2000000712007234 */ /* 0x000fca0003f84800 */
[----:B------:R-:W-:Y:S02]  /*1320*/  SEL R7, R7, R18, !P4 ;  /* 0x0000001207077207 */ /* 0x000fe40006000000 */
.L_x_981:
        /* <DEDUP_REMOVED lines=36> */
.L_x_982:
[----:B------:R0:W-:Y:S01]  /*1570*/  STS [R27], R22 ;  /* 0x000000161b007388 */ /* 0x0001e20000000800 */
[C---:B------:R-:W-:Y:S02]  /*1580*/  HADD2 R16, |R22|.reuse, -RZ.H0_H0 ;  /* 0xa00000ff16107230 */ /* 0x040fe40000000200 */
[----:B------:R-:W-:-:S03]  /*1590*/  HSETP2.GT.AND P4, PT, |R22|.H0_H0, |R22|.H1_H1, PT ;  /* 0x7000001616007234 */ /* 0x000fc60003f84a00 */
[----:B------:R-:W-:-:S04]  /*15a0*/  PRMT R17, R16, 0x7632, R17 ;  /* 0x0000763210117816 */ /* 0x000fc80000000011 */
[----:B------:R-:W-:-:S05]  /*15b0*/  SEL R16, R17, R16, !P4 ;  /* 0x0000001011107207 */ /* 0x000fca0006000000 */
[----:B------:R-:W-:-:S05]  /*15c0*/  HSETP2.GT.AND P4, PT, R16.H0_H0, R7.H0_H0, PT ;  /* 0x2000000710007234 */ /* 0x000fca0003f84800 */
[----:B------:R-:W-:Y:S02]  /*15d0*/  SEL R7, R7, R16, !P4 ;  /* 0x0000001007077207 */ /* 0x000fe40006000000 */
.L_x_983:
        /* <DEDUP_REMOVED lines=36> */
.L_x_984:
[----:B------:R0:W-:Y:S01]  /*1820*/  STS [R27], R22 ;  /* 0x000000161b007388 */ /* 0x0001e20000000800 */
[C---:B------:R-:W-:Y:S02]  /*1830*/  HADD2 R16, |R22|.reuse, -RZ.H0_H0 ;  /* 0xa00000ff16107230 */ /* 0x040fe40000000200 */
[----:B------:R-:W-:-:S03]  /*1840*/  HSETP2.GT.AND P4, PT, |R22|.H0_H0, |R22|.H1_H1, PT ;  /* 0x7000001616007234 */ /* 0x000fc60003f84a00 */
[----:B------:R-:W-:-:S04]  /*1850*/  PRMT R17, R16, 0x7632, R17 ;  /* 0x0000763210117816 */ /* 0x000fc80000000011 */
[----:B------:R-:W-:-:S05]  /*1860*/  SEL R16, R17, R16, !P4 ;  /* 0x0000001011107207 */ /* 0x000fca0006000000 */
[----:B------:R-:W-:-:S05]  /*1870*/  HSETP2.GT.AND P4, PT, R16.H0_H0, R7.H0_H0, PT ;  /* 0x2000000710007234 */ /* 0x000fca0003f84800 */
[----:B------:R-:W-:Y:S02]  /*1880*/  SEL R7, R7, R16, !P4 ;  /* 0x0000001007077207 */ /* 0x000fe40006000000 */
.L_x_985:
        /* <DEDUP_REMOVED lines=36> */
.L_x_986:
[----:B------:R0:W-:Y:S01]  /*1ad0*/  STS [R27], R22 ;  /* 0x000000161b007388 */ /* 0x0001e20000000800 */
[C---:B------:R-:W-:Y:S02]  /*1ae0*/  HADD2 R16, |R22|.reuse, -RZ.H0_H0 ;  /* 0xa00000ff16107230 */ /* 0x040fe40000000200 */
[----:B------:R-:W-:-:S03]  /*1af0*/  HSETP2.GT.AND P4, PT, |R22|.H0_H0, |R22|.H1_H1, PT ;  /* 0x7000001616007234 */ /* 0x000fc60003f84a00 */
[----:B------:R-:W-:-:S04]  /*1b00*/  PRMT R17, R16, 0x7632, R17 ;  /* 0x0000763210117816 */ /* 0x000fc80000000011 */
[----:B------:R-:W-:-:S05]  /*1b10*/  SEL R16, R17, R16, !P4 ;  /* 0x0000001011107207 */ /* 0x000fca0006000000 */
[----:B------:R-:W-:-:S05]  /*1b20*/  HSETP2.GT.AND P4, PT, R16.H0_H0, R7.H0_H0, PT ;  /* 0x2000000710007234 */ /* 0x000fca0003f84800 */
[----:B------:R-:W-:Y:S02]  /*1b30*/  SEL R7, R7, R16, !P4 ;  /* 0x0000001007077207 */ /* 0x000fe40006000000 */
.L_x_987:
        /* <DEDUP_REMOVED lines=36> */
.L_x_988:
[----:B------:R0:W-:Y:S01]  /*1d80*/  STS [R27], R22 ;  /* 0x000000161b007388 */ /* 0x0001e20000000800 */
[C---:B------:R-:W-:Y:S02]  /*1d90*/  HADD2 R16, |R22|.reuse, -RZ.H0_H0 ;  /* 0xa00000ff16107230 */ /* 0x040fe40000000200 */
[----:B------:R-:W-:-:S03]  /*1da0*/  HSETP2.GT.AND P4, PT, |R22|.H0_H0, |R22|.H1_H1, PT ;  /* 0x7000001616007234 */ /* 0x000fc60003f84a00 */
[----:B------:R-:W-:-:S04]  /*1db0*/  PRMT R17, R16, 0x7632, R17 ;  /* 0x0000763210117816 */ /* 0x000fc80000000011 */
[----:B------:R-:W-:-:S05]  /*1dc0*/  SEL R16, R17, R16, !P4 ;  /* 0x0000001011107207 */ /* 0x000fca0006000000 */
[----:B------:R-:W-:-:S05]  /*1dd0*/  HSETP2.GT.AND P4, PT, R16.H0_H0, R7.H0_H0, PT ;  /* 0x2000000710007234 */ /* 0x000fca0003f84800 */
[----:B------:R-:W-:Y:S02]  /*1de0*/  SEL R7, R7, R16, !P4 ;  /* 0x0000001007077207 */ /* 0x000fe40006000000 */
.L_x_989:
        /* <DEDUP_REMOVED lines=36> */
.L_x_990:
[----:B------:R0:W-:Y:S01]  /*2030*/  STS [R27], R22 ;  /* 0x000000161b007388 */ /* 0x0001e20000000800 */
[C---:B------:R-:W-:Y:S02]  /*2040*/  HADD2 R16, |R22|.reuse, -RZ.H0_H0 ;  /* 0xa00000ff16107230 */ /* 0x040fe40000000200 */
[----:B------:R-:W-:-:S03]  /*2050*/  HSETP2.GT.AND P4, PT, |R22|.H0_H0, |R22|.H1_H1, PT ;  /* 0x7000001616007234 */ /* 0x000fc60003f84a00 */
[----:B------:R-:W-:-:S04]  /*2060*/  PRMT R17, R16, 0x7632, R17 ;  /* 0x0000763210117816 */ /* 0x000fc80000000011 */
[----:B------:R-:W-:-:S05]  /*2070*/  SEL R16, R17, R16, !P4 ;  /* 0x0000001011107207 */ /* 0x000fca0006000000 */
[----:B------:R-:W-:-:S05]  /*2080*/  HSETP2.GT.AND P4, PT, R16.H0_H0, R7.H0_H0, PT ;  /* 0x2000000710007234 */ /* 0x000fca0003f84800 */
[----:B------:R-:W-:Y:S02]  /*2090*/  SEL R7, R7, R16, !P4 ;  /* 0x0000001007077207 */ /* 0x000fe40006000000 */
.L_x_991:
        /* <DEDUP_REMOVED lines=36> */
.L_x_992:
[----:B------:R0:W-:Y:S01]  /*22e0*/  STS [R27], R22 ;  /* 0x000000161b007388 */ /* 0x0001e20000000800 */
[C---:B------:R-:W-:Y:S02]  /*22f0*/  HADD2 R0, |R22|.reuse, -RZ.H0_H0 ;  /* 0xa00000ff16007230 */ /* 0x040fe40000000200 */
[----:B------:R-:W-:-:S03]  /*2300*/  HSETP2.GT.AND P4, PT, |R22|.H0_H0, |R22|.H1_H1, PT ;  /* 0x7000001616007234 */ /* 0x000fc60003f84a00 */
[----:B------:R-:W-:-:S04]  /*2310*/  PRMT R17, R0, 0x7632, R17 ;  /* 0x0000763200117816 */ /* 0x000fc80000000011 */
[----:B------:R-:W-:-:S05]  /*2320*/  SEL R0, R17, R0, !P4 ;  /* 0x0000000011007207 */ /* 0x000fca0006000000 */
[----:B------:R-:W-:-:S05]  /*2330*/  HSETP2.GT.AND P4, PT, R0.H0_H0, R7.H0_H0, PT ;  /* 0x2000000700007234 */ /* 0x000fca0003f84800 */
[----:B------:R-:W-:Y:S02]  /*2340*/  SEL R7, R7, R0, !P4 ;  /* 0x0000000007077207 */ /* 0x000fe40006000000 */
.L_x_993:
[----:B0-----:R-:W-:Y:S02]  /*2350*/  IADD3 R25, R23, c[0x0][0x0], RZ ;  /* 0x0000000017197a10 */ /* 0x001fe40007ffe0ff */
[----:B------:R-:W-:Y:S02]  /*2360*/  IADD3 R4, R4, 0x1, RZ ;  /* 0x0000000104047810 */ /* 0x000fe40007ffe0ff */
[----:B------:R-:W-:-:S13]  /*2370*/  ISETP.GE.AND P4, PT, R25, c[0x0][0x1a8], PT ;  /* 0x00006a0019007a0c */ /* 0x000fda0003f86270 */
[----:B------:R-:W-:Y:S01]  /*2380*/  @P4 CALL.REL.NOINC `(.L_x_977) ;  /* 0x0000001000004944 */ /* 0x000fe20003c00000 */
[----:B------:R-:W-:Y:S05]  /*2390*/  BRA `(.L_x_994) ;  /* 0xffffea8000007947 */ /* 0x000fea000383ffff */
.L_x_977:
[----:B0-----:R-:W-:Y:S05]  /*23a0*/  BSYNC B0 ;  /* 0x0000000000007941 */ /* 0x001fea0003800000 */
.L_x_976:
        /* <DEDUP_REMOVED lines=16> */
[----:B0-----:R-:W-:Y:S02]  /*24b0*/  FMNMX.FTZ R14, R5, R4, !PT ;  /* 0x00000004050e7209 */ /* 0x001fe40007810000 */
[----:B------:R-:W-:-:S03]  /*24c0*/  MOV R4, 0xe0ad78ec ;  /* 0xe0ad78ec00047802 */ /* 0x000fc60000000f00 */
        /* <DEDUP_REMOVED lines=31> */
[----:B-----5:R-:W-:Y:S05]  /*26c0*/  CALL.REL.NOINC `($__internal_15_$__cuda_sm20_div_rn_f64_full) ;  /* 0x0000020000007944 */ /* 0x020fea0003c00000 */
.L_x_998:
[----:B------:R-:W-:Y:S05]  /*26d0*/  BSYNC B1 ;  /* 0x0000000000017941 */ /* 0x000fea0003800000 */
.L_x_997:
[----:B-1----:R-:W1:Y:S01]  /*26e0*/  S2R R10, SR_CTAID.X ;  /* 0x00000000000a7919 */ /* 0x002e620000002500 */
[----:B------:R-:W2:Y:S01]  /*26f0*/  F2F.F32.F64 R6, R4 ;  /* 0x0000000400067310 */ /* 0x000ea20000301000 */
[----:B------:R-:W2:Y:S01]  /*2700*/  DSETP.GEU.AND P0, PT, |R4|, c[0x2][0x0], PT ;  /* 0x008000000400762a */ /* 0x000ea20003f0e200 */
[----:B------:R-:W-:-:S13]  /*2710*/  IMAD.MOV.U32 R9, RZ, RZ, 0x2 ;  /* 0x00000002ff097424 */ /* 0x000fda00078e00ff */
[----:B--2---:R-:W-:Y:S02]  /*2720*/  @!P0 FMUL R6, R6, 1.175494350822287508e-38 ;  /* 0x0080000006068820 */ /* 0x004fe40000400000 */
.L_x_999:
        /* <DEDUP_REMOVED lines=16> */
.L_x_996:
[----:B------:R-:W-:Y:S05]  /*2830*/  BSYNC B0 ;  /* 0x0000000000007941 */ /* 0x000fea0003800000 */
.L_x_995:
        /* <DEDUP_REMOVED lines=9> */
        .weak           $__internal_15_$__cuda_sm20_div_rn_f64_full
        .type           $__internal_15_$__cuda_sm20_div_rn_f64_full,@function
        .size           $__internal_15_$__cuda_sm20_div_rn_f64_full,(.L_x_2449 - $__internal_15_$__cuda_sm20_div_rn_f64_full)
$__internal_15_$__cuda_sm20_div_rn_f64_full:
        /* <DEDUP_REMOVED lines=57> */
.L_x_1001:
        /* <DEDUP_REMOVED lines=15> */
.L_x_1003:
[----:B------:R-:W-:Y:S01]  /*2d50*/  LOP3.LUT R15, R3, 0x80000, RZ, 0xfc, !PT ;  /* 0x00080000030f7812 */ /* 0x000fe200078efcff */
[----:B------:R-:W-:Y:S02]  /*2d60*/  IMAD.MOV.U32 R14, RZ, RZ, R2 ;  /* 0x000000ffff0e7224 */ /* 0x000fe400078e0002 */
.L_x_1002:
[----:B------:R-:W-:Y:S05]  /*2d70*/  BSYNC B2 ;  /* 0x0000000000027941 */ /* 0x000fea0003800000 */
.L_x_1000:
[----:B------:R-:W-:Y:S02]  /*2d80*/  IMAD.MOV.U32 R7, RZ, RZ, 0x0 ;  /* 0x00000000ff077424 */ /* 0x000fe400078e00ff */
[----:B------:R-:W-:Y:S02]  /*2d90*/  IMAD.MOV.U32 R4, RZ, RZ, R14 ;  /* 0x000000ffff047224 */ /* 0x000fe400078e000e */
[----:B------:R-:W-:Y:S01]  /*2da0*/  IMAD.MOV.U32 R5, RZ, RZ, R15 ;  /* 0x000000ffff057224 */ /* 0x000fe200078e000f */
[----:B------:R-:W-:Y:S06]  /*2db0*/  RET.REL.NODEC R6 `(_ZN17fastertransformer34generalAddBiasResidualLayerNormOptI7__half2Lb0ELb0ELi1ELb1ELi8EEEvPT_S3_PKS2_S5_S5_S5_S5_S5_fiiPKfS7_S7_Pfi) ;  /* 0xffffd24006007950 */ /* 0x000fec0003c3ffff */
.L_x_1004:
        /* <DEDUP_REMOVED lines=12> */
.L_x_2449:


//--------------------- .text._ZN17fastertransformer35generalAddBiasResidualLayerNormOpt2I7__half2Lb1ELb0ELi1ELb1ELi8EEEvPT_S3_PKS2_S5_S5_S5_S5_S5_fiiPKfS7_S7_Pfi --------------------------
	.section	.text._ZN17fastertransformer35generalAddBiasResidualLayerNormOpt2I7__half2Lb1ELb0ELi1ELb1ELi8EEEvPT_S3_PKS2_S5_S5_S5_S5_S5_fiiPKfS7_S7_Pfi,"ax",@progbits
	.sectioninfo	@"SHI_REGISTERS=32"
	.align	128
        .global         _ZN17fastertransformer35generalAddBiasResidualLayerNormOpt2I7__half2Lb1ELb0ELi1ELb1ELi8EEEvPT_S3_PKS2_S5_S5_S5_S5_S5_fiiPKfS7_S7_Pfi
        .type           _ZN17fastertransformer35generalAddBiasResidualLayerNormOpt2I7__half2Lb1ELb0ELi1ELb1ELi8EEEvPT_S3_PKS2_S5_S5_S5_S5_S5_fiiPKfS7_S7_Pfi,@function
        .size           _ZN17fastertransformer35generalAddBiasResidualLayerNormOpt2I7__half2Lb1ELb0ELi1ELb1ELi8EEEvPT_S3_PKS2_S5_S5_S5_S5_S5_fiiPKfS7_S7_Pfi,(.L_x_2450 - _ZN17fastertransformer35generalAddBiasResidualLayerNormOpt2I7__half2Lb1ELb0ELi1ELb1ELi8EEEvPT_S3_PKS2_S5_S5_S5_S5_S5_fiiPKfS7_S7_Pfi)
        .other          _ZN17fastertransformer35generalAddBiasResidualLayerNormOpt2I7__half2Lb1ELb0ELi1ELb1ELi8EEEvPT_S3_PKS2_S5_S5_S5_S5_S5_fiiPKfS7_S7_Pfi,@"STO_CUDA_ENTRY STV_DEFAULT"
_ZN17fastertransformer35generalAddBiasResidualLayerNormOpt2I7__half2Lb1ELb0ELi1ELb1ELi8EEEvPT_S3_PKS2_S5_S5_S5_S5_S5_fiiPKfS7_S7_Pfi:
.text._ZN17fastertransformer35generalAddBiasResidualLayerNormOpt2I7__half2Lb1ELb0ELi1ELb1ELi8EEEvPT_S3_PKS2_S5_S5_S5_S5_S5_fiiPKfS7_S7_Pfi:
        /* <DEDUP_REMOVED lines=21> */
[----:B------:R-:W-:Y:S01]  /*0150*/  HFMA2.MMA R5, -RZ, RZ, 0, 0 ;  /* 0x00000000ff057435 */ /* 0x000fe200000001ff */
[----:B-1----:R-:W-:Y:S01]  /*0160*/  ISETP.GE.AND P2, PT, R20, c[0x0][0x1a8], PT ;  /* 0x00006a0014007a0c */ /* 0x002fe20003f46270 */
[----:B--2---:R-:W-:-:S12]  /*0170*/  @P0 FMUL.FTZ R7, R2, R9 ;  /* 0x0000000902070220 */ /* 0x004fd80000410000 */
[----:B------:R-:W-:Y:S05]  /*0180*/  @P2 BRA `(.L_x_1006) ;  /* 0x0000222000002947 */ /* 0x000fea0003800000 */
[----:B0--3--:R-:W-:-:S04]  /*0190*/  IMAD.MOV.U32 R8, RZ, RZ, c[0x0][0x0] ;  /* 0x00000000ff087624 */ /* 0x009fc800078e00ff */
[C---:B------:R-:W-:Y:S02]  /*01a0*/  IMAD.SHL.U32 R4, R8.reuse, 0x8, RZ ;  /* 0x0000000808047824 */ /* 0x040fe400078e00ff */
[----:B------:R-:W-:Y:S01]  /*01b0*/  IMAD.WIDE R8, R8, 0x4, RZ ;  /* 0x0000000408087825 */ /* 0x000fe200078e02ff */
[----:B------:R-:W-:Y:S05]  /*01c0*/  @P0 BRA `(.L_x_1007) ;  /* 0x00000ff000000947 */ /* 0x000fea0003800000 */
[----:B------:R-:W-:Y:S01]  /*01d0*/  BSSY B1, `(.L_x_1008) ;  /* 0x00000fd000017945 */ /* 0x000fe20003800000 */
[----:B------:R-:W-:Y:S01]  /*01e0*/  IMAD R7, R11, c[0x0][0x1a8], R20 ;  /* 0x00006a000b077a24 */ /* 0x000fe200078e0214 */
[----:B------:R-:W-:Y:S01]  /*01f0*/  MOV R10, R20 ;  /* 0x00000014000a7202 */ /* 0x000fe20000000f00 */
[----:B------:R-:W-:Y:S02]  /*0200*/  IMAD.MOV.U32 R5, RZ, RZ, RZ ;  /* 0x000000ffff057224 */ /* 0x000fe400078e00ff */
[----:B------:R-:W-:Y:S02]  /*0210*/  IMAD.MOV.U32 R0, RZ, RZ, RZ ;  /* 0x000000ffff007224 */ /* 0x000fe400078e00ff */
[----:B------:R-:W-:-:S02]  /*0220*/  IMAD.MOV.U32 R6, RZ, RZ, RZ ;  /* 0x000000ffff067224 */ /* 0x000fc400078e00ff */
.L_x_1010:
        /* <DEDUP_REMOVED lines=10> */
[----:B------:R-:W-:Y:S01]  /*02d0*/  HADD2.F32 R22, -RZ, R14.H1_H1 ;  /* 0x3000000eff167230 */ /* 0x000fe20000004100 */
[----:B------:R-:W-:Y:S02]  /*02e0*/  FADD.FTZ R18, RZ, R18 ;  /* 0x00000012ff127221 */ /* 0x000fe40000010000 */
[----:B------:R-:W-:Y:S02]  /*02f0*/  FADD.FTZ R19, RZ, R19 ;  /* 0x00000013ff137221 */ /* 0x000fe40000010000 */
[----:B------:R-:W-:Y:S01]  /*0300*/  FADD.FTZ R18, R18, R23 ;  /* 0x0000001712127221 */ /* 0x000fe20000010000 */
[C---:B------:R-:W-:Y:S01]  /*0310*/  LEA R23, R10.reuse, 0x190, 0x2 ;  /* 0x000001900a177811 */ /* 0x040fe200078e10ff */
[----:B------:R-:W-:Y:S01]  /*0320*/  FADD.FTZ R19, R19, R22 ;  /* 0x0000001613137221 */ /* 0x000fe20000010000 */
[----:B------:R-:W-:-:S04]  /*0330*/  IADD3 R22, R10, c[0x0][0x0], RZ ;  /* 0x000000000a167a10 */ /* 0x000fc80007ffe0ff */
[-C--:B------:R-:W-:Y:S02]  /*0340*/  F2FP.PACK_AB R15, R18, R19.reuse ;  /* 0x00000013120f723e */ /* 0x080fe400000000ff */
[----:B------:R-:W-:Y:S02]  /*0350*/  ISETP.GE.AND P0, PT, R22, c[0x0][0x1a8], PT ;  /* 0x00006a0016007a0c */ /* 0x000fe40003f06270 */
[----:B------:R-:W-:Y:S01]  /*0360*/  PRMT R25, R15, 0x5432, R15 ;  /* 0x000054320f197816 */ /* 0x000fe2000000000f */
[----:B------:R-:W-:Y:S02]  /*0370*/  FMUL.FTZ R15, R19, R19 ;  /* 0x00000013130f7220 */ /* 0x000fe40000410000 */
[C---:B------:R-:W-:Y:S02]  /*0380*/  FADD.FTZ R19, R18.reuse, R19 ;  /* 0x0000001312137221 */ /* 0x040fe40000010000 */
[----:B------:R0:W-:Y:S01]  /*0390*/  STG.E [R2.64], R25 ;  /* 0x0000001902007986 */ /* 0x0001e2000c101904 */
[----:B------:R-:W-:-:S02]  /*03a0*/  FFMA.FTZ R18, R18, R18, R15 ;  /* 0x0000001212127223 */ /* 0x000fc4000001000f */
[----:B------:R-:W-:Y:S01]  /*03b0*/  FADD.FTZ R6, R19, R6 ;  /* 0x0000000613067221 */ /* 0x000fe20000010000 */
        /* <DEDUP_REMOVED lines=13> */
[--C-:B---3--:R-:W-:Y:S01]  /*0490*/  HADD2.F32 R25, -RZ, R16.reuse.H0_H0 ;  /* 0x20000010ff197230 */ /* 0x108fe20000004100 */
[----:B------:R-:W-:Y:S01]  /*04a0*/  FADD.FTZ R10, RZ, R10 ;  /* 0x0000000aff0a7221 */ /* 0x000fe20000010000 */
[----:B------:R-:W-:Y:S01]  /*04b0*/  HADD2.F32 R24, -RZ, R16.H1_H1 ;  /* 0x30000010ff187230 */ /* 0x000fe20000004100 */
[----:B------:R-:W-:Y:S01]  /*04c0*/  FADD.FTZ R19, RZ, R18 ;  /* 0x00000012ff137221 */ /* 0x000fe20000010000 */
[----:B------:R-:W-:Y:S01]  /*04d0*/  IADD3 R18, P0, R2, c[0x0][0x168], RZ ;  /* 0x00005a0002127a10 */ /* 0x000fe20007f1e0ff */
[----:B------:R-:W-:-:S02]  /*04e0*/  FADD.FTZ R25, R10, R25 ;  /* 0x000000190a197221 */ /* 0x000fc40000010000 */
[----:B------:R-:W-:Y:S01]  /*04f0*/  FADD.FTZ R24, R19, R24 ;  /* 0x0000001813187221 */ /* 0x000fe20000010000 */
[----:B------:R-:W-:Y:S01]  /*0500*/  IADD3.X R19, R3, c[0x0][0x16c], RZ, P0, !PT ;  /* 0x00005b0003137a10 */ /* 0x000fe200007fe4ff */
[----:B------:R-:W-:Y:S01]  /*0510*/  IMAD.MOV.U32 R10, RZ, RZ, c[0x0][0x0] ;  /* 0x00000000ff0a7624 */ /* 0x000fe200078e00ff */
[----:B------:R-:W-:Y:S01]  /*0520*/  ISETP.GE.AND P0, PT, R22, c[0x0][0x1a8], PT ;  /* 0x00006a0016007a0c */ /* 0x000fe20003f06270 */
[C---:B------:R-:W-:Y:S01]  /*0530*/  FADD.FTZ R15, R25.reuse, R24 ;  /* 0x00000018190f7221 */ /* 0x040fe20000010000 */
[-C--:B------:R-:W-:Y:S01]  /*0540*/  F2FP.PACK_AB R14, R25, R24.reuse ;  /* 0x00000018190e723e */ /* 0x080fe200000000ff */
[----:B------:R-:W-:Y:S02]  /*0550*/  IMAD R23, R10, 0x4, R23 ;  /* 0x000000040a177824 */ /* 0x000fe400078e0217 */
        /* <DEDUP_REMOVED lines=20> */
[--C-:B---3--:R-:W-:Y:S01]  /*06a0*/  HADD2.F32 R27, -RZ, R14.reuse.H0_H0 ;  /* 0x2000000eff1b7230 */ /* 0x108fe20000004100 */
[----:B------:R-:W-:Y:S01]  /*06b0*/  FADD.FTZ R16, RZ, R16 ;  /* 0x00000010ff107221 */ /* 0x000fe20000010000 */
[----:B------:R-:W-:Y:S01]  /*06c0*/  HADD2.F32 R18, -RZ, R14.H1_H1 ;  /* 0x3000000eff127230 */ /* 0x000fe20000004100 */
[----:B------:R-:W-:-:S02]  /*06d0*/  FADD.FTZ R17, RZ, R17 ;  /* 0x00000011ff117221 */ /* 0x000fc40000010000 */
[----:B------:R-:W-:Y:S01]  /*06e0*/  FADD.FTZ R27, R16, R27 ;  /* 0x0000001b101b7221 */ /* 0x000fe20000010000 */
[----:B------:R-:W-:Y:S01]  /*06f0*/  IADD3 R16, P0, R19, c[0x0][0x168], RZ ;  /* 0x00005a0013107a10 */ /* 0x000fe20007f1e0ff */
[----:B------:R-:W-:-:S03]  /*0700*/  FADD.FTZ R18, R17, R18 ;  /* 0x0000001211127221 */ /* 0x000fc60000010000 */
[----:B------:R-:W-:Y:S01]  /*0710*/  IADD3.X R17, R25, c[0x0][0x16c], RZ, P0, !PT ;  /* 0x00005b0019117a10 */ /* 0x000fe200007fe4ff */
        /* <DEDUP_REMOVED lines=50> */
[----:B------:R-:W-:Y:S02]  /*0a40*/  LEA R23, R10, R23, 0x2 ;  /* 0x000000170a177211 */ /* 0x000fe400078e10ff */
[----:B------:R-:W-:Y:S01]  /*0a50*/  IADD3 R22, R22, c[0x0][0x0], RZ ;  /* 0x0000000016167a10 */ /* 0x000fe20007ffe0ff */
[--C-:B--2---:R-:W-:Y:S02]  /*0a60*/  HADD2.F32 R16, -RZ, R2.reuse.H0_H0 ;  /* 0x20000002ff107230 */ /* 0x104fe40000004100 */
[----:B------:R-:W-:-:S02]  /*0a70*/  HADD2.F32 R17, -RZ, R2.H1_H1 ;  /* 0x30000002ff117230 */ /* 0x000fc40000004100 */
[--C-:B---3--:R-:W-:Y:S01]  /*0a80*/  HADD2.F32 R27, -RZ, R14.reuse.H0_H0 ;  /* 0x2000000eff1b7230 */ /* 0x108fe20000004100 */
[----:B------:R-:W-:Y:S01]  /*0a90*/  FADD.FTZ R16, RZ, R16 ;  /* 0x00000010ff107221 */ /* 0x000fe20000010000 */
[----:B------:R-:W-:Y:S01]  /*0aa0*/  HADD2.F32 R18, -RZ, R14.H1_H1 ;  /* 0x3000000eff127230 */ /* 0x000fe20000004100 */
[----:B------:R-:W-:Y:S02]  /*0ab0*/  FADD.FTZ R17, RZ, R17 ;  /* 0x00000011ff117221 */ /* 0x000fe40000010000 */
        /* <DEDUP_REMOVED lines=91> */
[--C-:B---3--:R-:W-:Y:S01]  /*1070*/  HADD2.F32 R24, -RZ, R14.reuse.H0_H0 ;  /* 0x2000000eff187230 */ /* 0x108fe20000004100 */
[----:B------:R-:W-:Y:S01]  /*1080*/  FADD.FTZ R17, RZ, R17 ;  /* 0x00000011ff117221 */ /* 0x000fe20000010000 */
[----:B------:R-:W-:Y:S01]  /*1090*/  HADD2.F32 R19, -RZ, R14.H1_H1 ;  /* 0x3000000eff137230 */ /* 0x000fe20000004100 */
[----:B------:R-:W-:Y:S02]  /*10a0*/  FADD.FTZ R18, RZ, R18 ;  /* 0x00000012ff127221 */ /* 0x000fe40000010000 */
[----:B------:R-:W-:Y:S01]  /*10b0*/  FADD.FTZ R24, R17, R24 ;  /* 0x0000001811187221 */ /* 0x000fe20000010000 */
[----:B------:R-:W-:Y:S01]  /*10c0*/  IADD3.X R17, R25, c[0x0][0x16c], RZ, P0, !PT ;  /* 0x00005b0019117a10 */ /* 0x000fe200007fe4ff */
[----:B------:R-:W-:Y:S01]  /*10d0*/  FADD.FTZ R19, R18, R19 ;  /* 0x0000001312137221 */ /* 0x000fe20000010000 */
        /* <DEDUP_REMOVED lines=12> */
.L_x_1009:
[----:B------:R-:W-:Y:S05]  /*11a0*/  BSYNC B1 ;  /* 0x0000000000017941 */ /* 0x000fea0003800000 */
.L_x_1008:
[----:B------:R-:W-:Y:S05]  /*11b0*/  BRA `(.L_x_1006) ;  /* 0x000011f000007947 */ /* 0x000fea0003800000 */
.L_x_1007:
[----:B------:R-:W-:Y:S01]  /*11c0*/  HFMA2.MMA R6, -RZ, RZ, 0, 0 ;  /* 0x00000000ff067435 */ /* 0x000fe200000001ff */
[----:B------:R-:W-:-:S02]  /*11d0*/  IMAD R3, R11, c[0x0][0x1a8], R20 ;  /* 0x00006a000b037a24 */ /* 0x000fc400078e0214 */
[----:B------:R-:W-:Y:S02]  /*11e0*/  IMAD.MOV.U32 R5, RZ, RZ, RZ ;  /* 0x000000ffff057224 */ /* 0x000fe400078e00ff */
[----:B------:R-:W-:Y:S02]  /*11f0*/  IMAD.MOV.U32 R2, RZ, RZ, RZ ;  /* 0x000000ffff027224 */ /* 0x000fe400078e00ff */
[----:B------:R-:W-:Y:S02]  /*1200*/  IMAD.MOV.U32 R0, RZ, RZ, R20 ;  /* 0x000000ffff007224 */ /* 0x000fe400078e0014 */
.L_x_1011:
[----:B------:R-:W-:Y:S02]  /*1210*/  IMAD.MOV.U32 R17, RZ, RZ, 0x8 ;  /* 0x00000008ff117424 */ /* 0x000fe400078e00ff */
[----:B0-----:R-:W-:-:S04]  /*1220*/  IMAD R16, R11, c[0x0][0x1a8], R0 ;  /* 0x00006a000b107a24 */ /* 0x001fc800078e0200 */
[----:B------:R-:W-:-:S05]  /*1230*/  IMAD.WIDE R16, R16, R17, c[0x0][0x170] ;  /* 0x00005c0010107625 */ /* 0x000fca00078e0211 */
[----:B------:R-:W2:Y:S01]  /*1240*/  LDG.E.64 R14, [R16.64] ;  /* 0x00000004100e7981 */ /* 0x000ea2000c1e1b00 */
[----:B------:R-:W-:Y:S02]  /*1250*/  IMAD.MOV.U32 R10, RZ, RZ, 0x4 ;  /* 0x00000004ff0a7424 */ /* 0x000fe400078e00ff */
[----:B------:R-:W-:-:S04]  /*1260*/  IMAD R23, R4, R2, R3 ;  /* 0x0000000204177224 */ /* 0x000fc800078e0203 */
[----:B------:R-:W-:-:S06]  /*1270*/  IMAD.WIDE R18, R23, R10, c[0x0][0x180] ;  /* 0x0000600017127625 */ /* 0x000fcc00078e020a */
[----:B------:R-:W3:Y:S01]  /*1280*/  LDG.E.CONSTANT R18, [R18.64] ;  /* 0x0000000412127981 */ /* 0x000ee2000c1e9900 */
[----:B--2---:R-:W0:Y:S08]  /*1290*/  I2F R14, R14 ;  /* 0x0000000e000e7306 */ /* 0x004e300000201400 */
[----:B------:R1:W2:Y:S01]  /*12a0*/  I2F R22, R15 ;  /* 0x0000000f00167306 */ /* 0x0002a20000201400 */
[----:B0-----:R-:W-:-:S02]  /*12b0*/  FMUL.FTZ R24, R14, R7 ;  /* 0x000000070e187220 */ /* 0x001fc40000410000 */
[----:B-1----:R-:W-:Y:S01]  /*12c0*/  IMAD.WIDE R14, R23, R10, c[0x0][0x168] ;  /* 0x00005a00170e7625 */ /* 0x002fe200078e020a */
[----:B------:R-:W-:-:S04]  /*12d0*/  IADD3 R10, R0, c[0x0][0x0], RZ ;  /* 0x00000000000a7a10 */ /* 0x000fc80007ffe0ff */
[----:B------:R-:W-:Y:S01]  /*12e0*/  ISETP.GE.AND P0, PT, R10, c[0x0][0x1a8], PT ;  /* 0x00006a000a007a0c */ /* 0x000fe20003f06270 */
[----:B--2---:R-:W-:Y:S01]  /*12f0*/  FMUL.FTZ R25, R22, R7 ;  /* 0x0000000716197220 */ /* 0x004fe20000410000 */
[----:B---3--:R-:W-:-:S04]  /*1300*/  HADD2.F32 R22, -RZ, R18.H0_H0 ;  /* 0x20000012ff167230 */ /* 0x008fc80000004100 */
[----:B------:R-:W-:Y:S01]  /*1310*/  F2FP.PACK_AB R25, R25, R24 ;  /* 0x000000181919723e */ /* 0x000fe200000000ff */
[----:B------:R-:W-:Y:S01]  /*1320*/  HADD2.F32 R24, -RZ, R18.H1_H1 ;  /* 0x30000012ff187230 */ /* 0x000fe20000004100 */
[----:B------:R-:W-:-:S03]  /*1330*/  FADD.FTZ R22, RZ, R22 ;  /* 0x00000016ff167221 */ /* 0x000fc60000010000 */
[--C-:B------:R-:W-:Y:S01]  /*1340*/  HADD2.F32 R27, -RZ, R25.reuse.H1_H1 ;  /* 0x30000019ff1b7230 */ /* 0x100fe20000004100 */
[----:B------:R-:W-:Y:S01]  /*1350*/  FADD.FTZ R24, RZ, R24 ;  /* 0x00000018ff187221 */ /* 0x000fe20000010000 */
[----:B------:R-:W-:-:S03]  /*1360*/  HADD2.F32 R25, -RZ, R25.H0_H0 ;  /* 0x20000019ff197230 */ /* 0x000fc60000004100 */
[----:B------:R-:W-:Y:S02]  /*1370*/  FADD.FTZ R27, R24, R27 ;  /* 0x0000001b181b7221 */ /* 0x000fe40000010000 */
[----:B------:R-:W-:Y:S01]  /*1380*/  FADD.FTZ R22, R22, R25 ;  /* 0x0000001916167221 */ /* 0x000fe20000010000 */
[----:B------:R-:W-:Y:S01]  /*1390*/  LEA R25, R0, 0x190, 0x2 ;  /* 0x0000019000197811 */ /* 0x000fe200078e10ff */
[----:B------:R-:W-:-:S03]  /*13a0*/  FMUL.FTZ R19, R27, R27 ;  /* 0x0000001b1b137220 */ /* 0x000fc60000410000 */
[C---:B------:R-:W-:Y:S01]  /*13b0*/  F2FP.PACK_AB R18, R22.reuse, R27 ;  /* 0x0000001b1612723e */ /* 0x040fe200000000ff */
[C---:B------:R-:W-:Y:S02]  /*13c0*/  FADD.FTZ R27, R22.reuse, R27 ;  /* 0x0000001b161b7221 */ /* 0x040fe40000010000 */
[----:B------:R-:W-:Y:S01]  /*13d0*/  FFMA.FTZ R22, R22, R22, R19 ;  /* 0x0000001616167223 */ /* 0x000fe20000010013 */
[----:B------:R-:W-:Y:S01]  /*13e0*/  PRMT R29, R18, 0x5432, R18 ;  /* 0x00005432121d7816 */ /* 0x000fe20000000012 */
[----:B------:R-:W-:Y:S02]  /*13f0*/  FADD.FTZ R6, R27, R6 ;  /* 0x000000061b067221 */ /* 0x000fe40000010000 */
[----:B------:R-:W-:Y:S02]  /*1400*/  FADD.FTZ R5, R22, R5 ;  /* 0x0000000516057221 */ /* 0x000fe40000010000 */
[----:B------:R0:W-:Y:S04]  /*1410*/  STG.E [R14.64], R29 ;  /* 0x0000001d0e007986 */ /* 0x0001e8000c101904 */
[----:B------:R0:W-:Y:S01]  /*1420*/  STS [R0.X4+0x190], R29 ;  /* 0x0001901d00007388 */ /* 0x0001e20000004800 */
[----:B------:R-:W-:Y:S05]  /*1430*/  @P0 BRA `(.L_x_1006) ;  /* 0x00000f7000000947 */ /* 0x000fea0003800000 */
[----:B0-----:R-:W-:-:S04]  /*1440*/  IMAD.MOV.U32 R0, RZ, RZ, c[0x0][0x0] ;  /* 0x00000000ff007624 */ /* 0x001fc800078e00ff */
[----:B------:R-:W-:-:S05]  /*1450*/  IMAD.WIDE R16, R0, 0x8, R16 ;  /* 0x0000000800107825 */ /* 0x000fca00078e0210 */
[----:B------:R-:W2:Y:S01]  /*1460*/  LDG.E.64 R18, [R16.64] ;  /* 0x0000000410127981 */ /* 0x000ea2000c1e1b00 */
[----:B------:R-:W-:-:S05]  /*1470*/  IMAD.WIDE R14, R23, 0x4, R8 ;  /* 0x00000004170e7825 */ /* 0x000fca00078e0208 */
[----:B------:R-:W-:-:S04]  /*1480*/  IADD3 R22, P0, R14, c[0x0][0x180], RZ ;  /* 0x000060000e167a10 */ /* 0x000fc80007f1e0ff */
[----:B------:R-:W-:-:S05]  /*1490*/  IADD3.X R23, R15, c[0x0][0x184], RZ, P0, !PT ;  /* 0x000061000f177a10 */ /* 0x000fca00007fe4ff */
[----:B------:R0:W3:Y:S01]  /*14a0*/  LDG.E.CONSTANT R22, [R22.64] ;  /* 0x0000000416167981 */ /* 0x0000e2000c1e9900 */
[----:B------:R-:W-:Y:S01]  /*14b0*/  IADD3 R10, R10, c[0x0][0x0], RZ ;  /* 0x000000000a0a7a10 */ /* 0x000fe20007ffe0ff */
[----:B0-----:R-:W-:Y:S01]  /*14c0*/  IMAD R23, R0, 0x4, R25 ;  /* 0x0000000400177824 */ /* 0x001fe200078e0219 */
[----:B--2---:R-:W0:Y:S08]  /*14d0*/  I2F R18, R18 ;  /* 0x0000001200127306 */ /* 0x004e300000201400 */
[----:B------:R1:W2:Y:S01]  /*14e0*/  I2F R24, R19 ;  /* 0x0000001300187306 */ /* 0x0002a20000201400 */
[----:B0-----:R-:W-:Y:S01]  /*14f0*/  FMUL.FTZ R26, R18, R7 ;  /* 0x00000007121a7220 */ /* 0x001fe20000410000 */
[----:B------:R-:W-:-:S04]  /*1500*/  IADD3 R18, P0, R14, c[0x0][0x168], RZ ;  /* 0x00005a000e127a10 */ /* 0x000fc80007f1e0ff */
[----:B-1----:R-:W-:Y:S02]  /*1510*/  IADD3.X R19, R15, c[0x0][0x16c], RZ, P0, !PT ;  /* 0x00005b000f137a10 */ /* 0x002fe400007fe4ff */
        /* <DEDUP_REMOVED lines=24> */
[----:B------:R-:W-:Y:S02]  /*16a0*/  IADD3.X R27, R15, R9, RZ, P0, !PT ;  /* 0x000000090f1b7210 */ /* 0x000fe400007fe4ff */
[----:B------:R-:W-:-:S04]  /*16b0*/  IADD3 R14, P0, R25, c[0x0][0x180], RZ ;  /* 0x00006000190e7a10 */ /* 0x000fc80007f1e0ff */
[----:B------:R-:W-:-:S05]  /*16c0*/  IADD3.X R15, R27, c[0x0][0x184], RZ, P0, !PT ;  /* 0x000061001b0f7a10 */ /* 0x000fca00007fe4ff */
[----:B------:R-:W3:Y:S01]  /*16d0*/  LDG.E.CONSTANT R14, [R14.64] ;  /* 0x000000040e0e7981 */ /* 0x000ee2000c1e9900 */
[----:B------:R-:W-:Y:S01]  /*16e0*/  IMAD R23, R0, 0x4, R23 ;  /* 0x0000000400177824 */ /* 0x000fe200078e0217 */
[----:B------:R-:W-:Y:S01]  /*16f0*/  IADD3 R10, R10, c[0x0][0x0], RZ ;  /* 0x000000000a0a7a10 */ /* 0x000fe20007ffe0ff */
[----:B--2---:R-:W0:Y:S08]  /*1700*/  I2F R18, R18 ;  /* 0x0000001200127306 */ /* 0x004e300000201400 */
[----:B------:R-:W1:Y:S01]  /*1710*/  I2F R22, R19 ;  /* 0x0000001300167306 */ /* 0x000e620000201400 */
[----:B0-----:R-:W-:-:S02]  /*1720*/  FMUL.FTZ R24, R18, R7 ;  /* 0x0000000712187220 */ /* 0x001fc40000410000 */
[----:B-1----:R-:W-:Y:S01]  /*1730*/  FMUL.FTZ R29, R22, R7 ;  /* 0x00000007161d7220 */ /* 0x002fe20000410000 */
[----:B---3--:R-:W-:-:S04]  /*1740*/  HADD2.F32 R22, -RZ, R14.H0_H0 ;  /* 0x2000000eff167230 */ /* 0x008fc80000004100 */
[----:B------:R-:W-:Y:S01]  /*1750*/  F2FP.PACK_AB R29, R29, R24 ;  /* 0x000000181d1d723e */ /* 0x000fe200000000ff */
[----:B------:R-:W-:Y:S01]  /*1760*/  HADD2.F32 R24, -RZ, R14.H1_H1 ;  /* 0x3000000eff187230 */ /* 0x000fe20000004100 */
[----:B------:R-:W-:Y:S01]  /*1770*/  FADD.FTZ R22, RZ, R22 ;  /* 0x00000016ff167221 */ /* 0x000fe20000010000 */
[----:B------:R-:W-:Y:S02]  /*1780*/  IADD3 R14, P0, R25, c[0x0][0x168], RZ ;  /* 0x00005a00190e7a10 */ /* 0x000fe40007f1e0ff */
[--C-:B------:R-:W-:Y:S01]  /*1790*/  HADD2.F32 R26, -RZ, R29.reuse.H1_H1 ;  /* 0x3000001dff1a7230 */ /* 0x100fe20000004100 */
[----:B------:R-:W-:Y:S01]  /*17a0*/  FADD.FTZ R24, RZ, R24 ;  /* 0x00000018ff187221 */ /* 0x000fe20000010000 */
[----:B------:R-:W-:Y:S01]  /*17b0*/  HADD2.F32 R29, -RZ, R29.H0_H0 ;  /* 0x2000001dff1d7230 */ /* 0x000fe20000004100 */
[----:B------:R-:W-:Y:S02]  /*17c0*/  IADD3.X R15, R27, c[0x0][0x16c], RZ, P0, !PT ;  /* 0x00005b001b0f7a10 */ /* 0x000fe400007fe4ff */
[----:B------:R-:W-:Y:S01]  /*17d0*/  FADD.FTZ R18, R24, R26 ;  /* 0x0000001a18127221 */ /* 0x000fe20000010000 */
[----:B------:R-:W-:Y:S01]  /*17e0*/  ISETP.GE.AND P0, PT, R10, c[0x0][0x1a8], PT ;  /* 0x00006a000a007a0c */ /* 0x000fe20003f06270 */
        /* <DEDUP_REMOVED lines=13> */
[----:B------:R-:W-:-:S05]  /*18c0*/  IADD3 R25, P0, R8, R25, RZ ;  /* 0x0000001908197210 */ /* 0x000fca0007f1e0ff */
[----:B------:R-:W-:Y:S01]  /*18d0*/  IMAD.X R27, R9, 0x1, R27, P0 ;  /* 0x00000001091b7824 */ /* 0x000fe200000e061b */
[----:B------:R-:W-:-:S04]  /*18e0*/  IADD3 R18, P0, R25, c[0x0][0x180], RZ ;  /* 0x0000600019127a10 */ /* 0x000fc80007f1e0ff */
[----:B------:R-:W-:-:S05]  /*18f0*/  IADD3.X R19, R27, c[0x0][0x184], RZ, P0, !PT ;  /* 0x000061001b137a10 */ /* 0x000fca00007fe4ff */
[----:B------:R-:W3:Y:S01]  /*1900*/  LDG.E.CONSTANT R18, [R18.64] ;  /* 0x0000000412127981 */ /* 0x000ee2000c1e9900 */
[----:B------:R-:W-:Y:S01]  /*1910*/  IMAD R23, R0, 0x4, R23 ;  /* 0x0000000400177824 */ /* 0x000fe200078e0217 */
[----:B------:R-:W-:Y:S01]  /*1920*/  IADD3 R10, R10, c[0x0][0x0], RZ ;  /* 0x000000000a0a7a10 */ /* 0x000fe20007ffe0ff */
        /* <DEDUP_REMOVED lines=33> */
[----:B------:R-:W-:Y:S02]  /*1b40*/  LEA R23, R0, R23, 0x2 ;  /* 0x0000001700177211 */ /* 0x000fe400078e10ff */
        /* <DEDUP_REMOVED lines=97> */
[----:B0-----:R-:W-:-:S06]  /*2160*/  IMAD.WIDE R14, R0, 0x8, R16 ;  /* 0x00000008000e7825 */ /* 0x001fcc00078e0210 */
[----:B------:R-:W2:Y:S01]  /*2170*/  LDG.E.64 R14, [R14.64] ;  /* 0x000000040e0e7981 */ /* 0x000ea2000c1e1b00 */
[----:B------:R-:W-:-:S04]  /*2180*/  IADD3 R25, P0, R8, R25, RZ ;  /* 0x0000001908197210 */ /* 0x000fc80007f1e0ff */
[----:B------:R-:W-:Y:S02]  /*2190*/  IADD3.X R27, R9, R27, RZ, P0, !PT ;  /* 0x0000001b091b7210 */ /* 0x000fe400007fe4ff */
[----:B------:R-:W-:-:S04]  /*21a0*/  IADD3 R16, P0, R25, c[0x0][0x180], RZ ;  /* 0x0000600019107a10 */ /* 0x000fc80007f1e0ff */
[----:B------:R-:W-:-:S05]  /*21b0*/  IADD3.X R17, R27, c[0x0][0x184], RZ, P0, !PT ;  /* 0x000061001b117a10 */ /* 0x000fca00007fe4ff */
[----:B------:R0:W3:Y:S01]  /*21c0*/  LDG.E.CONSTANT R16, [R16.64] ;  /* 0x0000000410107981 */ /* 0x0000e2000c1e9900 */
[----:B------:R-:W-:Y:S01]  /*21d0*/  IMAD R23, R0, 0x4, R23 ;  /* 0x0000000400177824 */ /* 0x000fe200078e0217 */
[----:B------:R-:W-:Y:S02]  /*21e0*/  IADD3 R0, R10, c[0x0][0x0], RZ ;  /* 0x000000000a007a10 */ /* 0x000fe40007ffe0ff */
[----:B------:R-:W-:Y:S01]  /*21f0*/  IADD3 R2, R2, 0x1, RZ ;  /* 0x0000000102027810 */ /* 0x000fe20007ffe0ff */
[----:B--2---:R1:W2:Y:S08]  /*2200*/  I2F R18, R14 ;  /* 0x0000000e00127306 */ /* 0x0042b00000201400 */
[----:B------:R4:W0:Y:S01]  /*2210*/  I2F R22, R15 ;  /* 0x0000000f00167306 */ /* 0x0008220000201400 */
[----:B-1----:R-:W-:Y:S01]  /*2220*/  IADD3 R14, P0, R25, c[0x0][0x168], RZ ;  /* 0x00005a00190e7a10 */ /* 0x002fe20007f1e0ff */
[----:B--2---:R-:W-:-:S03]  /*2230*/  FMUL.FTZ R18, R18, R7 ;  /* 0x0000000712127220 */ /* 0x004fc60000410000 */
[----:B----4-:R-:W-:Y:S02]  /*2240*/  IADD3.X R15, R27, c[0x0][0x16c], RZ, P0, !PT ;  /* 0x00005b001b0f7a10 */ /* 0x010fe400007fe4ff */
[----:B------:R-:W-:Y:S01]  /*2250*/  ISETP.GE.AND P0, PT, R0, c[0x0][0x1a8], PT ;  /* 0x00006a0000007a0c */ /* 0x000fe20003f06270 */
[----:B0-----:R-:W-:-:S05]  /*2260*/  FMUL.FTZ R19, R22, R7 ;  /* 0x0000000716137220 */ /* 0x001fca0000410000 */
[----:B------:R-:W-:Y:S01]  /*2270*/  F2FP.PACK_AB R17, R19, R18 ;  /* 0x000000121311723e */ /* 0x000fe200000000ff */
[--C-:B---3--:R-:W-:Y:S02]  /*2280*/  HADD2.F32 R19, -RZ, R16.reuse.H1_H1 ;  /* 0x30000010ff137230 */ /* 0x108fe40000004100 */
[----:B------:R-:W-:Y:S02]  /*2290*/  HADD2.F32 R18, -RZ, R16.H0_H0 ;  /* 0x20000010ff127230 */ /* 0x000fe40000004100 */
[--C-:B------:R-:W-:Y:S01]  /*22a0*/  HADD2.F32 R22, -RZ, R17.reuse.H1_H1 ;  /* 0x30000011ff167230 */ /* 0x100fe20000004100 */
[----:B------:R-:W-:Y:S01]  /*22b0*/  FADD.FTZ R19, RZ, R19 ;  /* 0x00000013ff137221 */ /* 0x000fe20000010000 */
[----:B------:R-:W-:Y:S01]  /*22c0*/  HADD2.F32 R29, -RZ, R17.H0_H0 ;  /* 0x20000011ff1d7230 */ /* 0x000fe20000004100 */
[----:B------:R-:W-:Y:S02]  /*22d0*/  FADD.FTZ R18, RZ, R18 ;  /* 0x00000012ff127221 */ /* 0x000fe40000010000 */
[----:B------:R-:W-:-:S02]  /*22e0*/  FADD.FTZ R19, R19, R22 ;  /* 0x0000001613137221 */ /* 0x000fc40000010000 */
[----:B------:R-:W-:Y:S02]  /*22f0*/  FADD.FTZ R18, R18, R29 ;  /* 0x0000001d12127221 */ /* 0x000fe40000010000 */
        /* <DEDUP_REMOVED lines=11> */
.L_x_1006:
[----:B0--3--:R-:W-:Y:S05]  /*23b0*/  BSYNC B0 ;  /* 0x0000000000007941 */ /* 0x009fea0003800000 */
.L_x_1005:
[----:B------:R-:W0:Y:S01]  /*23c0*/  SHFL.BFLY PT, R3, R6, 0x10, 0x1f ;  /* 0x0e001f0006037f89 */ /* 0x000e2200000e0000 */
[----:B------:R-:W1:Y:S01]  /*23d0*/  I2F.U32 R10, c[0x0][0x0] ;  /* 0x00000000000a7b06 */ /* 0x000e620000201000 */
[----:B------:R-:W-:Y:S01]  /*23e0*/  ISETP.NE.AND P1, PT, R20, RZ, PT ;  /* 0x000000ff1400720c */ /* 0x000fe20003f25270 */
[----:B------:R-:W-:Y:S01]  /*23f0*/  BSSY B0, `(.L_x_1012) ;  /* 0x000003f000007945 */ /* 0x000fe20003800000 */
[----:B------:R-:W2:Y:S05]  /*2400*/  SHFL.BFLY PT, R0, R5, 0x10, 0x1f ;  /* 0x0e001f0005007f89 */ /* 0x000eaa00000e0000 */
[----:B------:R-:W3:Y:S01]  /*2410*/  I2F.U32 R15, R20 ;  /* 0x00000014000f7306 */ /* 0x000ee20000201000 */
[----:B-1----:R-:W-:-:S02]  /*2420*/  FMUL.FTZ R10, R10, 0.03125 ;  /* 0x3d0000000a0a7820 */ /* 0x002fc40000410000 */
        /* <DEDUP_REMOVED lines=12> */
[----:B------:R-:W0:Y:S01]  /*24f0*/  SHFL.BFLY PT, R2, R7, 0x2, 0x1f ;  /* 0x0c401f0007027f89 */ /* 0x000e2200000e0000 */
[----:B------:R-:W-:-:S02]  /*2500*/  LOP3.LUT P4, R9, R20, 0x1f, RZ, 0xc0, !PT ;  /* 0x0000001f14097812 */ /* 0x000fc4000788c0ff */
[----:B------:R-:W-:Y:S01]  /*2510*/  SHF.R.U32.HI R8, RZ, 0x5, R20 ;  /* 0x00000005ff087819 */ /* 0x000fe20000011614 */
[----:B------:R-:W1:Y:S01]  /*2520*/  SHFL.BFLY PT, R5, R6, 0x2, 0x1f ;  /* 0x0c401f0006057f89 */ /* 0x000e6200000e0000 */
[----:B0-----:R-:W-:Y:S02]  /*2530*/  FADD.FTZ R2, R7, R2 ;  /* 0x0000000207027221 */ /* 0x001fe40000010000 */
[----:B------:R-:W-:Y:S02]  /*2540*/  IMAD.SHL.U32 R7, R9, 0x4, RZ ;  /* 0x0000000409077824 */ /* 0x000fe400078e00ff */
[----:B-1----:R-:W-:Y:S01]  /*2550*/  FADD.FTZ R5, R6, R5 ;  /* 0x0000000506057221 */ /* 0x002fe20000010000 */
[----:B------:R-:W0:Y:S04]  /*2560*/  SHFL.BFLY PT, R3, R2, 0x1, 0x1f ;  /* 0x0c201f0002037f89 */ /* 0x000e2800000e0000 */
[----:B------:R-:W1:Y:S01]  /*2570*/  SHFL.BFLY PT, R4, R5, 0x1, 0x1f ;  /* 0x0c201f0005047f89 */ /* 0x000e6200000e0000 */
[----:B0-----:R-:W-:-:S02]  /*2580*/  FADD.FTZ R17, R2, R3 ;  /* 0x0000000302117221 */ /* 0x001fc40000010000 */
        /* <DEDUP_REMOVED lines=37> */
.L_x_1013:
[----:B------:R-:W-:Y:S05]  /*27e0*/  BSYNC B0 ;  /* 0x0000000000007941 */ /* 0x000fea0003800000 */
.L_x_1012:
[----:B------:R-:W-:Y:S01]  /*27f0*/  BAR.SYNC.DEFER_BLOCKING 0x0 ;  /* 0x0000000000007b1d */ /* 0x000fe20000010000 */
[----:B------:R-:W-:-:S05]  /*2800*/  MOV R6, 0x11 ;  /* 0x0000001100067802 */ /* 0x000fca0000000f00 */
[----:B------:R-:W-:Y:S01]  /*2810*/  BSSY B0, `(.L_x_1014) ;  /* 0x0000153000007945 */ /* 0x000fe20003800000 */
[----:B------:R-:W-:Y:S05]  /*2820*/  @P2 BRA `(.L_x_1015) ;  /* 0x0000151000002947 */ /* 0x000fea0003800000 */
[----:B------:R-:W1:Y:S01]  /*2830*/  LDS.64 R4, [RZ] ;  /* 0x00000000ff047984 */ /* 0x000e620000000a00 */
[----:B------:R-:W-:Y:S01]  /*2840*/  IMAD.MOV.U32 R14, RZ, RZ, c[0x0][0x0] ;  /* 0x00000000ff0e7624 */ /* 0x000fe200078e00ff */
[----:B------:R-:W-:Y:S01]  /*2850*/  ISETP.NE.U32.AND P0, PT, RZ, c[0x0][0x1c8], PT ;  /* 0x00007200ff007a0c */ /* 0x000fe20003f05070 */
[----:B------:R-:W-:-:S03]  /*2860*/  IMAD.MOV.U32 R22, RZ, RZ, R20 ;  /* 0x000000ffff167224 */ /* 0x000fc600078e0014 */
[C---:B0-----:R-:W-:Y:S01]  /*2870*/  SHF.L.U32 R3, R14.reuse, 0x3, RZ ;  /* 0x000000030e037819 */ /* 0x041fe200000006ff */
[----:B------:R-:W-:Y:S01]  /*2880*/  IMAD.WIDE R14, R14, 0x4, RZ ;  /* 0x000000040e0e7825 */ /* 0x000fe200078e02ff */
[----:B------:R-:W-:Y:S02]  /*2890*/  ISETP.NE.AND.EX P0, PT, RZ, c[0x0][0x1cc], PT, P0 ;  /* 0x00007300ff007a0c */ /* 0x000fe40003f05300 */
[----:B-1----:R-:W-:Y:S01]  /*28a0*/  F2FP.PACK_AB R5, R5, R4 ;  /* 0x000000040505723e */ /* 0x002fe200000000ff */
[----:B------:R-:W-:Y:S02]  /*28b0*/  IMAD.MOV.U32 R4, RZ, RZ, RZ ;  /* 0x000000ffff047224 */ /* 0x000fe400078e00ff */
.L_x_1032:
        /* <DEDUP_REMOVED lines=29> */
.L_x_1016:
[----:B------:R0:W-:Y:S01]  /*2a90*/  STS [R25], R24 ;  /* 0x0000001819007388 */ /* 0x0001e20000000800 */
[C---:B------:R-:W-:Y:S02]  /*2aa0*/  HADD2 R17, |R24|.reuse, -RZ.H0_H0 ;  /* 0xa00000ff18117230 */ /* 0x040fe40000000200 */
[----:B------:R-:W-:-:S03]  /*2ab0*/  HSETP2.GT.AND P5, PT, |R24|.H0_H0, |R24|.H1_H1, PT ;  /* 0x7000001818007234 */ /* 0x000fc60003fa4a00 */
[----:B------:R-:W-:-:S04]  /*2ac0*/  PRMT R0, R17, 0x7632, R0 ;  /* 0x0000763211007816 */ /* 0x000fc80000000000 */
[----:B------:R-:W-:-:S05]  /*2ad0*/  SEL R17, R0, R17, !P5 ;  /* 0x0000001100117207 */ /* 0x000fca0006800000 */
[----:B------:R-:W-:-:S05]  /*2ae0*/  HSETP2.GT.AND P5, PT, R17.H0_H0, R6.H0_H0, PT ;  /* 0x2000000611007234 */ /* 0x000fca0003fa4800 */
[----:B------:R-:W-:Y:S02]  /*2af0*/  SEL R6, R6, R17, !P5 ;  /* 0x0000001106067207 */ /* 0x000fe40006800000 */
.L_x_1017:
        /* <DEDUP_REMOVED lines=34> */
.L_x_1018:
[----:B------:R0:W-:Y:S01]  /*2d20*/  STS [R25], R26 ;  /* 0x0000001a19007388 */ /* 0x0001e20000000800 */
[C---:B------:R-:W-:Y:S02]  /*2d30*/  HADD2 R19, |R26|.reuse, -RZ.H0_H0 ;  /* 0xa00000ff1a137230 */ /* 0x040fe40000000200 */
[----:B------:R-:W-:-:S03]  /*2d40*/  HSETP2.GT.AND P5, PT, |R26|.H0_H0, |R26|.H1_H1, PT ;  /* 0x7000001a1a007234 */ /* 0x000fc60003fa4a00 */
[----:B------:R-:W-:-:S04]  /*2d50*/  PRMT R18, R19, 0x7632, R18 ;  /* 0x0000763213127816 */ /* 0x000fc80000000012 */
[----:B------:R-:W-:-:S05]  /*2d60*/  SEL R19, R18, R19, !P5 ;  /* 0x0000001312137207 */ /* 0x000fca0006800000 */
[----:B------:R-:W-:-:S05]  /*2d70*/  HSETP2.GT.AND P5, PT, R19.H0_H0, R6.H0_H0, PT ;  /* 0x2000000613007234 */ /* 0x000fca0003fa4800 */
[----:B------:R-:W-:Y:S02]  /*2d80*/  SEL R6, R6, R19, !P5 ;  /* 0x0000001306067207 */ /* 0x000fe40006800000 */
.L_x_1019:
        /* <DEDUP_REMOVED lines=34> */
.L_x_1020:
[----:B------:R0:W-:Y:S01]  /*2fb0*/  STS [R25], R24 ;  /* 0x0000001819007388 */ /* 0x0001e20000000800 */
[C---:B------:R-:W-:Y:S02]  /*2fc0*/  HADD2 R17, |R24|.reuse, -RZ.H0_H0 ;  /* 0xa00000ff18117230 */ /* 0x040fe40000000200 */
[----:B------:R-:W-:-:S03]  /*2fd0*/  HSETP2.GT.AND P5, PT, |R24|.H0_H0, |R24|.H1_H1, PT ;  /* 0x7000001818007234 */ /* 0x000fc60003fa4a00 */
[----:B------:R-:W-:-:S04]  /*2fe0*/  PRMT R16, R17, 0x7632, R16 ;  /* 0x0000763211107816 */ /* 0x000fc80000000010 */
[----:B------:R-:W-:-:S05]  /*2ff0*/  SEL R17, R16, R17, !P5 ;  /* 0x0000001110117207 */ /* 0x000fca0006800000 */
[----:B------:R-:W-:-:S05]  /*3000*/  HSETP2.GT.AND P5, PT, R17.H0_H0, R6.H0_H0, PT ;  /* 0x2000000611007234 */ /* 0x000fca0003fa4800 */
[----:B------:R-:W-:Y:S02]  /*3010*/  SEL R6, R6, R17, !P5 ;  /* 0x0000001106067207 */ /* 0x000fe40006800000 */
.L_x_1021:
        /* <DEDUP_REMOVED lines=34> */
.L_x_1022:
[----:B------:R0:W-:Y:S01]  /*3240*/  STS [R25], R24 ;  /* 0x0000001819007388 */ /* 0x0001e20000000800 */
[C---:B------:R-:W-:Y:S02]  /*3250*/  HADD2 R17, |R24|.reuse, -RZ.H0_H0 ;  /* 0xa00000ff18117230 */ /* 0x040fe40000000200 */
[----:B------:R-:W-:-:S03]  /*3260*/  HSETP2.GT.AND P5, PT, |R24|.H0_H0, |R24|.H1_H1, PT ;  /* 0x7000001818007234 */ /* 0x000fc60003fa4a00 */
[----:B------:R-:W-:-:S04]  /*3270*/  PRMT R16, R17, 0x7632, R16 ;  /* 0x0000763211107816 */ /* 0x000fc80000000010 */
[----:B------:R-:W-:-:S05]  /*3280*/  SEL R17, R16, R17, !P5 ;  /* 0x0000001110117207 */ /* 0x000fca0006800000 */
[----:B------:R-:W-:-:S05]  /*3290*/  HSETP2.GT.AND P5, PT, R17.H0_H0, R6.H0_H0, PT ;  /* 0x2000000611007234 */ /* 0x000fca0003fa4800 */
[----:B------:R-:W-:Y:S02]  /*32a0*/  SEL R6, R6, R17, !P5 ;  /* 0x0000001106067207 */ /* 0x000fe40006800000 */
.L_x_1023:
        /* <DEDUP_REMOVED lines=34> */
.L_x_1024:
[----:B------:R0:W-:Y:S01]  /*34d0*/  STS [R25], R24 ;  /* 0x0000001819007388 */ /* 0x0001e20000000800 */
[C---:B------:R-:W-:Y:S02]  /*34e0*/  HADD2 R17, |R24|.reuse, -RZ.H0_H0 ;  /* 0xa00000ff18117230 */ /* 0x040fe40000000200 */
[----:B------:R-:W-:-:S03]  /*34f0*/  HSETP2.GT.AND P5, PT, |R24|.H0_H0, |R24|.H1_H1, PT ;  /* 0x7000001818007234 */ /* 0x000fc60003fa4a00 */
[----:B------:R-:W-:-:S04]  /*3500*/  PRMT R16, R17, 0x7632, R16 ;  /* 0x0000763211107816 */ /* 0x000fc80000000010 */
[----:B------:R-:W-:-:S05]  /*3510*/  SEL R17, R16, R17, !P5 ;  /* 0x0000001110117207 */ /* 0x000fca0006800000 */
[----:B------:R-:W-:-:S05]  /*3520*/  HSETP2.GT.AND P5, PT, R17.H0_H0, R6.H0_H0, PT ;  /* 0x2000000611007234 */ /* 0x000fca0003fa4800 */
[----:B------:R-:W-:Y:S02]  /*3530*/  SEL R6, R6, R17, !P5 ;  /* 0x0000001106067207 */ /* 0x000fe40006800000 */
.L_x_1025:
        /* <DEDUP_REMOVED lines=34> */
.L_x_1026:
[----:B------:R0:W-:Y:S01]  /*3760*/  STS [R25], R24 ;  /* 0x0000001819007388 */ /* 0x0001e20000000800 */
[C---:B------:R-:W-:Y:S02]  /*3770*/  HADD2 R17, |R24|.reuse, -RZ.H0_H0 ;  /* 0xa00000ff18117230 */ /* 0x040fe40000000200 */
[----:B------:R-:W-:-:S03]  /*3780*/  HSETP2.GT.AND P5, PT, |R24|.H0_H0, |R24|.H1_H1, PT ;  /* 0x7000001818007234 */ /* 0x000fc60003fa4a00 */
[----:B------:R-:W-:-:S04]  /*3790*/  PRMT R16, R17, 0x7632, R16 ;  /* 0x0000763211107816 */ /* 0x000fc80000000010 */
[----:B------:R-:W-:-:S05]  /*37a0*/  SEL R17, R16, R17, !P5 ;  /* 0x0000001110117207 */ /* 0x000fca0006800000 */
[----:B------:R-:W-:-:S05]  /*37b0*/  HSETP2.GT.AND P5, PT, R17.H0_H0, R6.H0_H0, PT ;  /* 0x2000000611007234 */ /* 0x000fca0003fa4800 */
[----:B------:R-:W-:Y:S02]  /*37c0*/  SEL R6, R6, R17, !P5 ;  /* 0x0000001106067207 */ /* 0x000fe40006800000 */
.L_x_1027:
        /* <DEDUP_REMOVED lines=34> */
.L_x_1028:
[----:B------:R0:W-:Y:S01]  /*39f0*/  STS [R25], R24 ;  /* 0x0000001819007388 */ /* 0x0001e20000000800 */
[C---:B------:R-:W-:Y:S02]  /*3a00*/  HADD2 R17, |R24|.reuse, -RZ.H0_H0 ;  /* 0xa00000ff18117230 */ /* 0x040fe40000000200 */
[----:B------:R-:W-:-:S03]  /*3a10*/  HSETP2.GT.AND P5, PT, |R24|.H0_H0, |R24|.H1_H1, PT ;  /* 0x7000001818007234 */ /* 0x000fc60003fa4a00 */
[----:B------:R-:W-:-:S04]  /*3a20*/  PRMT R16, R17, 0x7632, R16 ;  /* 0x0000763211107816 */ /* 0x000fc80000000010 */
[----:B------:R-:W-:-:S05]  /*3a30*/  SEL R17, R16, R17, !P5 ;  /* 0x0000001110117207 */ /* 0x000fca0006800000 */
[----:B------:R-:W-:-:S05]  /*3a40*/  HSETP2.GT.AND P5, PT, R17.H0_H0, R6.H0_H0, PT ;  /* 0x2000000611007234 */ /* 0x000fca0003fa4800 */
[----:B------:R-:W-:Y:S02]  /*3a50*/  SEL R6, R6, R17, !P5 ;  /* 0x0000001106067207 */ /* 0x000fe40006800000 */
.L_x_1029:
        /* <DEDUP_REMOVED lines=34> */
.L_x_1030:
[----:B------:R0:W-:Y:S01]  /*3c80*/  STS [R25], R23 ;  /* 0x0000001719007388 */ /* 0x0001e20000000800 */
[C---:B------:R-:W-:Y:S02]  /*3c90*/  HADD2 R17, |R23|.reuse, -RZ.H0_H0 ;  /* 0xa00000ff17117230 */ /* 0x040fe40000000200 */
[----:B------:R-:W-:-:S03]  /*3ca0*/  HSETP2.GT.AND P5, PT, |R23|.H0_H0, |R23|.H1_H1, PT ;  /* 0x7000001717007234 */ /* 0x000fc60003fa4a00 */
[----:B------:R-:W-:-:S04]  /*3cb0*/  PRMT R0, R17, 0x7632, R0 ;  /* 0x0000763211007816 */ /* 0x000fc80000000000 */
[----:B------:R-:W-:-:S05]  /*3cc0*/  SEL R17, R0, R17, !P5 ;  /* 0x0000001100117207 */ /* 0x000fca0006800000 */
[----:B------:R-:W-:-:S05]  /*3cd0*/  HSETP2.GT.AND P5, PT, R17.H0_H0, R6.H0_H0, PT ;  /* 0x2000000611007234 */ /* 0x000fca0003fa4800 */
[----:B------:R-:W-:Y:S02]  /*3ce0*/  SEL R6, R6, R17, !P5 ;  /* 0x0000001106067207 */ /* 0x000fe40006800000 */
.L_x_1031:
[----:B0-----:R-:W-:Y:S02]  /*3cf0*/  IADD3 R22, R22, c[0x0][0x0], RZ ;  /* 0x0000000016167a10 */ /* 0x001fe40007ffe0ff */
[----:B------:R-:W-:Y:S02]  /*3d00*/  IADD3 R4, R4, 0x1, RZ ;  /* 0x0000000104047810 */ /* 0x000fe40007ffe0ff */
[----:B------:R-:W-:-:S13]  /*3d10*/  ISETP.GE.AND P5, PT, R22, c[0x0][0x1a8], PT ;  /* 0x00006a0016007a0c */ /* 0x000fda0003fa6270 */
[----:B------:R-:W-:Y:S01]  /*3d20*/  @P5 CALL.REL.NOINC `(.L_x_1015) ;  /* 0x0000001000005944 */ /* 0x000fe20003c00000 */
[----:B------:R-:W-:Y:S05]  /*3d30*/  BRA `(.L_x_1032) ;  /* 0xffffeb8000007947 */ /* 0x000fea000383ffff */
.L_x_1015:
[----:B------:R-:W-:Y:S05]  /*3d40*/  BSYNC B0 ;  /* 0x0000000000007941 */ /* 0x000fea0003800000 */
.L_x_1014:
[----:B------:R-:W-:-:S04]  /*3d50*/  ISETP.NE.U32.AND P0, PT, RZ, c[0x0][0x1c8], PT ;  /* 0x00007200ff007a0c */ /* 0x000fc80003f05070 */
[----:B------:R-:W-:-:S13]  /*3d60*/  ISETP.NE.AND.EX P0, PT, RZ, c[0x0][0x1cc], PT, P0 ;  /* 0x00007300ff007a0c */ /* 0x000fda0003f05300 */
[----:B------:R-:W-:Y:S05]  /*3d70*/  @!P0 EXIT ;  /* 0x000000000000894d */ /* 0x000fea0003800000 */
[----:B------:R-:W-:Y:S01]  /*3d80*/  HADD2.F32 R6, -RZ, R6.H0_H0 ;  /* 0x20000006ff067230 */ /* 0x000fe20000004100 */
[----:B------:R-:W1:Y:S01]  /*3d90*/  I2F R9, R9 ;  /* 0x0000000900097306 */ /* 0x000e620000201400 */
[----:B------:R-:W-:Y:S01]  /*3da0*/  HFMA2.MMA R4, -RZ, RZ, -598.5, 40320 ;  /* 0xe0ad78ecff047435 */ /* 0x000fe200000001ff */
        /* <DEDUP_REMOVED lines=43> */
[----:B-----5:R-:W-:Y:S05]  /*4060*/  CALL.REL.NOINC `($__internal_16_$__cuda_sm20_div_rn_f64_full) ;  /* 0x000001e000007944 */ /* 0x020fea0003c00000 */
.L_x_1036:
[----:B------:R-:W-:Y:S05]  /*4070*/  BSYNC B1 ;  /* 0x0000000000017941 */ /* 0x000fea0003800000 */
.L_x_1035:
[----:B------:R-:W0:Y:S01]  /*4080*/  F2F.F32.F64 R4, R2 ;  /* 0x0000000200047310 */ /* 0x000e220000301000 */
[----:B------:R-:W0:Y:S01]  /*4090*/  DSETP.GEU.AND P0, PT, |R2|, c[0x2][0x0], PT ;  /* 0x008000000200762a */ /* 0x000e220003f0e200 */
[----:B------:R-:W-:-:S13]  /*40a0*/  IMAD.MOV.U32 R9, RZ, RZ, 0x2 ;  /* 0x00000002ff097424 */ /* 0x000fda00078e00ff */
[----:B0-----:R-:W-:Y:S02]  /*40b0*/  @!P0 FMUL R4, R4, 1.175494350822287508e-38 ;  /* 0x0080000004048820 */ /* 0x001fe40000400000 */
.L_x_1037:
        /* <DEDUP_REMOVED lines=16> */
.L_x_1034:
[----:B------:R-:W-:Y:S05]  /*41c0*/  BSYNC B0 ;  /* 0x0000000000007941 */ /* 0x000fea0003800000 */
.L_x_1033:
        /* <DEDUP_REMOVED lines=8> */
        .weak           $__internal_16_$__cuda_sm20_div_rn_f64_full
        .type           $__internal_16_$__cuda_sm20_div_rn_f64_full,@function
        .size           $__internal_16_$__cuda_sm20_div_rn_f64_full,(.L_x_2450 - $__internal_16_$__cuda_sm20_div_rn_f64_full)
$__internal_16_$__cuda_sm20_div_rn_f64_full:
        /* <DEDUP_REMOVED lines=57> */
.L_x_1039:
        /* <DEDUP_REMOVED lines=15> */
.L_x_1041:
[----:B0-----:R-:W-:Y:S01]  /*46d0*/  LOP3.LUT R17, R5, 0x80000, RZ, 0xfc, !PT ;  /* 0x0008000005117812 */ /* 0x001fe200078efcff */
[----:B------:R-:W-:Y:S02]  /*46e0*/  IMAD.MOV.U32 R16, RZ, RZ, R4 ;  /* 0x000000ffff107224 */ /* 0x000fe400078e0004 */
.L_x_1040:
[----:B------:R-:W-:Y:S05]  /*46f0*/  BSYNC B2 ;  /* 0x0000000000027941 */ /* 0x000fea0003800000 */
.L_x_1038:
[----:B------:R-:W-:Y:S01]  /*4700*/  IMAD.MOV.U32 R9, RZ, RZ, 0x0 ;  /* 0x00000000ff097424 */ /* 0x000fe200078e00ff */
[----:B------:R-:W-:Y:S01]  /*4710*/  MOV R2, R16 ;  /* 0x0000001000027202 */ /* 0x000fe20000000f00 */
[----:B------:R-:W-:Y:S02]  /*4720*/  IMAD.MOV.U32 R3, RZ, RZ, R17 ;  /* 0x000000ffff037224 */ /* 0x000fe400078e0011 */
[----:B------:R-:W-:Y:S05]  /*4730*/  RET.REL.NODEC R8 `(_ZN17fastertransformer35generalAddBiasResidualLayerNormOpt2I7__half2Lb1ELb0ELi1ELb1ELi8EEEvPT_S3_PKS2_S5_S5_S5_S5_S5_fiiPKfS7_S7_Pfi) ;  /* 0xffffb8c008007950 */ /* 0x000fea0003c3ffff */
.L_x_1042:
        /* <DEDUP_REMOVED lines=12> */
.L_x_2450:


//--------------------- .text._ZN17fastertransformer34generalAddBiasResidualLayerNormOptI7__half2Lb1ELb0ELi1ELb1ELi8EEEvPT_S3_PKS2_S5_S5_S5_S5_S5_fiiPKfS7_S7_Pfi --------------------------
	.section	.text._ZN17fastertransformer34generalAddBiasResidualLayerNormOptI7__half2Lb1ELb0ELi1ELb1ELi8EEEvPT_S3_PKS2_S5_S5_S5_S5_S5_fiiPKfS7_S7_Pfi,"ax",@progbits
	.sectioninfo	@"SHI_REGISTERS=32"
	.align	128
        .global         _ZN17fastertransformer34generalAddBiasResidualLayerNormOptI7__half2Lb1ELb0ELi1ELb1ELi8EEEvPT_S3_PKS2_S5_S5_S5_S5_S5_fiiPKfS7_S7_Pfi
        .type           _ZN17fastertransformer34generalAddBiasResidualLayerNormOptI7__half2Lb1ELb0ELi1ELb1ELi8EEEvPT_S3_PKS2_S5_S5_S5_S5_S5_fiiPKfS7_S7_Pfi,@function
        .size           _ZN17fastertransformer34generalAddBiasResidualLayerNormOptI7__half2Lb1ELb0ELi1ELb1ELi8EEEvPT_S3_PKS2_S5_S5_S5_S5_S5_fiiPKfS7_S7_Pfi,(.L_x_2451 - _ZN17fastertransformer34generalAddBiasResidualLayerNormOptI7__half2Lb1ELb0ELi1ELb1ELi8EEEvPT_S3_PKS2_S5_S5_S5_S5_S5_fiiPKfS7_S7_Pfi)
        .other          _ZN17fastertransformer34generalAddBiasResidualLayerNormOptI7__half2Lb1ELb0ELi1ELb1ELi8EEEvPT_S3_PKS2_S5_S5_S5_S5_S5_fiiPKfS7_S7_Pfi,@"STO_CUDA_ENTRY STV_DEFAULT"
_ZN17fastertransformer34generalAddBiasResidualLayerNormOptI7__half2Lb1ELb0ELi1ELb1ELi8EEEvPT_S3_PKS2_S5_S5_S5_S5_S5_fiiPKfS7_S7_Pfi:
.text._ZN17fastertransformer34generalAddBiasResidualLayerNormOptI7__half2Lb1ELb0ELi1ELb1ELi8EEEvPT_S3_PKS2_S5_S5_S5_S5_S5_fiiPKfS7_S7_Pfi:
        /* <DEDUP_REMOVED lines=27> */
.L_x_1046:
[----:B------:R-:W-:Y:S02]  /*01b0*/  IMAD.MOV.U32 R9, RZ, RZ, 0x4 ;  /* 0x00000004ff097424 */ /* 0x000fe400078e00ff */
[----:B0-----:R-:W-:-:S04]  /*01c0*/  IMAD R8, R0, c[0x0][0x1a8], R3 ;  /* 0x00006a0000087a24 */ /* 0x001fc800078e0203 */
        /* <DEDUP_REMOVED lines=13> */
[----:B------:R-:W-:Y:S05]  /*02a0*/  BRA `(.L_x_1044) ;  /* 0x0000016000007947 */ /* 0x000fea0003800000 */
.L_x_1045:
[----:B------:R-:W-:Y:S02]  /*02b0*/  IMAD.MOV.U32 R9, RZ, RZ, R20 ;  /* 0x000000ffff097224 */ /* 0x000fe400078e0014 */
.L_x_1047:
[----:B------:R-:W-:Y:S02]  /*02c0*/  IMAD.MOV.U32 R7, RZ, RZ, 0x8 ;  /* 0x00000008ff077424 */ /* 0x000fe400078e00ff */
[----:B0-----:R-:W-:-:S04]  /*02d0*/  IMAD R8, R0, c[0x0][0x1a8], R9 ;  /* 0x00006a0000087a24 */ /* 0x001fc800078e0209 */
[----:B------:R-:W-:-:S05]  /*02e0*/  IMAD.WIDE R6, R8, R7, c[0x0][0x170] ;  /* 0x00005c0008067625 */ /* 0x000fca00078e0207 */
[----:B------:R0:W2:Y:S01]  /*02f0*/  LDG.E.64.CONSTANT R10, [R6.64] ;  /* 0x00000004060a7981 */ /* 0x0000a2000c1e9b00 */
[----:B------:R-:W-:-:S05]  /*0300*/  MOV R17, 0x4 ;  /* 0x0000000400117802 */ /* 0x000fca0000000f00 */
[----:B------:R-:W-:-:S06]  /*0310*/  IMAD.WIDE R4, R8, R17, c[0x0][0x180] ;  /* 0x0000600008047625 */ /* 0x000fcc00078e0211 */
[----:B------:R-:W3:Y:S01]  /*0320*/  LDG.E.CONSTANT R4, [R4.64] ;  /* 0x0000000404047981 */ /* 0x000ee2000c1e9900 */
[----:B0-----:R-:W-:Y:S01]  /*0330*/  IMAD.WIDE R6, R8, R17, c[0x0][0x168] ;  /* 0x00005a0008067625 */ /* 0x001fe200078e0211 */
[----:B--2---:R-:W0:Y:S08]  /*0340*/  I2F R10, R10 ;  /* 0x0000000a000a7306 */ /* 0x004e300000201400 */
[----:B------:R-:W1:Y:S01]  /*0350*/  I2F R14, R11 ;  /* 0x0000000b000e7306 */ /* 0x000e620000201400 */
[----:B---3--:R-:W-:Y:S01]  /*0360*/  HFMA2.MMA R5, R4, 1, 1, RZ ;  /* 0x3c003c0004057835 */ /* 0x008fe200000000ff */
[----:B0-----:R-:W-:-:S02]  /*0370*/  FMUL.FTZ R15, R10, R3 ;  /* 0x000000030a0f7220 */ /* 0x001fc40000410000 */
[----:B-1----:R-:W-:-:S05]  /*0380*/  FMUL.FTZ R14, R14, R3 ;  /* 0x000000030e0e7220 */ /* 0x002fca0000410000 */
[----:B------:R-:W-:-:S05]  /*0390*/  F2FP.PACK_AB R14, R14, R15 ;  /* 0x0000000f0e0e723e */ /* 0x000fca00000000ff */
[----:B------:R-:W-:-:S05]  /*03a0*/  HADD2 R5, R5, R14 ;  /* 0x0000000e05057230 */ /* 0x000fca0000000000 */
[----:B------:R-:W-:Y:S01]  /*03b0*/  STG.E [R6.64], R5 ;  /* 0x0000000506007986 */ /* 0x000fe2000c101904 */
[----:B------:R-:W-:-:S03]  /*03c0*/  HFMA2.MMA R2, R2, 1, 1, R5 ;  /* 0x3c003c0002027835 */ /* 0x000fc60000000005 */
[----:B------:R0:W-:Y:S02]  /*03d0*/  STS [R9.X4+0x110], R5 ;  /* 0x0001100509007388 */ /* 0x0001e40000004800 */
[----:B0-----:R-:W-:-:S04]  /*03e0*/  IADD3 R9, R9, c[0x0][0x0], RZ ;  /* 0x0000000009097a10 */ /* 0x001fc80007ffe0ff */
[----:B------:R-:W-:-:S13]  /*03f0*/  ISETP.GE.AND P0, PT, R9, c[0x0][0x1a8], PT ;  /* 0x00006a0009007a0c */ /* 0x000fda0003f06270 */
[----:B------:R-:W-:Y:S05]  /*0400*/  @!P0 BRA `(.L_x_1047) ;  /* 0xfffffeb000008947 */ /* 0x000fea000383ffff */
.L_x_1044:
[----:B0-----:R-:W-:Y:S05]  /*0410*/  BSYNC B0 ;  /* 0x0000000000007941 */ /* 0x001fea0003800000 */
.L_x_1043:
        /* <DEDUP_REMOVED lines=47> */
.L_x_1050:
        /* <DEDUP_REMOVED lines=105> */
.L_x_1049:
[----:B0-----:R-:W-:Y:S05]  /*0da0*/  BSYNC B0 ;  /* 0x0000000000007941 */ /* 0x001fea0003800000 */
.L_x_1048:
        /* <DEDUP_REMOVED lines=44> */
[----:B-1----:R-:W-:Y:S02]  /*1070*/  IMAD.MOV.U32 R4, RZ, RZ, RZ ;  /* 0x000000ffff047224 */ /* 0x002fe400078e00ff */
.L_x_1069:
        /* <DEDUP_REMOVED lines=17> */
[----:B0-----:R-:W-:-:S04]  /*1190*/  MOV R16, 0x2 ;  /* 0x0000000200107802 */ /* 0x001fc80000000f00 */
        /* <DEDUP_REMOVED lines=11> */
.L_x_1053:
[----:B------:R0:W-:Y:S01]  /*1250*/  STS [R27], R22 ;  /* 0x000000161b007388 */ /* 0x0001e20000000800 */
[C---:B------:R-:W-:Y:S02]  /*1260*/  HADD2 R0, |R22|.reuse, -RZ.H0_H0 ;  /* 0xa00000ff16007230 */ /* 0x040fe40000000200 */
[----:B------:R-:W-:-:S03]  /*1270*/  HSETP2.GT.AND P5, PT, |R22|.H0_H0, |R22|.H1_H1, PT ;  /* 0x7000001616007234 */ /* 0x000fc60003fa4a00 */
[----:B------:R-:W-:-:S04]  /*1280*/  PRMT R17, R0, 0x7632, R17 ;  /* 0x0000763200117816 */ /* 0x000fc80000000011 */
[----:B------:R-:W-:-:S05]  /*1290*/  SEL R0, R17, R0, !P5 ;  /* 0x0000000011007207 */ /* 0x000fca0006800000 */
[----:B------:R-:W-:-:S05]  /*12a0*/  HSETP2.GT.AND P5, PT, R0.H0_H0, R7.H0_H0, PT ;  /* 0x2000000700007234 */ /* 0x000fca0003fa4800 */
[----:B------:R-:W-:Y:S02]  /*12b0*/  SEL R7, R7, R0, !P5 ;  /* 0x0000000007077207 */ /* 0x000fe40006800000 */
.L_x_1054:
        /* <DEDUP_REMOVED lines=34> */
.L_x_1055:
[----:B------:R0:W-:Y:S01]  /*14e0*/  STS [R27], R24 ;  /* 0x000000181b007388 */ /* 0x0001e20000000800 */
[C---:B------:R-:W-:Y:S02]  /*14f0*/  HADD2 R18, |R24|.reuse, -RZ.H0_H0 ;  /* 0xa00000ff18127230 */ /* 0x040fe40000000200 */
[----:B------:R-:W-:-:S03]  /*1500*/  HSETP2.GT.AND P5, PT, |R24|.H0_H0, |R24|.H1_H1, PT ;  /* 0x7000001818007234 */ /* 0x000fc60003fa4a00 */
[----:B------:R-:W-:-:S04]  /*1510*/  PRMT R19, R18, 0x7632, R19 ;  /* 0x0000763212137816 */ /* 0x000fc80000000013 */
[----:B------:R-:W-:-:S05]  /*1520*/  SEL R18, R19, R18, !P5 ;  /* 0x0000001213127207 */ /* 0x000fca0006800000 */
[----:B------:R-:W-:-:S05]  /*1530*/  HSETP2.GT.AND P5, PT, R18.H0_H0, R7.H0_H0, PT ;  /* 0x2000000712007234 */ /* 0x000fca0003fa4800 */
[----:B------:R-:W-:Y:S02]  /*1540*/  SEL R7, R7, R18, !P5 ;  /* 0x0000001207077207 */ /* 0x000fe40006800000 */
.L_x_1056:
        /* <DEDUP_REMOVED lines=34> */
.L_x_1057:
[----:B------:R0:W-:Y:S01]  /*1770*/  STS [R27], R22 ;  /* 0x000000161b007388 */ /* 0x0001e20000000800 */
[C---:B------:R-:W-:Y:S02]  /*1780*/  HADD2 R16, |R22|.reuse, -RZ.H0_H0 ;  /* 0xa00000ff16107230 */ /* 0x040fe40000000200 */
[----:B------:R-:W-:-:S03]  /*1790*/  HSETP2.GT.AND P5, PT, |R22|.H0_H0, |R22|.H1_H1, PT ;  /* 0x7000001616007234 */ /* 0x000fc60003fa4a00 */
[----:B------:R-:W-:-:S04]  /*17a0*/  PRMT R17, R16, 0x7632, R17 ;  /* 0x0000763210117816 */ /* 0x000fc80000000011 */
[----:B------:R-:W-:-:S05]  /*17b0*/  SEL R16, R17, R16, !P5 ;  /* 0x0000001011107207 */ /* 0x000fca0006800000 */
[----:B------:R-:W-:-:S05]  /*17c0*/  HSETP2.GT.AND P5, PT, R16.H0_H0, R7.H0_H0, PT ;  /* 0x2000000710007234 */ /* 0x000fca0003fa4800 */
[----:B------:R-:W-:Y:S02]  /*17d0*/  SEL R7, R7, R16, !P5 ;  /* 0x0000001007077207 */ /* 0x000fe40006800000 */
.L_x_1058:
        /* <DEDUP_REMOVED lines=34> */
.L_x_1059:
[----:B------:R0:W-:Y:S01]  /*1a00*/  STS [R27], R22 ;  /* 0x000000161b007388 */ /* 0x0001e20000000800 */
[C---:B------:R-:W-:Y:S02]  /*1a10*/  HADD2 R16, |R22|.reuse, -RZ.H0_H0 ;  /* 0xa00000ff16107230 */ /* 0x040fe40000000200 */
[----:B------:R-:W-:-:S03]  /*1a20*/  HSETP2.GT.AND P5, PT, |R22|.H0_H0, |R22|.H1_H1, PT ;  /* 0x7000001616007234 */ /* 0x000fc60003fa4a00 */
[----:B------:R-:W-:-:S04]  /*1a30*/  PRMT R17, R16, 0x7632, R17 ;  /* 0x0000763210117816 */ /* 0x000fc80000000011 */
[----:B------:R-:W-:-:S05]  /*1a40*/  SEL R16, R17, R16, !P5 ;  /* 0x0000001011107207 */ /* 0x000fca0006800000 */
[----:B------:R-:W-:-:S05]  /*1a50*/  HSETP2.GT.AND P5, PT, R16.H0_H0, R7.H0_H0, PT ;  /* 0x2000000710007234 */ /* 0x000fca0003fa4800 */
[----:B------:R-:W-:Y:S02]  /*1a60*/  SEL R7, R7, R16, !P5 ;  /* 0x0000001007077207 */ /* 0x000fe40006800000 */
.L_x_1060:
        /* <DEDUP_REMOVED lines=34> */
.L_x_1061:
[----:B------:R0:W-:Y:S01]  /*1c90*/  STS [R27], R22 ;  /* 0x000000161b007388 */ /* 0x0001e20000000800 */
[C---:B------:R-:W-:Y:S02]  /*1ca0*/  HADD2 R16, |R22|.reuse, -RZ.H0_H0 ;  /* 0xa00000ff16107230 */ /* 0x040fe40000000200 */
[----:B------:R-:W-:-:S03]  /*1cb0*/  HSETP2.GT.AND P5, PT, |R22|.H0_H0, |R22|.H1_H1, PT ;  /* 0x7000001616007234 */ /* 0x000fc60003fa4a00 */
[----:B------:R-:W-:-:S04]  /*1cc0*/  PRMT R17, R16, 0x7632, R17 ;  /* 0x0000763210117816 */ /* 0x000fc80000000011 */
[----:B------:R-:W-:-:S05]  /*1cd0*/  SEL R16, R17, R16, !P5 ;  /* 0x0000001011107207 */ /* 0x000fca0006800000 */
[----:B------:R-:W-:-:S05]  /*1ce0*/  HSETP2.GT.AND P5, PT, R16.H0_H0, R7.H0_H0, PT ;  /* 0x2000000710007234 */ /* 0x000fca0003fa4800 */
[----:B------:R-:W-:Y:S02]  /*1cf0*/  SEL R7, R7, R16, !P5 ;  /* 0x0000001007077207 */ /* 0x000fe40006800000 */
.L_x_1062:
        /* <DEDUP_REMOVED lines=34> */
.L_x_1063:
[----:B------:R0:W-:Y:S01]  /*1f20*/  STS [R27], R22 ;  /* 0x000000161b007388 */ /* 0x0001e20000000800 */
[C---:B------:R-:W-:Y:S02]  /*1f30*/  HADD2 R16, |R22|.reuse, -RZ.H0_H0 ;  /* 0xa00000ff16107230 */ /* 0x040fe40000000200 */
[----:B------:R-:W-:-:S03]  /*1f40*/  HSETP2.GT.AND P5, PT, |R22|.H0_H0, |R22|.H1_H1, PT ;  /* 0x7000001616007234 */ /* 0x000fc60003fa4a00 */
[----:B------:R-:W-:-:S04]  /*1f50*/  PRMT R17, R16, 0x7632, R17 ;  /* 0x0000763210117816 */ /* 0x000fc80000000011 */
[----:B------:R-:W-:-:S05]  /*1f60*/  SEL R16, R17, R16, !P5 ;  /* 0x0000001011107207 */ /* 0x000fca0006800000 */
[----:B------:R-:W-:-:S05]  /*1f70*/  HSETP2.GT.AND P5, PT, R16.H0_H0, R7.H0_H0, PT ;  /* 0x2000000710007234 */ /* 0x000fca0003fa4800 */
[----:B------:R-:W-:Y:S02]  /*1f80*/  SEL R7, R7, R16, !P5 ;  /* 0x0000001007077207 */ /* 0x000fe40006800000 */
.L_x_1064:
        /* <DEDUP_REMOVED lines=34> */
.L_x_1065:
[----:B------:R0:W-:Y:S01]  /*21b0*/  STS [R27], R22 ;  /* 0x000000161b007388 */ /* 0x0001e20000000800 */
[C---:B------:R-:W-:Y:S02]  /*21c0*/  HADD2 R16, |R22|.reuse, -RZ.H0_H0 ;  /* 0xa00000ff16107230 */ /* 0x040fe40000000200 */
[----:B------:R-:W-:-:S03]  /*21d0*/  HSETP2.GT.AND P5, PT, |R22|.H0_H0, |R22|.H1_H1, PT ;  /* 0x7000001616007234 */ /* 0x000fc60003fa4a00 */
[----:B------:R-:W-:-:S04]  /*21e0*/  PRMT R17, R16, 0x7632, R17 ;  /* 0x0000763210117816 */ /* 0x000fc80000000011 */
[----:B------:R-:W-:-:S05]  /*21f0*/  SEL R16, R17, R16, !P5 ;  /* 0x0000001011107207 */ /* 0x000fca0006800000 */
[----:B------:R-:W-:-:S05]  /*2200*/  HSETP2.GT.AND P5, PT, R16.H0_H0, R7.H0_H0, PT ;  /* 0x2000000710007234 */ /* 0x000fca0003fa4800 */
[----:B------:R-:W-:Y:S02]  /*2210*/  SEL R7, R7, R16, !P5 ;  /* 0x0000001007077207 */ /* 0x000fe40006800000 */
.L_x_1066:
        /* <DEDUP_REMOVED lines=34> */
.L_x_1067:
[----:B------:R0:W-:Y:S01]  /*2440*/  STS [R27], R22 ;  /* 0x000000161b007388 */ /* 0x0001e20000000800 */
[C---:B------:R-:W-:Y:S02]  /*2450*/  HADD2 R0, |R22|.reuse, -RZ.H0_H0 ;  /* 0xa00000ff16007230 */ /* 0x040fe40000000200 */
[----:B------:R-:W-:-:S03]  /*2460*/  HSETP2.GT.AND P5, PT, |R22|.H0_H0, |R22|.H1_H1, PT ;  /* 0x7000001616007234 */ /* 0x000fc60003fa4a00 */
[----:B------:R-:W-:-:S04]  /*2470*/  PRMT R17, R0, 0x7632, R17 ;  /* 0x0000763200117816 */ /* 0x000fc80000000011 */
[----:B------:R-:W-:-:S05]  /*2480*/  SEL R0, R17, R0, !P5 ;  /* 0x0000000011007207 */ /* 0x000fca0006800000 */
[----:B------:R-:W-:-:S05]  /*2490*/  HSETP2.GT.AND P5, PT, R0.H0_H0, R7.H0_H0, PT ;  /* 0x2000000700007234 */ /* 0x000fca0003fa4800 */
[----:B------:R-:W-:Y:S02]  /*24a0*/  SEL R7, R7, R0, !P5 ;  /* 0x0000000007077207 */ /* 0x000fe40006800000 */
.L_x_1068:
[----:B0-----:R-:W-:Y:S02]  /*24b0*/  IADD3 R25, R23, c[0x0][0x0], RZ ;  /* 0x0000000017197a10 */ /* 0x001fe40007ffe0ff */
[----:B------:R-:W-:Y:S02]  /*24c0*/  IADD3 R4, R4, 0x1, RZ ;  /* 0x0000000104047810 */ /* 0x000fe40007ffe0ff */
[----:B------:R-:W-:-:S13]  /*24d0*/  ISETP.GE.AND P5, PT, R25, c[0x0][0x1a8], PT ;  /* 0x00006a0019007a0c */ /* 0x000fda0003fa6270 */
[----:B------:R-:W-:Y:S01]  /*24e0*/  @P5 CALL.REL.NOINC `(.L_x_1052) ;  /* 0x0000001000005944 */ /* 0x000fe20003c00000 */
[----:B------:R-:W-:Y:S05]  /*24f0*/  BRA `(.L_x_1069) ;  /* 0xffffeb8000007947 */ /* 0x000fea000383ffff */
.L_x_1052:
[----:B0-----:R-:W-:Y:S05]  /*2500*/  BSYNC B0 ;  /* 0x0000000000007941 */ /* 0x001fea0003800000 */
.L_x_1051:
        /* <DEDUP_REMOVED lines=49> */
[----:B-----5:R-:W-:Y:S05]  /*2820*/  CALL.REL.NOINC `($__internal_17_$__cuda_sm20_div_rn_f64_full) ;  /* 0x0000020000007944 */ /* 0x020fea0003c00000 */
.L_x_1073:
[----:B------:R-:W-:Y:S05]  /*2830*/  BSYNC B1 ;  /* 0x0000000000017941 */ /* 0x000fea0003800000 */
.L_x_1072:
[----:B------:R-:W2:Y:S01]  /*2840*/  S2R R9, SR_CTAID.X ;  /* 0x0000000000097919 */ /* 0x000ea20000002500 */
[----:B------:R-:W3:Y:S01]  /*2850*/  F2F.F32.F64 R6, R4 ;  /* 0x0000000400067310 */ /* 0x000ee20000301000 */
[----:B------:R-:W3:Y:S01]  /*2860*/  DSETP.GEU.AND P0, PT, |R4|, c[0x2][0x0], PT ;  /* 0x008000000400762a */ /* 0x000ee20003f0e200 */
[----:B-1----:R-:W-:-:S13]  /*2870*/  IMAD.MOV.U32 R11, RZ, RZ, 0x2 ;  /* 0x00000002ff0b7424 */ /* 0x002fda00078e00ff */
[----:B---3--:R-:W-:Y:S02]  /*2880*/  @!P0 FMUL R6, R6, 1.175494350822287508e-38 ;  /* 0x0080000006068820 */ /* 0x008fe40000400000 */
.L_x_1074:
        /* <DEDUP_REMOVED lines=16> */
.L_x_1071:
[----:B------:R-:W-:Y:S05]  /*2990*/  BSYNC B0 ;  /* 0x0000000000007941 */ /* 0x000fea0003800000 */
.L_x_1070:
        /* <DEDUP_REMOVED lines=9> */
        .weak           $__internal_17_$__cuda_sm20_div_rn_f64_full
        .type           $__internal_17_$__cuda_sm20_div_rn_f64_full,@function
        .size           $__internal_17_$__cuda_sm20_div_rn_f64_full,(.L_x_2451 - $__internal_17_$__cuda_sm20_div_rn_f64_full)
$__internal_17_$__cuda_sm20_div_rn_f64_full:
        /* <DEDUP_REMOVED lines=57> */
.L_x_1076:
        /* <DEDUP_REMOVED lines=15> */
.L_x_1078:
[----:B------:R-:W-:Y:S01]  /*2eb0*/  LOP3.LUT R15, R3, 0x80000, RZ, 0xfc, !PT ;  /* 0x00080000030f7812 */ /* 0x000fe200078efcff */
[----:B------:R-:W-:Y:S02]  /*2ec0*/  IMAD.MOV.U32 R14, RZ, RZ, R2 ;  /* 0x000000ffff0e7224 */ /* 0x000fe400078e0002 */
.L_x_1077:
[----:B------:R-:W-:Y:S05]  /*2ed0*/  BSYNC B2 ;  /* 0x0000000000027941 */ /* 0x000fea0003800000 */
.L_x_1075:
[----:B------:R-:W-:Y:S01]  /*2ee0*/  IMAD.MOV.U32 R7, RZ, RZ, 0x0 ;  /* 0x00000000ff077424 */ /* 0x000fe200078e00ff */
[----:B------:R-:W-:Y:S01]  /*2ef0*/  MOV R4, R14 ;  /* 0x0000000e00047202 */ /* 0x000fe20000000f00 */
[----:B------:R-:W-:Y:S02]  /*2f00*/  IMAD.MOV.U32 R5, RZ, RZ, R15 ;  /* 0x000000ffff057224 */ /* 0x000fe400078e000f */
[----:B------:R-:W-:Y:S05]  /*2f10*/  RET.REL.NODEC R6 `(_ZN17fastertransformer34generalAddBiasResidualLayerNormOptI7__half2Lb1ELb0ELi1ELb1ELi8EEEvPT_S3_PKS2_S5_S5_S5_S5_S5_fiiPKfS7_S7_Pfi) ;  /* 0xffffd0e006007950 */ /* 0x000fea0003c3ffff */
.L_x_1079:
        /* <DEDUP_REMOVED lines=14> */
.L_x_2451:


//--------------------- .text._ZN17fastertransformer35generalAddBiasResidualLayerNormOpt2I7__half2Lb0ELb1ELi1ELb1ELi8EEEvPT_S3_PKS2_S5_S5_S5_S5_S5_fiiPKfS7_S7_Pfi --------------------------
	.section	.text._ZN17fastertransformer35generalAddBiasResidualLayerNormOpt2I7__half2Lb0ELb1ELi1ELb1ELi8EEEvPT_S3_PKS2_S5_S5_S5_S5_S5_fiiPKfS7_S7_Pfi,"ax",@progbits
	.sectioninfo	@"SHI_REGISTERS=32"
	.align	128
        .global         _ZN17fastertransformer35generalAddBiasResidualLayerNormOpt2I7__half2Lb0ELb1ELi1ELb1ELi8EEEvPT_S3_PKS2_S5_S5_S5_S5_S5_fiiPKfS7_S7_Pfi
        .type           _ZN17fastertransformer35generalAddBiasResidualLayerNormOpt2I7__half2Lb0ELb1ELi1ELb1ELi8EEEvPT_S3_PKS2_S5_S5_S5_S5_S5_fiiPKfS7_S7_Pfi,@function
        .size           _ZN17fastertransformer35generalAddBiasResidualLayerNormOpt2I7__half2Lb0ELb1ELi1ELb1ELi8EEEvPT_S3_PKS2_S5_S5_S5_S5_S5_fiiPKfS7_S7_Pfi,(.L_x_2452 - _ZN17fastertransformer35generalAddBiasResidualLayerNormOpt2I7__half2Lb0ELb1ELi1ELb1ELi8EEEvPT_S3_PKS2_S5_S5_S5_S5_S5_fiiPKfS7_S7_Pfi)
        .other          _ZN17fastertransformer35generalAddBiasResidualLayerNormOpt2I7__half2Lb0ELb1ELi1ELb1ELi8EEEvPT_S3_PKS2_S5_S5_S5_S5_S5_fiiPKfS7_S7_Pfi,@"STO_CUDA_ENTRY STV_DEFAULT"
_ZN17fastertransformer35generalAddBiasResidualLayerNormOpt2I7__half2Lb0ELb1ELi1ELb1ELi8EEEvPT_S3_PKS2_S5_S5_S5_S5_S5_fiiPKfS7_S7_Pfi:
.text._ZN17fastertransformer35generalAddBiasResidualLayerNormOpt2I7__half2Lb0ELb1ELi1ELb1ELi8EEEvPT_S3_PKS2_S5_S5_S5_S5_S5_fiiPKfS7_S7_Pfi:
        /* <DEDUP_REMOVED lines=21> */
.L_x_1082:
[----:B------:R-:W-:Y:S02]  /*0150*/  IMAD.MOV.U32 R18, RZ, RZ, 0x4 ;  /* 0x00000004ff127424 */ /* 0x000fe400078e00ff */
[----:B------:R-:W-:-:S02]  /*0160*/  IMAD R7, R10, R15, R0 ;  /* 0x0000000f0a077224 */ /* 0x000fc400078e0200 */
[----:B------:R-:W-:-:S04]  /*0170*/  IMAD.WIDE R8, R6, R18, c[0x0][0x178] ;  /* 0x00005e0006087625 */ /* 0x000fc800078e0212 */
[----:B------:R-:W-:Y:S01]  /*0180*/  IMAD.WIDE R4, R7, R18, c[0x0][0x180] ;  /* 0x0000600007047625 */ /* 0x000fe200078e0212 */
[----:B------:R-:W2:Y:S05]  /*0190*/  LDG.E.CONSTANT R14, [R8.64] ;  /* 0x00000004080e7981 */ /* 0x000eaa000c1e9900 */
[----:B------:R-:W3:Y:S01]  /*01a0*/  LDG.E.CONSTANT R4, [R4.64] ;  /* 0x0000000404047981 */ /* 0x000ee2000c1e9900 */
[--C-:B--2---:R-:W-:Y:S02]  /*01b0*/  HADD2.F32 R19, -RZ, R14.reuse.H0_H0 ;  /* 0x2000000eff137230 */ /* 0x104fe40000004100 */
[----:B------:R-:W-:Y:S02]  /*01c0*/  HADD2.F32 R14, -RZ, R14.H1_H1 ;  /* 0x3000000eff0e7230 */ /* 0x000fe40000004100 */
[--C-:B---3--:R-:W-:Y:S01]  /*01d0*/  HADD2.F32 R22, -RZ, R4.reuse.H0_H0 ;  /* 0x20000004ff167230 */ /* 0x108fe20000004100 */
[----:B------:R-:W-:Y:S01]  /*01e0*/  FADD.FTZ R19, RZ, R19 ;  /* 0x00000013ff137221 */ /* 0x000fe20000010000 */
[----:B------:R-:W-:Y:S01]  /*01f0*/  HADD2.F32 R25, -RZ, R4.H1_H1 ;  /* 0x30000004ff197230 */ /* 0x000fe20000004100 */
[----:B------:R-:W-:-:S02]  /*0200*/  FADD.FTZ R14, RZ, R14 ;  /* 0x0000000eff0e7221 */ /* 0x000fc40000010000 */
[----:B------:R-:W-:Y:S01]  /*0210*/  FADD.FTZ R23, R19, R22 ;  /* 0x0000001613177221 */ /* 0x000fe20000010000 */
[----:B------:R-:W-:Y:S01]  /*0220*/  IADD3 R22, R6, c[0x0][0x0], RZ ;  /* 0x0000000006167a10 */ /* 0x000fe20007ffe0ff */
[----:B------:R-:W-:Y:S02]  /*0230*/  FADD.FTZ R14, R14, R25 ;  /* 0x000000190e0e7221 */ /* 0x000fe40000010000 */
[----:B------:R-:W-:Y:S01]  /*0240*/  IMAD.WIDE R18, R7, R18, c[0x0][0x168] ;  /* 0x00005a0007127625 */ /* 0x000fe200078e0212 */
[----:B------:R-:W-:Y:S02]  /*0250*/  ISETP.GE.AND P0, PT, R22, c[0x0][0x1a8], PT ;  /* 0x00006a0016007a0c */ /* 0x000fe40003f06270 */
[CC--:B------:R-:W-:Y:S01]  /*0260*/  F2FP.PACK_AB R5, R23.reuse, R14.reuse ;  /* 0x0000000e1705723e */ /* 0x0c0fe200000000ff */
[----:B------:R-:W-:Y:S02]  /*0270*/  FMUL.FTZ R4, R14, R14 ;  /* 0x0000000e0e047220 */ /* 0x000fe40000410000 */
[----:B------:R-:W-:Y:S01]  /*0280*/  FADD.FTZ R14, R23, R14 ;  /* 0x0000000e170e7221 */ /* 0x000fe20000010000 */
[----:B------:R-:W-:Y:S01]  /*0290*/  PRMT R5, R5, 0x5432, R5 ;  /* 0x0000543205057816 */ /* 0x000fe20000000005 */
[----:B------:R-:W-:-:S02]  /*02a0*/  FFMA.FTZ R23, R23, R23, R4 ;  /* 0x0000001717177223 */ /* 0x000fc40000010004 */
[----:B------:R-:W-:Y:S02]  /*02b0*/  FADD.FTZ R17, R14, R17 ;  /* 0x000000110e117221 */ /* 0x000fe40000010000 */
[----:B------:R0:W-:Y:S01]  /*02c0*/  STG.E [R18.64], R5 ;  /* 0x0000000512007986 */ /* 0x0001e2000c101904 */
[----:B------:R-:W-:Y:S01]  /*02d0*/  FADD.FTZ R16, R23, R16 ;  /* 0x0000001017107221 */ /* 0x000fe20000010000 */
[----:B------:R-:W-:Y:S02]  /*02e0*/  LEA R23, R6, 0x190, 0x2 ;  /* 0x0000019006177811 */ /* 0x000fe400078e10ff */
[----:B------:R0:W-:Y:S01]  /*02f0*/  STS [R6.X4+0x190], R5 ;  /* 0x0001900506007388 */ /* 0x0001e20000004800 */
[----:B------:R-:W-:Y:S05]  /*0300*/  @P0 BRA `(.L_x_1081) ;  /* 0x00000da000000947 */ /* 0x000fea0003800000 */
[----:B0-----:R-:W-:-:S04]  /*0310*/  IMAD.WIDE R4, R7, 0x4, R2 ;  /* 0x0000000407047825 */ /* 0x001fc800078e0202 */
[----:B------:R-:W-:Y:S01]  /*0320*/  IMAD.MOV.U32 R14, RZ, RZ, c[0x0][0x0] ;  /* 0x00000000ff0e7624 */ /* 0x000fe200078e00ff */
[----:B------:R-:W-:-:S03]  /*0330*/  IADD3 R6, P0, R4, c[0x0][0x180], RZ ;  /* 0x0000600004067a10 */ /* 0x000fc60007f1e0ff */
[----:B------:R-:W-:Y:S01]  /*0340*/  IMAD.WIDE R8, R14, 0x4, R8 ;  /* 0x000000040e087825 */ /* 0x000fe200078e0208 */
[----:B------:R-:W-:-:S04]  /*0350*/  IADD3.X R7, R5, c[0x0][0x184], RZ, P0, !PT ;  /* 0x0000610005077a10 */ /* 0x000fc800007fe4ff */
        /* <DEDUP_REMOVED lines=13> */
[----:B------:R-:W-:Y:S02]  /*0430*/  IADD3.X R19, R5, c[0x0][0x16c], RZ, P0, !PT ;  /* 0x00005b0005137a10 */ /* 0x000fe400007fe4ff */
[----:B------:R-:W-:Y:S01]  /*0440*/  ISETP.GE.AND P0, PT, R22, c[0x0][0x1a8], PT ;  /* 0x00006a0016007a0c */ /* 0x000fe20003f06270 */
        /* <DEDUP_REMOVED lines=10> */
[C---:B------:R-:W-:Y:S02]  /*04f0*/  IADD3 R6, P0, R2.reuse, R8, RZ ;  /* 0x0000000802067210 */ /* 0x040fe40007f1e0ff */
[----:B0-----:R-:W-:-:S03]  /*0500*/  IADD3 R19, P1, R2, R4, RZ ;  /* 0x0000000402137210 */ /* 0x001fc60007f3e0ff */
[----:B------:R-:W-:Y:S01]  /*0510*/  IMAD.X R7, R3, 0x1, R9, P0 ;  /* 0x0000000103077824 */ /* 0x000fe200000e0609 */
[----:B------:R-:W-:Y:S01]  /*0520*/  IADD3 R4, P0, R19, c[0x0][0x180], RZ ;  /* 0x0000600013047a10 */ /* 0x000fe20007f1e0ff */
[----:B------:R-:W-:-:S03]  /*0530*/  IMAD.X R25, R3, 0x1, R5, P1 ;  /* 0x0000000103197824 */ /* 0x000fc600008e0605 */
[----:B------:R-:W2:Y:S02]  /*0540*/  LDG.E.CONSTANT R8, [R6.64] ;  /* 0x0000000406087981 */ /* 0x000ea4000c1e9900 */
[----:B------:R-:W-:-:S05]  /*0550*/  IADD3.X R5, R25, c[0x0][0x184], RZ, P0, !PT ;  /* 0x0000610019057a10 */ /* 0x000fca00007fe4ff */
[----:B------:R-:W3:Y:S01]  /*0560*/  LDG.E.CONSTANT R4, [R4.64] ;  /* 0x0000000404047981 */ /* 0x000ee2000c1e9900 */
[----:B------:R-:W-:Y:S01]  /*0570*/  IMAD R23, R14, 0x4, R23 ;  /* 0x000000040e177824 */ /* 0x000fe200078e0217 */
[----:B------:R-:W-:Y:S01]  /*0580*/  IADD3 R22, R22, c[0x0][0x0], RZ ;  /* 0x0000000016167a10 */ /* 0x000fe20007ffe0ff */
[--C-:B--2---:R-:W-:Y:S02]  /*0590*/  HADD2.F32 R9, -RZ, R8.reuse.H0_H0 ;  /* 0x20000008ff097230 */ /* 0x104fe40000004100 */
[----:B------:R-:W-:-:S03]  /*05a0*/  HADD2.F32 R8, -RZ, R8.H1_H1 ;  /* 0x30000008ff087230 */ /* 0x000fc60000004100 */
[----:B------:R-:W-:Y:S01]  /*05b0*/  FADD.FTZ R9, RZ, R9 ;  /* 0x00000009ff097221 */ /* 0x000fe20000010000 */
[--C-:B---3--:R-:W-:Y:S01]  /*05c0*/  HADD2.F32 R18, -RZ, R4.reuse.H0_H0 ;  /* 0x20000004ff127230 */ /* 0x108fe20000004100 */
[----:B------:R-:W-:Y:S01]  /*05d0*/  FADD.FTZ R24, RZ, R8 ;  /* 0x00000008ff187221 */ /* 0x000fe20000010000 */
[----:B------:R-:W-:-:S03]  /*05e0*/  HADD2.F32 R27, -RZ, R4.H1_H1 ;  /* 0x30000004ff1b7230 */ /* 0x000fc60000004100 */
        /* <DEDUP_REMOVED lines=50> */
[----:B------:R-:W-:-:S03]  /*0910*/  IADD3 R6, P0, R19, c[0x0][0x180], RZ ;  /* 0x0000600013067a10 */ /* 0x000fc60007f1e0ff */
[----:B------:R-:W2:Y:S01]  /*0920*/  LDG.E.CONSTANT R8, [R4.64] ;  /* 0x0000000404087981 */ /* 0x000ea2000c1e9900 */
        /* <DEDUP_REMOVED lines=90> */
[----:B------:R-:W-:Y:S01]  /*0ed0*/  IADD3 R6, P0, R8, c[0x0][0x180], RZ ;  /* 0x0000600008067a10 */ /* 0x000fe20007f1e0ff */
[----:B------:R-:W-:-:S03]  /*0ee0*/  IMAD.X R25, R3, 0x1, R25, P1 ;  /* 0x0000000103197824 */ /* 0x000fc600008e0619 */
[----:B------:R-:W2:Y:S02]  /*0ef0*/  LDG.E.CONSTANT R4, [R4.64] ;  /* 0x0000000404047981 */ /* 0x000ea4000c1e9900 */
[----:B------:R-:W-:-:S05]  /*0f00*/  IADD3.X R7, R25, c[0x0][0x184], RZ, P0, !PT ;  /* 0x0000610019077a10 */ /* 0x000fca00007fe4ff */
[----:B------:R-:W3:Y:S01]  /*0f10*/  LDG.E.CONSTANT R6, [R6.64] ;  /* 0x0000000406067981 */ /* 0x000ee2000c1e9900 */
[----:B------:R-:W-:Y:S01]  /*0f20*/  IADD3 R8, P0, R8, c[0x0][0x168], RZ ;  /* 0x00005a0008087a10 */ /* 0x000fe20007f1e0ff */
[----:B------:R-:W-:Y:S01]  /*0f30*/  IMAD R14, R14, 0x4, R23 ;  /* 0x000000040e0e7824 */ /* 0x000fe200078e0217 */
[----:B------:R-:W-:Y:S01]  /*0f40*/  IADD3 R15, R15, 0x1, RZ ;  /* 0x000000010f0f7810 */ /* 0x000fe20007ffe0ff */
        /* <DEDUP_REMOVED lines=8> */
[----:B------:R-:W-:-:S04]  /*0fd0*/  IADD3.X R9, R25, c[0x0][0x16c], RZ, P0, !PT ;  /* 0x00005b0019097a10 */ /* 0x000fc800007fe4ff */
[----:B------:R-:W-:-:S04]  /*0fe0*/  F2FP.PACK_AB R4, R24, R19 ;  /* 0x000000131804723e */ /* 0x000fc800000000ff */
        /* <DEDUP_REMOVED lines=12> */
.L_x_1081:
[----:B0-2---:R-:W-:Y:S05]  /*10b0*/  BSYNC B0 ;  /* 0x0000000000007941 */ /* 0x005fea0003800000 */
.L_x_1080:
[----:B------:R-:W0:Y:S01]  /*10c0*/  SHFL.BFLY PT, R0, R17, 0x10, 0x1f ;  /* 0x0e001f0011007f89 */ /* 0x000e2200000e0000 */
[C---:B------:R-:W-:Y:S01]  /*10d0*/  LOP3.LUT P3, R9, R20.reuse, 0x1f, RZ, 0xc0, !PT ;  /* 0x0000001f14097812 */ /* 0x040fe2000786c0ff */
[----:B------:R-:W1:Y:S01]  /*10e0*/  I2F.U32 R10, c[0x0][0x0] ;  /* 0x00000000000a7b06 */ /* 0x000e620000201000 */
[----:B------:R-:W-:Y:S01]  /*10f0*/  ISETP.NE.AND P1, PT, R20, RZ, PT ;  /* 0x000000ff1400720c */ /* 0x000fe20003f25270 */
[----:B------:R-:W2:Y:S01]  /*1100*/  SHFL.BFLY PT, R3, R16, 0x10, 0x1f ;  /* 0x0e001f0010037f89 */ /* 0x000ea200000e0000 */
[----:B------:R-:W-:Y:S01]  /*1110*/  BSSY B0, `(.L_x_1083) ;  /* 0x000003d000007945 */ /* 0x000fe20003800000 */
[----:B-1----:R-:W-:Y:S02]  /*1120*/  FMUL.FTZ R10, R10, 0.03125 ;  /* 0x3d0000000a0a7820 */ /* 0x002fe40000410000 */
[----:B0-----:R-:W-:Y:S02]  /*1130*/  FADD.FTZ R0, R0, R17 ;  /* 0x0000001100007221 */ /* 0x001fe40000010000 */
        /* <DEDUP_REMOVED lines=58> */
.L_x_1084:
[----:B------:R-:W-:Y:S05]  /*14e0*/  BSYNC B0 ;  /* 0x0000000000007941 */ /* 0x000fea0003800000 */
.L_x_1083:
[----:B------:R-:W-:Y:S01]  /*14f0*/  BAR.SYNC.DEFER_BLOCKING 0x0 ;  /* 0x0000000000007b1d */ /* 0x000fe20000010000 */
[----:B------:R-:W-:-:S05]  /*1500*/  HFMA2.MMA R6, -RZ, RZ, 0, 1.013278961181640625e-06 ;  /* 0x00000011ff067435 */ /* 0x000fca00000001ff */
        /* <DEDUP_REMOVED lines=11> */
.L_x_1103:
        /* <DEDUP_REMOVED lines=31> */
.L_x_1087:
[----:B------:R0:W-:Y:S01]  /*17b0*/  STS [R25], R24 ;  /* 0x0000001819007388 */ /* 0x0001e20000000800 */
[C---:B------:R-:W-:Y:S02]  /*17c0*/  HADD2 R17, |R24|.reuse, -RZ.H0_H0 ;  /* 0xa00000ff18117230 */ /* 0x040fe40000000200 */
[----:B------:R-:W-:-:S03]  /*17d0*/  HSETP2.GT.AND P4, PT, |R24|.H0_H0, |R24|.H1_H1, PT ;  /* 0x7000001818007234 */ /* 0x000fc60003f84a00 */
[----:B------:R-:W-:-:S04]  /*17e0*/  PRMT R0, R17, 0x7632, R0 ;  /* 0x0000763211007816 */ /* 0x000fc80000000000 */
[----:B------:R-:W-:-:S05]  /*17f0*/  SEL R17, R0, R17, !P4 ;  /* 0x0000001100117207 */ /* 0x000fca0006000000 */
[----:B------:R-:W-:-:S05]  /*1800*/  HSETP2.GT.AND P4, PT, R17.H0_H0, R6.H0_H0, PT ;  /* 0x2000000611007234 */ /* 0x000fca0003f84800 */
[----:B------:R-:W-:Y:S02]  /*1810*/  SEL R6, R6, R17, !P4 ;  /* 0x0000001106067207 */ /* 0x000fe40006000000 */
.L_x_1088:
        /* <DEDUP_REMOVED lines=36> */
.L_x_1089:
[----:B------:R0:W-:Y:S01]  /*1a60*/  STS [R25], R26 ;  /* 0x0000001a19007388 */ /* 0x0001e20000000800 */
[C---:B------:R-:W-:Y:S02]  /*1a70*/  HADD2 R19, |R26|.reuse, -RZ.H0_H0 ;  /* 0xa00000ff1a137230 */ /* 0x040fe40000000200 */
[----:B------:R-:W-:-:S03]  /*1a80*/  HSETP2.GT.AND P4, PT, |R26|.H0_H0, |R26|.H1_H1, PT ;  /* 0x7000001a1a007234 */ /* 0x000fc60003f84a00 */
[----:B------:R-:W-:-:S04]  /*1a90*/  PRMT R18, R19, 0x7632, R18 ;  /* 0x0000763213127816 */ /* 0x000fc80000000012 */
[----:B------:R-:W-:-:S05]  /*1aa0*/  SEL R19, R18, R19, !P4 ;  /* 0x0000001312137207 */ /* 0x000fca0006000000 */
[----:B------:R-:W-:-:S05]  /*1ab0*/  HSETP2.GT.AND P4, PT, R19.H0_H0, R6.H0_H0, PT ;  /* 0x2000000613007234 */ /* 0x000fca0003f84800 */
[----:B------:R-:W-:Y:S02]  /*1ac0*/  SEL R6, R6, R19, !P4 ;  /* 0x0000001306067207 */ /* 0x000fe40006000000 */
.L_x_1090:
        /* <DEDUP_REMOVED lines=24> */
[----:B------:R-:W-:Y:S01]  /*1c50*/  MOV R26, 0x2 ;  /* 0x00000002001a7802 */ /* 0x000fe20000000f00 */
        /* <DEDUP_REMOVED lines=11> */
.L_x_1091:
[----:B------:R0:W-:Y:S01]  /*1d10*/  STS [R25], R24 ;  /* 0x0000001819007388 */ /* 0x0001e20000000800 */
[C---:B------:R-:W-:Y:S02]  /*1d20*/  HADD2 R17, |R24|.reuse, -RZ.H0_H0 ;  /* 0xa00000ff18117230 */ /* 0x040fe40000000200 */
[----:B------:R-:W-:-:S03]  /*1d30*/  HSETP2.GT.AND P4, PT, |R24|.H0_H0, |R24|.H1_H1, PT ;  /* 0x7000001818007234 */ /* 0x000fc60003f84a00 */
[----:B------:R-:W-:-:S04]  /*1d40*/  PRMT R16, R17, 0x7632, R16 ;  /* 0x0000763211107816 */ /* 0x000fc80000000010 */
[----:B------:R-:W-:-:S05]  /*1d50*/  SEL R17, R16, R17, !P4 ;  /* 0x0000001110117207 */ /* 0x000fca0006000000 */
[----:B------:R-:W-:-:S05]  /*1d60*/  HSETP2.GT.AND P4, PT, R17.H0_H0, R6.H0_H0, PT ;  /* 0x2000000611007234 */ /* 0x000fca0003f84800 */
[----:B------:R-:W-:Y:S02]  /*1d70*/  SEL R6, R6, R17, !P4 ;  /* 0x0000001106067207 */ /* 0x000fe40006000000 */
.L_x_1092:
        /* <DEDUP_REMOVED lines=36> */
.L_x_1093:
[----:B------:R0:W-:Y:S01]  /*1fc0*/  STS [R25], R24 ;  /* 0x0000001819007388 */ /* 0x0001e20000000800 */
[C---:B------:R-:W-:Y:S02]  /*1fd0*/  HADD2 R17, |R24|.reuse, -RZ.H0_H0 ;  /* 0xa00000ff18117230 */ /* 0x040fe40000000200 */
[----:B------:R-:W-:-:S03]  /*1fe0*/  HSETP2.GT.AND P4, PT, |R24|.H0_H0, |R24|.H1_H1, PT ;  /* 0x7000001818007234 */ /* 0x000fc60003f84a00 */
[----:B------:R-:W-:-:S04]  /*1ff0*/  PRMT R16, R17, 0x7632, R16 ;  /* 0x0000763211107816 */ /* 0x000fc80000000010 */
[----:B------:R-:W-:-:S05]  /*2000*/  SEL R17, R16, R17, !P4 ;  /* 0x0000001110117207 */ /* 0x000fca0006000000 */
[----:B------:R-:W-:-:S05]  /*2010*/  HSETP2.GT.AND P4, PT, R17.H0_H0, R6.H0_H0, PT ;  /* 0x2000000611007234 */ /* 0x000fca0003f84800 */
[----:B------:R-:W-:Y:S02]  /*2020*/  SEL R6, R6, R17, !P4 ;  /* 0x0000001106067207 */ /* 0x000fe40006000000 */
.L_x_1094:
        /* <DEDUP_REMOVED lines=36> */
.L_x_1095:
[----:B------:R0:W-:Y:S01]  /*2270*/  STS [R25], R24 ;  /* 0x0000001819007388 */ /* 0x0001e20000000800 */
[C---:B------:R-:W-:Y:S02]  /*2280*/  HADD2 R17, |R24|.reuse, -RZ.H0_H0 ;  /* 0xa00000ff18117230 */ /* 0x040fe40000000200 */
[----:B------:R-:W-:-:S03]  /*2290*/  HSETP2.GT.AND P4, PT, |R24|.H0_H0, |R24|.H1_H1, PT ;  /* 0x7000001818007234 */ /* 0x000fc60003f84a00 */
[----:B------:R-:W-:-:S04]  /*22a0*/  PRMT R16, R17, 0x7632, R16 ;  /* 0x0000763211107816 */ /* 0x000fc80000000010 */
[----:B------:R-:W-:-:S05]  /*22b0*/  SEL R17, R16, R17, !P4 ;  /* 0x0000001110117207 */ /* 0x000fca0006000000 */
[----:B------:R-:W-:-:S05]  /*22c0*/  HSETP2.GT.AND P4, PT, R17.H0_H0, R6.H0_H0, PT ;  /* 0x2000000611007234 */ /* 0x000fca0003f84800 */
[----:B------:R-:W-:Y:S02]  /*22d0*/  SEL R6, R6, R17, !P4 ;  /* 0x0000001106067207 */ /* 0x000fe40006000000 */
.L_x_1096:
        /* <DEDUP_REMOVED lines=36> */
.L_x_1097:
[----:B------:R0:W-:Y:S01]  /*2520*/  STS [R25], R24 ;  /* 0x0000001819007388 */ /* 0x0001e20000000800 */
[C---:B------:R-:W-:Y:S02]  /*2530*/  HADD2 R17, |R24|.reuse, -RZ.H0_H0 ;  /* 0xa00000ff18117230 */ /* 0x040fe40000000200 */
[----:B------:R-:W-:-:S03]  /*2540*/  HSETP2.GT.AND P4, PT, |R24|.H0_H0, |R24|.H1_H1, PT ;  /* 0x7000001818007234 */ /* 0x000fc60003f84a00 */
[----:B------:R-:W-:-:S04]  /*2550*/  PRMT R16, R17, 0x7632, R16 ;  /* 0x0000763211107816 */ /* 0x000fc80000000010 */
[----:B------:R-:W-:-:S05]  /*2560*/  SEL R17, R16, R17, !P4 ;  /* 0x0000001110117207 */ /* 0x000fca0006000000 */
[----:B------:R-:W-:-:S05]  /*2570*/  HSETP2.GT.AND P4, PT, R17.H0_H0, R6.H0_H0, PT ;  /* 0x2000000611007234 */ /* 0x000fca0003f84800 */
[----:B------:R-:W-:Y:S02]  /*2580*/  SEL R6, R6, R17, !P4 ;  /* 0x0000001106067207 */ /* 0x000fe40006000000 */
.L_x_1098:
        /* <DEDUP_REMOVED lines=36> */
.L_x_1099:
[----:B------:R0:W-:Y:S01]  /*27d0*/  STS [R25], R24 ;  /* 0x0000001819007388 */ /* 0x0001e20000000800 */
[C---:B------:R-:W-:Y:S02]  /*27e0*/  HADD2 R17, |R24|.reuse, -RZ.H0_H0 ;  /* 0xa00000ff18117230 */ /* 0x040fe40000000200 */
[----:B------:R-:W-:-:S03]  /*27f0*/  HSETP2.GT.AND P4, PT, |R24|.H0_H0, |R24|.H1_H1, PT ;  /* 0x7000001818007234 */ /* 0x000fc60003f84a00 */
[----:B------:R-:W-:-:S04]  /*2800*/  PRMT R16, R17, 0x7632, R16 ;  /* 0x0000763211107816 */ /* 0x000fc80000000010 */
[----:B------:R-:W-:-:S05]  /*2810*/  SEL R17, R16, R17, !P4 ;  /* 0x0000001110117207 */ /* 0x000fca0006000000 */
[----:B------:R-:W-:-:S05]  /*2820*/  HSETP2.GT.AND P4, PT, R17.H0_H0, R6.H0_H0, PT ;  /* 0x2000000611007234 */ /* 0x000fca0003f84800 */
[----:B------:R-:W-:Y:S02]  /*2830*/  SEL R6, R6, R17, !P4 ;  /* 0x0000001106067207 */ /* 0x000fe40006000000 */
.L_x_1100:
        /* <DEDUP_REMOVED lines=36> */
.L_x_1101:
[----:B------:R0:W-:Y:S01]  /*2a80*/  STS [R25], R23 ;  /* 0x0000001719007388 */ /* 0x0001e20000000800 */
[C---:B------:R-:W-:Y:S02]  /*2a90*/  HADD2 R17, |R23|.reuse, -RZ.H0_H0 ;  /* 0xa00000ff17117230 */ /* 0x040fe40000000200 */
[----:B------:R-:W-:-:S03]  /*2aa0*/  HSETP2.GT.AND P4, PT, |R23|.H0_H0, |R23|.H1_H1, PT ;  /* 0x7000001717007234 */ /* 0x000fc60003f84a00 */
[----:B------:R-:W-:-:S04]  /*2ab0*/  PRMT R0, R17, 0x7632, R0 ;  /* 0x0000763211007816 */ /* 0x000fc80000000000 */
[----:B------:R-:W-:-:S05]  /*2ac0*/  SEL R17, R0, R17, !P4 ;  /* 0x0000001100117207 */ /* 0x000fca0006000000 */
[----:B------:R-:W-:-:S05]  /*2ad0*/  HSETP2.GT.AND P4, PT, R17.H0_H0, R6.H0_H0, PT ;  /* 0x2000000611007234 */ /* 0x000fca0003f84800 */
[----:B------:R-:W-:Y:S02]  /*2ae0*/  SEL R6, R6, R17, !P4 ;  /* 0x0000001106067207 */ /* 0x000fe40006000000 */
.L_x_1102:
[----:B0-----:R-:W-:Y:S02]  /*2af0*/  IADD3 R22, R22, c[0x0][0x0], RZ ;  /* 0x0000000016167a10 */ /* 0x001fe40007ffe0ff */
[----:B------:R-:W-:Y:S02]  /*2b00*/  IADD3 R4, R4, 0x1, RZ ;  /* 0x0000000104047810 */ /* 0x000fe40007ffe0ff */
[----:B------:R-:W-:-:S13]  /*2b10*/  ISETP.GE.AND P4, PT, R22, c[0x0][0x1a8], PT ;  /* 0x00006a0016007a0c */ /* 0x000fda0003f86270 */
[----:B------:R-:W-:Y:S01]  /*2b20*/  @P4 CALL.REL.NOINC `(.L_x_1086) ;  /* 0x0000001000004944 */ /* 0x000fe20003c00000 */
[----:B------:R-:W-:Y:S05]  /*2b30*/  BRA `(.L_x_1103) ;  /* 0xffffea8000007947 */ /* 0x000fea000383ffff */
.L_x_1086:
[----:B------:R-:W-:Y:S05]  /*2b40*/  BSYNC B0 ;  /* 0x0000000000007941 */ /* 0x000fea0003800000 */
.L_x_1085:
        /* <DEDUP_REMOVED lines=49> */
[----:B-----5:R-:W-:Y:S05]  /*2e60*/  CALL.REL.NOINC `($__internal_18_$__cuda_sm20_div_rn_f64_full) ;  /* 0x000001e000007944 */ /* 0x020fea0003c00000 */
.L_x_1107:
[----:B------:R-:W-:Y:S05]  /*2e70*/  BSYNC B1 ;  /* 0x0000000000017941 */ /* 0x000fea0003800000 */
.L_x_1106:
[----:B------:R-:W0:Y:S01]  /*2e80*/  F2F.F32.F64 R4, R2 ;  /* 0x0000000200047310 */ /* 0x000e220000301000 */
[----:B------:R-:W0:Y:S01]  /*2e90*/  DSETP.GEU.AND P0, PT, |R2|, c[0x2][0x0], PT ;  /* 0x008000000200762a */ /* 0x000e220003f0e200 */
[----:B------:R-:W-:-:S13]  /*2ea0*/  IMAD.MOV.U32 R9, RZ, RZ, 0x2 ;  /* 0x00000002ff097424 */ /* 0x000fda00078e00ff */
[----:B0-----:R-:W-:Y:S02]  /*2eb0*/  @!P0 FMUL R4, R4, 1.175494350822287508e-38 ;  /* 0x0080000004048820 */ /* 0x001fe40000400000 */
.L_x_1108:
        /* <DEDUP_REMOVED lines=16> */
.L_x_1105:
[----:B------:R-:W-:Y:S05]  /*2fc0*/  BSYNC B0 ;  /* 0x0000000000007941 */ /* 0x000fea0003800000 */
.L_x_1104:
        /* <DEDUP_REMOVED lines=8> */
        .weak           $__internal_18_$__cuda_sm20_div_rn_f64_full
        .type           $__internal_18_$__cuda_sm20_div_rn_f64_full,@function
        .size           $__internal_18_$__cuda_sm20_div_rn_f64_full,(.L_x_2452 - $__internal_18_$__cuda_sm20_div_rn_f64_full)
$__internal_18_$__cuda_sm20_div_rn_f64_full:
        /* <DEDUP_REMOVED lines=57> */
.L_x_1110:
        /* <DEDUP_REMOVED lines=15> */
.L_x_1112:
[----:B0-----:R-:W-:Y:S01]  /*34d0*/  LOP3.LUT R17, R5, 0x80000, RZ, 0xfc, !PT ;  /* 0x0008000005117812 */ /* 0x001fe200078efcff */
[----:B------:R-:W-:Y:S02]  /*34e0*/  IMAD.MOV.U32 R16, RZ, RZ, R4 ;  /* 0x000000ffff107224 */ /* 0x000fe400078e0004 */
.L_x_1111:
[----:B------:R-:W-:Y:S05]  /*34f0*/  BSYNC B2 ;  /* 0x0000000000027941 */ /* 0x000fea0003800000 */
.L_x_1109:
[----:B------:R-:W-:Y:S02]  /*3500*/  IMAD.MOV.U32 R9, RZ, RZ, 0x0 ;  /* 0x00000000ff097424 */ /* 0x000fe400078e00ff */
[----:B------:R-:W-:Y:S02]  /*3510*/  IMAD.MOV.U32 R2, RZ, RZ, R16 ;  /* 0x000000ffff027224 */ /* 0x000fe400078e0010 */
[----:B------:R-:W-:Y:S01]  /*3520*/  IMAD.MOV.U32 R3, RZ, RZ, R17 ;  /* 0x000000ffff037224 */ /* 0x000fe200078e0011 */
[----:B------:R-:W-:Y:S06]  /*3530*/  RET.REL.NODEC R8 `(_ZN17fastertransformer35generalAddBiasResidualLayerNormOpt2I7__half2Lb0ELb1ELi1ELb1ELi8EEEvPT_S3_PKS2_S5_S5_S5_S5_S5_fiiPKfS7_S7_Pfi) ;  /* 0xffffcac008007950 */ /* 0x000fec0003c3ffff */
.L_x_1113:
        /* <DEDUP_REMOVED lines=12> */
.L_x_2452:


//--------------------- .text._ZN17fastertransformer34generalAddBiasResidualLayerNormOptI7__half2Lb0ELb1ELi1ELb1ELi8EEEvPT_S3_PKS2_S5_S5_S5_S5_S5_fiiPKfS7_S7_Pfi --------------------------
	.section	.text._ZN17fastertransformer34generalAddBiasResidualLayerNormOptI7__half2Lb0ELb1ELi1ELb1ELi8EEEvPT_S3_PKS2_S5_S5_S5_S5_S5_fiiPKfS7_S7_Pfi,"ax",@progbits
	.sectioninfo	@"SHI_REGISTERS=32"
	.align	128
        .global         _ZN17fastertransformer34generalAddBiasResidualLayerNormOptI7__half2Lb0ELb1ELi1ELb1ELi8EEEvPT_S3_PKS2_S5_S5_S5_S5_S5_fiiPKfS7_S7_Pfi
        .type           _ZN17fastertransformer34generalAddBiasResidualLayerNormOptI7__half2Lb0ELb1ELi1ELb1ELi8EEEvPT_S3_PKS2_S5_S5_S5_S5_S5_fiiPKfS7_S7_Pfi,@function
        .size           _ZN17fastertransformer34generalAddBiasResidualLayerNormOptI7__half2Lb0ELb1ELi1ELb1ELi8EEEvPT_S3_PKS2_S5_S5_S5_S5_S5_fiiPKfS7_S7_Pfi,(.L_x_2453 - _ZN17fastertransformer34generalAddBiasResidualLayerNormOptI7__half2Lb0ELb1ELi1ELb1ELi8EEEvPT_S3_PKS2_S5_S5_S5_S5_S5_fiiPKfS7_S7_Pfi)
        .other          _ZN17fastertransformer34generalAddBiasResidualLayerNormOptI7__half2Lb0ELb1ELi1ELb1ELi8EEEvPT_S3_PKS2_S5_S5_S5_S5_S5_fiiPKfS7_S7_Pfi,@"STO_CUDA_ENTRY STV_DEFAULT"
_ZN17fastertransformer34generalAddBiasResidualLayerNormOptI7__half2Lb0ELb1ELi1ELb1ELi8EEEvPT_S3_PKS2_S5_S5_S5_S5_S5_fiiPKfS7_S7_Pfi:
.text._ZN17fastertransformer34generalAddBiasResidualLayerNormOptI7__half2Lb0ELb1ELi1ELb1ELi8EEEvPT_S3_PKS2_S5_S5_S5_S5_S5_fiiPKfS7_S7_Pfi:
        /* <DEDUP_REMOVED lines=15> */
.L_x_1116:
        /* <DEDUP_REMOVED lines=15> */
.L_x_1115:
[----:B-1----:R-:W-:Y:S05]  /*01e0*/  BSYNC B0 ;  /* 0x0000000000007941 */ /* 0x002fea0003800000 */
.L_x_1114:
        /* <DEDUP_REMOVED lines=47> */
.L_x_1119:
        /* <DEDUP_REMOVED lines=105> */
.L_x_1118:
[----:B0-----:R-:W-:Y:S05]  /*0b70*/  BSYNC B0 ;  /* 0x0000000000007941 */ /* 0x001fea0003800000 */
.L_x_1117:
        /* <DEDUP_REMOVED lines=45> */
.L_x_1138:
        /* <DEDUP_REMOVED lines=31> */
.L_x_1122:
[----:B------:R0:W-:Y:S01]  /*1040*/  STS [R27], R22 ;  /* 0x000000161b007388 */ /* 0x0001e20000000800 */
[C---:B------:R-:W-:Y:S02]  /*1050*/  HADD2 R0, |R22|.reuse, -RZ.H0_H0 ;  /* 0xa00000ff16007230 */ /* 0x040fe40000000200 */
[----:B------:R-:W-:-:S03]  /*1060*/  HSETP2.GT.AND P4, PT, |R22|.H0_H0, |R22|.H1_H1, PT ;  /* 0x7000001616007234 */ /* 0x000fc60003f84a00 */
[----:B------:R-:W-:-:S04]  /*1070*/  PRMT R17, R0, 0x7632, R17 ;  /* 0x0000763200117816 */ /* 0x000fc80000000011 */
[----:B------:R-:W-:-:S05]  /*1080*/  SEL R0, R17, R0, !P4 ;  /* 0x0000000011007207 */ /* 0x000fca0006000000 */
[----:B------:R-:W-:-:S05]  /*1090*/  HSETP2.GT.AND P4, PT, R0.H0_H0, R7.H0_H0, PT ;  /* 0x2000000700007234 */ /* 0x000fca0003f84800 */
[----:B------:R-:W-:Y:S02]  /*10a0*/  SEL R7, R7, R0, !P4 ;  /* 0x0000000007077207 */ /* 0x000fe40006000000 */
.L_x_1123:
        /* <DEDUP_REMOVED lines=36> */
.L_x_1124:
[----:B------:R0:W-:Y:S01]  /*12f0*/  STS [R27], R24 ;  /* 0x000000181b007388 */ /* 0x0001e20000000800 */
[C---:B------:R-:W-:Y:S02]  /*1300*/  HADD2 R18, |R24|.reuse, -RZ.H0_H0 ;  /* 0xa00000ff18127230 */ /* 0x040fe40000000200 */
[----:B------:R-:W-:-:S03]  /*1310*/  HSETP2.GT.AND P4, PT, |R24|.H0_H0, |R24|.H1_H1, PT ;  /* 0x7000001818007234 */ /* 0x000fc60003f84a00 */
[----:B------:R-:W-:-:S04]  /*1320*/  PRMT R19, R18, 0x7632, R19 ;  /* 0x0000763212137816 */ /* 0x000fc80000000013 */
[----:B------:R-:W-:-:S05]  /*1330*/  SEL R18, R19, R18, !P4 ;  /* 0x0000001213127207 */ /* 0x000fca0006000000 */
[----:B------:R-:W-:-:S05]  /*1340*/  HSETP2.GT.AND P4, PT, R18.H0_H0, R7.H0_H0, PT ;  /* 0x2000000712007234 */ /* 0x000fca0003f84800 */
[----:B------:R-:W-:Y:S02]  /*1350*/  SEL R7, R7, R18, !P4 ;  /* 0x0000001207077207 */ /* 0x000fe40006000000 */
.L_x_1125:
        /* <DEDUP_REMOVED lines=36> */
.L_x_1126:
[----:B------:R0:W-:Y:S01]  /*15a0*/  STS [R27], R22 ;  /* 0x000000161b007388 */ /* 0x0001e20000000800 */
[C---:B------:R-:W-:Y:S02]  /*15b0*/  HADD2 R16, |R22|.reuse, -RZ.H0_H0 ;  /* 0xa00000ff16107230 */ /* 0x040fe40000000200 */
[----:B------:R-:W-:-:S03]  /*15c0*/  HSETP2.GT.AND P4, PT, |R22|.H0_H0, |R22|.H1_H1, PT ;  /* 0x7000001616007234 */ /* 0x000fc60003f84a00 */
[----:B------:R-:W-:-:S04]  /*15d0*/  PRMT R17, R16, 0x7632, R17 ;  /* 0x0000763210117816 */ /* 0x000fc80000000011 */
[----:B------:R-:W-:-:S05]  /*15e0*/  SEL R16, R17, R16, !P4 ;  /* 0x0000001011107207 */ /* 0x000fca0006000000 */
[----:B------:R-:W-:-:S05]  /*15f0*/  HSETP2.GT.AND P4, PT, R16.H0_H0, R7.H0_H0, PT ;  /* 0x2000000710007234 */ /* 0x000fca0003f84800 */
[----:B------:R-:W-:Y:S02]  /*1600*/  SEL R7, R7, R16, !P4 ;  /* 0x0000001007077207 */ /* 0x000fe40006000000 */
.L_x_1127:
        /* <DEDUP_REMOVED lines=36> */
.L_x_1128:
[----:B------:R0:W-:Y:S01]  /*1850*/  STS [R27], R22 ;  /* 0x000000161b007388 */ /* 0x0001e20000000800 */
[C---:B------:R-:W-:Y:S02]  /*1860*/  HADD2 R16, |R22|.reuse, -RZ.H0_H0 ;  /* 0xa00000ff16107230 */ /* 0x040fe40000000200 */
[----:B------:R-:W-:-:S03]  /*1870*/  HSETP2.GT.AND P4, PT, |R22|.H0_H0, |R22|.H1_H1, PT ;  /* 0x7000001616007234 */ /* 0x000fc60003f84a00 */
[----:B------:R-:W-:-:S04]  /*1880*/  PRMT R17, R16, 0x7632, R17 ;  /* 0x0000763210117816 */ /* 0x000fc80000000011 */
[----:B------:R-:W-:-:S05]  /*1890*/  SEL R16, R17, R16, !P4 ;  /* 0x0000001011107207 */ /* 0x000fca0006000000 */
[----:B------:R-:W-:-:S05]  /*18a0*/  HSETP2.GT.AND P4, PT, R16.H0_H0, R7.H0_H0, PT ;  /* 0x2000000710007234 */ /* 0x000fca0003f84800 */
[----:B------:R-:W-:Y:S02]  /*18b0*/  SEL R7, R7, R16, !P4 ;  /* 0x0000001007077207 */ /* 0x000fe40006000000 */
.L_x_1129:
        /* <DEDUP_REMOVED lines=36> */
.L_x_1130:
[----:B------:R0:W-:Y:S01]  /*1b00*/  STS [R27], R22 ;  /* 0x000000161b007388 */ /* 0x0001e20000000800 */
[C---:B------:R-:W-:Y:S02]  /*1b10*/  HADD2 R16, |R22|.reuse, -RZ.H0_H0 ;  /* 0xa00000ff16107230 */ /* 0x040fe40000000200 */
[----:B------:R-:W-:-:S03]  /*1b20*/  HSETP2.GT.AND P4, PT, |R22|.H0_H0, |R22|.H1_H1, PT ;  /* 0x7000001616007234 */ /* 0x000fc60003f84a00 */
[----:B------:R-:W-:-:S04]  /*1b30*/  PRMT R17, R16, 0x7632, R17 ;  /* 0x0000763210117816 */ /* 0x000fc80000000011 */
[----:B------:R-:W-:-:S05]  /*1b40*/  SEL R16, R17, R16, !P4 ;  /* 0x0000001011107207 */ /* 0x000fca0006000000 */
[----:B------:R-:W-:-:S05]  /*1b50*/  HSETP2.GT.AND P4, PT, R16.H0_H0, R7.H0_H0, PT ;  /* 0x2000000710007234 */ /* 0x000fca0003f84800 */
[----:B------:R-:W-:Y:S02]  /*1b60*/  SEL R7, R7, R16, !P4 ;  /* 0x0000001007077207 */ /* 0x000fe40006000000 */
.L_x_1131:
        /* <DEDUP_REMOVED lines=36> */
.L_x_1132:
[----:B------:R0:W-:Y:S01]  /*1db0*/  STS [R27], R22 ;  /* 0x000000161b007388 */ /* 0x0001e20000000800 */
[C---:B------:R-:W-:Y:S02]  /*1dc0*/  HADD2 R16, |R22|.reuse, -RZ.H0_H0 ;  /* 0xa00000ff16107230 */ /* 0x040fe40000000200 */
[----:B------:R-:W-:-:S03]  /*1dd0*/  HSETP2.GT.AND P4, PT, |R22|.H0_H0, |R22|.H1_H1, PT ;  /* 0x7000001616007234 */ /* 0x000fc60003f84a00 */
[----:B------:R-:W-:-:S04]  /*1de0*/  PRMT R17, R16, 0x7632, R17 ;  /* 0x0000763210117816 */ /* 0x000fc80000000011 */
[----:B------:R-:W-:-:S05]  /*1df0*/  SEL R16, R17, R16, !P4 ;  /* 0x0000001011107207 */ /* 0x000fca0006000000 */
[----:B------:R-:W-:-:S05]  /*1e00*/  HSETP2.GT.AND P4, PT, R16.H0_H0, R7.H0_H0, PT ;  /* 0x2000000710007234 */ /* 0x000fca0003f84800 */
[----:B------:R-:W-:Y:S02]  /*1e10*/  SEL R7, R7, R16, !P4 ;  /* 0x0000001007077207 */ /* 0x000fe40006000000 */
.L_x_1133:
        /* <DEDUP_REMOVED lines=36> */
.L_x_1134:
[----:B------:R0:W-:Y:S01]  /*2060*/  STS [R27], R22 ;  /* 0x000000161b007388 */ /* 0x0001e20000000800 */
[C---:B------:R-:W-:Y:S02]  /*2070*/  HADD2 R16, |R22|.reuse, -RZ.H0_H0 ;  /* 0xa00000ff16107230 */ /* 0x040fe40000000200 */
[----:B------:R-:W-:-:S03]  /*2080*/  HSETP2.GT.AND P4, PT, |R22|.H0_H0, |R22|.H1_H1, PT ;  /* 0x7000001616007234 */ /* 0x000fc60003f84a00 */
[----:B------:R-:W-:-:S04]  /*2090*/  PRMT R17, R16, 0x7632, R17 ;  /* 0x0000763210117816 */ /* 0x000fc80000000011 */
[----:B------:R-:W-:-:S05]  /*20a0*/  SEL R16, R17, R16, !P4 ;  /* 0x0000001011107207 */ /* 0x000fca0006000000 */
[----:B------:R-:W-:-:S05]  /*20b0*/  HSETP2.GT.AND P4, PT, R16.H0_H0, R7.H0_H0, PT ;  /* 0x2000000710007234 */ /* 0x000fca0003f84800 */
[----:B------:R-:W-:Y:S02]  /*20c0*/  SEL R7, R7, R16, !P4 ;  /* 0x0000001007077207 */ /* 0x000fe40006000000 */
.L_x_1135:
        /* <DEDUP_REMOVED lines=36> */
.L_x_1136:
[----:B------:R0:W-:Y:S01]  /*2310*/  STS [R27], R22 ;  /* 0x000000161b007388 */ /* 0x0001e20000000800 */
[C---:B------:R-:W-:Y:S02]  /*2320*/  HADD2 R0, |R22|.reuse, -RZ.H0_H0 ;  /* 0xa00000ff16007230 */ /* 0x040fe40000000200 */
[----:B------:R-:W-:-:S03]  /*2330*/  HSETP2.GT.AND P4, PT, |R22|.H0_H0, |R22|.H1_H1, PT ;  /* 0x7000001616007234 */ /* 0x000fc60003f84a00 */
[----:B------:R-:W-:-:S04]  /*2340*/  PRMT R17, R0, 0x7632, R17 ;  /* 0x0000763200117816 */ /* 0x000fc80000000011 */
[----:B------:R-:W-:-:S05]  /*2350*/  SEL R0, R17, R0, !P4 ;  /* 0x0000000011007207 */ /* 0x000fca0006000000 */
[----:B------:R-:W-:-:S05]  /*2360*/  HSETP2.GT.AND P4, PT, R0.H0_H0, R7.H0_H0, PT ;  /* 0x2000000700007234 */ /* 0x000fca0003f84800 */
[----:B------:R-:W-:Y:S02]  /*2370*/  SEL R7, R7, R0, !P4 ;  /* 0x0000000007077207 */ /* 0x000fe40006000000 */
.L_x_1137:
[----:B0-----:R-:W-:Y:S02]  /*2380*/  IADD3 R25, R23, c[0x0][0x0], RZ ;  /* 0x0000000017197a10 */ /* 0x001fe40007ffe0ff */
[----:B------:R-:W-:Y:S02]  /*2390*/  IADD3 R4, R4, 0x1, RZ ;  /* 0x0000000104047810 */ /* 0x000fe40007ffe0ff */
[----:B------:R-:W-:-:S13]  /*23a0*/  ISETP.GE.AND P4, PT, R25, c[0x0][0x1a8], PT ;  /* 0x00006a0019007a0c */ /* 0x000fda0003f86270 */
[----:B------:R-:W-:Y:S01]  /*23b0*/  @P4 CALL.REL.NOINC `(.L_x_1121) ;  /* 0x0000001000004944 */ /* 0x000fe20003c00000 */
[----:B------:R-:W-:Y:S05]  /*23c0*/  BRA `(.L_x_1138) ;  /* 0xffffea8000007947 */ /* 0x000fea000383ffff */
.L_x_1121:
[----:B0-----:R-:W-:Y:S05]  /*23d0*/  BSYNC B0 ;  /* 0x0000000000007941 */ /* 0x001fea0003800000 */
.L_x_1120:
        /* <DEDUP_REMOVED lines=49> */
[----:B-----5:R-:W-:Y:S05]  /*26f0*/  CALL.REL.NOINC `($__internal_19_$__cuda_sm20_div_rn_f64_full) ;  /* 0x0000020000007944 */ /* 0x020fea0003c00000 */
.L_x_1142:
[----:B------:R-:W-:Y:S05]  /*2700*/  BSYNC B1 ;  /* 0x0000000000017941 */ /* 0x000fea0003800000 */
.L_x_1141:
[----:B-1----:R-:W1:Y:S01]  /*2710*/  S2R R10, SR_CTAID.X ;  /* 0x00000000000a7919 */ /* 0x002e620000002500 */
[----:B------:R-:W2:Y:S01]  /*2720*/  F2F.F32.F64 R6, R4 ;  /* 0x0000000400067310 */ /* 0x000ea20000301000 */
[----:B------:R-:W2:Y:S01]  /*2730*/  DSETP.GEU.AND P0, PT, |R4|, c[0x2][0x0], PT ;  /* 0x008000000400762a */ /* 0x000ea20003f0e200 */
[----:B------:R-:W-:-:S13]  /*2740*/  IMAD.MOV.U32 R9, RZ, RZ, 0x2 ;  /* 0x00000002ff097424 */ /* 0x000fda00078e00ff */
[----:B--2---:R-:W-:Y:S02]  /*2750*/  @!P0 FMUL R6, R6, 1.175494350822287508e-38 ;  /* 0x0080000006068820 */ /* 0x004fe40000400000 */
.L_x_1143:
        /* <DEDUP_REMOVED lines=16> */
.L_x_1140:
[----:B------:R-:W-:Y:S05]  /*2860*/  BSYNC B0 ;  /* 0x0000000000007941 */ /* 0x000fea0003800000 */
.L_x_1139:
        /* <DEDUP_REMOVED lines=9> */
        .weak           $__internal_19_$__cuda_sm20_div_rn_f64_full
        .type           $__internal_19_$__cuda_sm20_div_rn_f64_full,@function
        .size           $__internal_19_$__cuda_sm20_div_rn_f64_full,(.L_x_2453 - $__internal_19_$__cuda_sm20_div_rn_f64_full)
$__internal_19_$__cuda_sm20_div_rn_f64_full:
        /* <DEDUP_REMOVED lines=57> */
.L_x_1145:
        /* <DEDUP_REMOVED lines=15> */
.L_x_1147:
[----:B------:R-:W-:Y:S02]  /*2d80*/  LOP3.LUT R15, R3, 0x80000, RZ, 0xfc, !PT ;  /* 0x00080000030f7812 */ /* 0x000fe400078efcff */
[----:B------:R-:W-:Y:S02]  /*2d90*/  MOV R14, R2 ;  /* 0x00000002000e7202 */ /* 0x000fe40000000f00 */
.L_x_1146:
[----:B------:R-:W-:Y:S05]  /*2da0*/  BSYNC B2 ;  /* 0x0000000000027941 */ /* 0x000fea0003800000 */
.L_x_1144:
[----:B------:R-:W-:Y:S02]  /*2db0*/  IMAD.MOV.U32 R7, RZ, RZ, 0x0 ;  /* 0x00000000ff077424 */ /* 0x000fe400078e00ff */
[----:B------:R-:W-:-:S02]  /*2dc0*/  IMAD.MOV.U32 R4, RZ, RZ, R14 ;  /* 0x000000ffff047224 */ /* 0x000fc400078e000e */
[----:B------:R-:W-:Y:S01]  /*2dd0*/  IMAD.MOV.U32 R5, RZ, RZ, R15 ;  /* 0x000000ffff057224 */ /* 0x000fe200078e000f */
[----:B------:R-:W-:Y:S06]  /*2de0*/  RET.REL.NODEC R6 `(_ZN17fastertransformer34generalAddBiasResidualLayerNormOptI7__half2Lb0ELb1ELi1ELb1ELi8EEEvPT_S3_PKS2_S5_S5_S5_S5_S5_fiiPKfS7_S7_Pfi) ;  /* 0xffffd21006007950 */ /* 0x000fec0003c3ffff */
.L_x_1148:
        /* <DEDUP_REMOVED lines=9> */
.L_x_2453:


//--------------------- .text._ZN17fastertransformer35generalAddBiasResidualLayerNormOpt2I7__half2Lb1ELb1ELi1ELb1ELi8EEEvPT_S3_PKS2_S5_S5_S5_S5_S5_fiiPKfS7_S7_Pfi --------------------------
	.section	.text._ZN17fastertransformer35generalAddBiasResidualLayerNormOpt2I7__half2Lb1ELb1ELi1ELb1ELi8EEEvPT_S3_PKS2_S5_S5_S5_S5_S5_fiiPKfS7_S7_Pfi,"ax",@progbits
	.sectioninfo	@"SHI_REGISTERS=32"
	.align	128
        .global         _ZN17fastertransformer35generalAddBiasResidualLayerNormOpt2I7__half2Lb1ELb1ELi1ELb1ELi8EEEvPT_S3_PKS2_S5_S5_S5_S5_S5_fiiPKfS7_S7_Pfi
        .type           _ZN17fastertransformer35generalAddBiasResidualLayerNormOpt2I7__half2Lb1ELb1ELi1ELb1ELi8EEEvPT_S3_PKS2_S5_S5_S5_S5_S5_fiiPKfS7_S7_Pfi,@function
        .size           _ZN17fastertransformer35generalAddBiasResidualLayerNormOpt2I7__half2Lb1ELb1ELi1ELb1ELi8EEEvPT_S3_PKS2_S5_S5_S5_S5_S5_fiiPKfS7_S7_Pfi,(.L_x_2454 - _ZN17fastertransformer35generalAddBiasResidualLayerNormOpt2I7__half2Lb1ELb1ELi1ELb1ELi8EEEvPT_S3_PKS2_S5_S5_S5_S5_S5_fiiPKfS7_S7_Pfi)
        .other          _ZN17fastertransformer35generalAddBiasResidualLayerNormOpt2I7__half2Lb1ELb1ELi1ELb1ELi8EEEvPT_S3_PKS2_S5_S5_S5_S5_S5_fiiPKfS7_S7_Pfi,@"STO_CUDA_ENTRY STV_DEFAULT"
_ZN17fastertransformer35generalAddBiasResidualLayerNormOpt2I7__half2Lb1ELb1ELi1ELb1ELi8EEEvPT_S3_PKS2_S5_S5_S5_S5_S5_fiiPKfS7_S7_Pfi:
.text._ZN17fastertransformer35generalAddBiasResidualLayerNormOpt2I7__half2Lb1ELb1ELi1ELb1ELi8EEEvPT_S3_PKS2_S5_S5_S5_S5_S5_fiiPKfS7_S7_Pfi:
        /* <DEDUP_REMOVED lines=11> */
[----:B------:R-:W-:Y:S01]  /*00b0*/  @P0 MOV R2, c[0x0][0x1b8] ;  /* 0x00006e0000020a02 */ /* 0x000fe20000000f00 */
[----:B------:R-:W-:Y:S01]  /*00c0*/  @P0 IMAD.MOV.U32 R3, RZ, RZ, c[0x0][0x1bc] ;  /* 0x00006f00ff030624 */ /* 0x000fe200078e00ff */
[----:B------:R-:W-:Y:S01]  /*00d0*/  @P0 MOV R13, c[0x0][0x1b4] ;  /* 0x00006d00000d0a02 */ /* 0x000fe20000000f00 */
[----:B------:R-:W-:-:S03]  /*00e0*/  @P0 IMAD.MOV.U32 R12, RZ, RZ, c[0x0][0x1b0] ;  /* 0x00006c00ff0c0624 */ /* 0x000fc600078e00ff */
        /* <DEDUP_REMOVED lines=10> */
[----:B0--3--:R-:W-:-:S05]  /*0190*/  IMAD.MOV.U32 R12, RZ, RZ, c[0x0][0x0] ;  /* 0x00000000ff0c7624 */ /* 0x009fca00078e00ff */
[C---:B------:R-:W-:Y:S01]  /*01a0*/  SHF.L.U32 R4, R12.reuse, 0x3, RZ ;  /* 0x000000030c047819 */ /* 0x040fe200000006ff */
[----:B------:R-:W-:Y:S01]  /*01b0*/  IMAD.WIDE R12, R12, 0x4, RZ ;  /* 0x000000040c0c7825 */ /* 0x000fe200078e02ff */
[----:B------:R-:W-:Y:S05]  /*01c0*/  @P0 BRA `(.L_x_1151) ;  /* 0x0000135000000947 */ /* 0x000fea0003800000 */
[----:B------:R-:W-:Y:S01]  /*01d0*/  BSSY B1, `(.L_x_1152) ;  /* 0x0000133000017945 */ /* 0x000fe20003800000 */
[----:B------:R-:W-:Y:S01]  /*01e0*/  IMAD R7, R8, c[0x0][0x1a8], R9 ;  /* 0x00006a0008077a24 */ /* 0x000fe200078e0209 */
[----:B------:R-:W-:Y:S01]  /*01f0*/  MOV R18, R9 ;  /* 0x0000000900127202 */ /* 0x000fe20000000f00 */
[----:B------:R-:W-:Y:S02]  /*0200*/  IMAD.MOV.U32 R5, RZ, RZ, RZ ;  /* 0x000000ffff057224 */ /* 0x000fe400078e00ff */
[----:B------:R-:W-:Y:S02]  /*0210*/  IMAD.MOV.U32 R0, RZ, RZ, RZ ;  /* 0x000000ffff007224 */ /* 0x000fe400078e00ff */
[----:B------:R-:W-:Y:S02]  /*0220*/  IMAD.MOV.U32 R6, RZ, RZ, RZ ;  /* 0x000000ffff067224 */ /* 0x000fe400078e00ff */
.L_x_1154:
[----:B------:R-:W-:Y:S02]  /*0230*/  IMAD.MOV.U32 R20, RZ, RZ, 0x4 ;  /* 0x00000004ff147424 */ /* 0x000fe400078e00ff */
[----:B------:R-:W-:-:S02]  /*0240*/  IMAD R19, R4, R0, R7 ;  /* 0x0000000004137224 */ /* 0x000fc400078e0207 */
[----:B------:R-:W-:-:S04]  /*0250*/  IMAD.WIDE R14, R18, R20, c[0x0][0x178] ;  /* 0x00005e00120e7625 */ /* 0x000fc800078e0214 */
[CC--:B------:R-:W-:Y:S01]  /*0260*/  IMAD.WIDE R2, R19.reuse, R20.reuse, c[0x0][0x180] ;  /* 0x0000600013027625 */ /* 0x0c0fe200078e0214 */
[----:B------:R-:W2:Y:S03]  /*0270*/  LDG.E.CONSTANT R21, [R14.64] ;  /* 0x000000040e157981 */ /* 0x000ea6000c1e9900 */
[----:B------:R-:W-:Y:S02]  /*0280*/  IMAD.WIDE R16, R19, R20, c[0x0][0x170] ;  /* 0x00005c0013107625 */ /* 0x000fe400078e0214 */
[----:B------:R-:W3:Y:S04]  /*0290*/  LDG.E.CONSTANT R2, [R2.64] ;  /* 0x0000000402027981 */ /* 0x000ee8000c1e9900 */
[----:B------:R-:W4:Y:S01]  /*02a0*/  LDG.E.CONSTANT R16, [R16.64] ;  /* 0x0000000410107981 */ /* 0x000f22000c1e9900 */
[----:B--2---:R-:W-:-:S02]  /*02b0*/  HADD2.F32 R23, -RZ, R21.H0_H0 ;  /* 0x20000015ff177230 */ /* 0x004fc40000004100 */
[----:B------:R-:W-:Y:S02]  /*02c0*/  HADD2.F32 R21, -RZ, R21.H1_H1 ;  /* 0x30000015ff157230 */ /* 0x000fe40000004100 */
[--C-:B---3--:R-:W-:Y:S01]  /*02d0*/  HADD2.F32 R24, -RZ, R2.reuse.H0_H0 ;  /* 0x20000002ff187230 */ /* 0x108fe20000004100 */
[----:B------:R-:W-:Y:S01]  /*02e0*/  FADD.FTZ R23, RZ, R23 ;  /* 0x00000017ff177221 */ /* 0x000fe20000010000 */
[----:B------:R-:W-:Y:S01]  /*02f0*/  HADD2.F32 R26, -RZ, R2.H1_H1 ;  /* 0x30000002ff1a7230 */ /* 0x000fe20000004100 */
[----:B------:R-:W-:Y:S01]  /*0300*/  FADD.FTZ R21, RZ, R21 ;  /* 0x00000015ff157221 */ /* 0x000fe20000010000 */
[--C-:B----4-:R-:W-:Y:S01]  /*0310*/  HADD2.F32 R2, -RZ, R16.reuse.H1_H1 ;  /* 0x30000010ff027230 */ /* 0x110fe20000004100 */
[----:B------:R-:W-:Y:S01]  /*0320*/  FADD.FTZ R23, R23, R24 ;  /* 0x0000001817177221 */ /* 0x000fe20000010000 */
[----:B------:R-:W-:Y:S01]  /*0330*/  HADD2.F32 R24, -RZ, R16.H0_H0 ;  /* 0x20000010ff187230 */ /* 0x000fe20000004100 */
[----:B------:R-:W-:-:S04]  /*0340*/  FADD.FTZ R21, R21, R26 ;  /* 0x0000001a15157221 */ /* 0x000fc80000010000 */
[----:B------:R-:W-:Y:S02]  /*0350*/  FADD.FTZ R23, R23, R24 ;  /* 0x0000001817177221 */ /* 0x000fe40000010000 */
[----:B------:R-:W-:Y:S01]  /*0360*/  FADD.FTZ R16, R21, R2 ;  /* 0x0000000215107221 */ /* 0x000fe20000010000 */
[----:B------:R-:W-:Y:S01]  /*0370*/  IADD3 R21, R18, c[0x0][0x0], RZ ;  /* 0x0000000012157a10 */ /* 0x000fe20007ffe0ff */
[----:B------:R-:W-:-:S03]  /*0380*/  IMAD.WIDE R2, R19, R20, c[0x0][0x168] ;  /* 0x00005a0013027625 */ /* 0x000fc600078e0214 */
[-C--:B------:R-:W-:Y:S01]  /*0390*/  F2FP.PACK_AB R17, R23, R16.reuse ;  /* 0x000000101711723e */ /* 0x080fe200000000ff */
[----:B------:R-:W-:Y:S01]  /*03a0*/  FMUL.FTZ R20, R16, R16 ;  /* 0x0000001010147220 */ /* 0x000fe20000410000 */
[----:B------:R-:W-:Y:S02]  /*03b0*/  ISETP.GE.AND P0, PT, R21, c[0x0][0x1a8], PT ;  /* 0x00006a0015007a0c */ /* 0x000fe40003f06270 */
[----:B------:R-:W-:Y:S01]  /*03c0*/  PRMT R25, R17, 0x5432, R17 ;  /* 0x0000543211197816 */ /* 0x000fe20000000011 */
[C---:B------:R-:W-:Y:S02]  /*03d0*/  FADD.FTZ R17, R23.reuse, R16 ;  /* 0x0000001017117221 */ /* 0x040fe40000010000 */
[----:B------:R-:W-:Y:S01]  /*03e0*/  FFMA.FTZ R20, R23, R23, R20 ;  /* 0x0000001717147223 */ /* 0x000fe20000010014 */
[----:B------:R-:W-:Y:S01]  /*03f0*/  LEA R23, R18, 0x190, 0x2 ;  /* 0x0000019012177811 */ /* 0x000fe200078e10ff */
[----:B------:R0:W-:Y:S01]  /*0400*/  STG.E [R2.64], R25 ;  /* 0x0000001902007986 */ /* 0x0001e2000c101904 */
[----:B------:R-:W-:-:S02]  /*0410*/  FADD.FTZ R6, R17, R6 ;  /* 0x0000000611067221 */ /* 0x000fc40000010000 */
[----:B------:R-:W-:Y:S01]  /*0420*/  FADD.FTZ R5, R20, R5 ;  /* 0x0000000514057221 */ /* 0x000fe20000010000 */
[----:B------:R0:W-:Y:S02]  /*0430*/  STS [R18.X4+0x190], R25 ;  /* 0x0001901912007388 */ /* 0x0001e40000004800 */
[----:B------:R-:W-:Y:S05]  /*0440*/  @P0 BRA `(.L_x_1153) ;  /* 0x000010b000000947 */ /* 0x000fea0003800000 */
[----:B0-----:R-:W-:Y:S01]  /*0450*/  IMAD.WIDE R2, R19, 0x4, R12 ;  /* 0x0000000413027825 */ /* 0x001fe200078e020c */
[----:B------:R-:W-:-:S04]  /*0460*/  MOV R20, c[0x0][0x0] ;  /* 0x0000000000147a02 */ /* 0x000fc80000000f00 */
[----:B------:R-:W-:Y:S01]  /*0470*/  IADD3 R16, P0, R2, c[0x0][0x180], RZ ;  /* 0x0000600002107a10 */ /* 0x000fe20007f1e0ff */
[----:B------:R-:W-:-:S03]  /*0480*/  IMAD.WIDE R14, R20, 0x4, R14 ;  /* 0x00000004140e7825 */ /* 0x000fc600078e020e */
[----:B------:R-:W-:Y:S02]  /*0490*/  IADD3.X R17, R3, c[0x0][0x184], RZ, P0, !PT ;  /* 0x0000610003117a10 */ /* 0x000fe400007fe4ff */
[----:B------:R-:W2:Y:S01]  /*04a0*/  LDG.E.CONSTANT R24, [R14.64] ;  /* 0x000000040e187981 */ /* 0x000ea2000c1e9900 */
[----:B------:R-:W-:-:S03]  /*04b0*/  IADD3 R18, P0, R2, c[0x0][0x170], RZ ;  /* 0x00005c0002127a10 */ /* 0x000fc60007f1e0ff */
[----:B------:R-:W3:Y:S01]  /*04c0*/  LDG.E.CONSTANT R16, [R16.64] ;  /* 0x0000000410107981 */ /* 0x000ee2000c1e9900 */
[----:B------:R-:W-:-:S05]  /*04d0*/  IADD3.X R19, R3, c[0x0][0x174], RZ, P0, !PT ;  /* 0x00005d0003137a10 */ /* 0x000fca00007fe4ff */
[----:B------:R0:W4:Y:S02]  /*04e0*/  LDG.E.CONSTANT R18, [R18.64] ;  /* 0x0000000412127981 */ /* 0x000124000c1e9900 */
[----:B0-----:R-:W-:Y:S01]  /*04f0*/  IMAD R19, R20, 0x4, R23 ;  /* 0x0000000414137824 */ /* 0x001fe200078e0217 */
[--C-:B--2---:R-:W-:Y:S02]  /*0500*/  HADD2.F32 R25, -RZ, R24.reuse.H0_H0 ;  /* 0x20000018ff197230 */ /* 0x104fe40000004100 */
[----:B------:R-:W-:Y:S02]  /*0510*/  HADD2.F32 R24, -RZ, R24.H1_H1 ;  /* 0x30000018ff187230 */ /* 0x000fe40000004100 */
[--C-:B---3--:R-:W-:Y:S01]  /*0520*/  HADD2.F32 R26, -RZ, R16.reuse.H0_H0 ;  /* 0x20000010ff1a7230 */ /* 0x108fe20000004100 */
[----:B------:R-:W-:Y:S01]  /*0530*/  FADD.FTZ R25, RZ, R25 ;  /* 0x00000019ff197221 */ /* 0x000fe20000010000 */
[----:B------:R-:W-:Y:S01]  /*0540*/  HADD2.F32 R27, -RZ, R16.H1_H1 ;  /* 0x30000010ff1b7230 */ /* 0x000fe20000004100 */
[----:B------:R-:W-:Y:S01]  /*0550*/  FADD.FTZ R24, RZ, R24 ;  /* 0x00000018ff187221 */ /* 0x000fe20000010000 */
[----:B------:R-:W-:Y:S01]  /*0560*/  IADD3 R16, P0, R2, c[0x0][0x168], RZ ;  /* 0x00005a0002107a10 */ /* 0x000fe20007f1e0ff */
[----:B------:R-:W-:Y:S01]  /*0570*/  FADD.FTZ R25, R25, R26 ;  /* 0x0000001a19197221 */ /* 0x000fe20000010000 */
[--C-:B----4-:R-:W-:Y:S01]  /*0580*/  HADD2.F32 R26, -RZ, R18.reuse.H0_H0 ;  /* 0x20000012ff1a7230 */ /* 0x110fe20000004100 */
[----:B------:R-:W-:Y:S01]  /*0590*/  FADD.FTZ R27, R24, R27 ;  /* 0x0000001b181b7221 */ /* 0x000fe20000010000 */
[----:B------:R-:W-:Y:S01]  /*05a0*/  HADD2.F32 R28, -RZ, R18.H1_H1 ;  /* 0x30000012ff1c7230 */ /* 0x000fe20000004100 */
[----:B------:R-:W-:-:S02]  /*05b0*/  IADD3.X R17, R3, c[0x0][0x16c], RZ, P0, !PT ;  /* 0x00005b0003117a10 */ /* 0x000fc400007fe4ff */
[----:B------:R-:W-:Y:S02]  /*05c0*/  FADD.FTZ R24, R25, R26 ;  /* 0x0000001a19187221 */ /* 0x000fe40000010000 */
[----:B------:R-:W-:-:S05]  /*05d0*/  FADD.FTZ R27, R27, R28 ;  /* 0x0000001c1b1b7221 */ /* 0x000fca0000010000 */
        /* <DEDUP_REMOVED lines=12> */
[C---:B0-----:R-:W-:Y:S02]  /*06a0*/  IADD3 R14, P0, R12.reuse, R14, RZ ;  /* 0x0000000e0c0e7210 */ /* 0x041fe40007f1e0ff */
[----:B------:R-:W-:-:S03]  /*06b0*/  IADD3 R21, P1, R12, R2, RZ ;  /* 0x000000020c157210 */ /* 0x000fc60007f3e0ff */
[C---:B------:R-:W-:Y:S01]  /*06c0*/  IMAD.X R15, R13.reuse, 0x1, R15, P0 ;  /* 0x000000010d0f7824 */ /* 0x040fe200000e060f */
[----:B------:R-:W-:Y:S02]  /*06d0*/  IADD3.X R23, R13, R3, RZ, P1, !PT ;  /* 0x000000030d177210 */ /* 0x000fe40000ffe4ff */
[----:B------:R-:W-:Y:S02]  /*06e0*/  IADD3 R2, P0, R21, c[0x0][0x180], RZ ;  /* 0x0000600015027a10 */ /* 0x000fe40007f1e0ff */
[----:B------:R-:W2:Y:S02]  /*06f0*/  LDG.E.CONSTANT R24, [R14.64] ;  /* 0x000000040e187981 */ /* 0x000ea4000c1e9900 */
[----:B------:R-:W-:Y:S02]  /*0700*/  IADD3.X R3, R23, c[0x0][0x184], RZ, P0, !PT ;  /* 0x0000610017037a10 */ /* 0x000fe400007fe4ff */
[----:B------:R-:W-:-:S03]  /*0710*/  IADD3 R16, P0, R21, c[0x0][0x170], RZ ;  /* 0x00005c0015107a10 */ /* 0x000fc60007f1e0ff */
[----:B------:R-:W3:Y:S01]  /*0720*/  LDG.E.CONSTANT R2, [R2.64] ;  /* 0x0000000402027981 */ /* 0x000ee2000c1e9900 */
[----:B------:R-:W-:-:S05]  /*0730*/  IADD3.X R17, R23, c[0x0][0x174], RZ, P0, !PT ;  /* 0x00005d0017117a10 */ /* 0x000fca00007fe4ff */
[----:B------:R-:W4:Y:S01]  /*0740*/  LDG.E.CONSTANT R16, [R16.64] ;  /* 0x0000000410107981 */ /* 0x000f22000c1e9900 */
        /* <DEDUP_REMOVED lines=8> */
[----:B------:R-:W-:Y:S01]  /*07d0*/  FADD.FTZ R25, R25, R26 ;  /* 0x0000001a19197221 */ /* 0x000fe20000010000 */
[--C-:B----4-:R-:W-:Y:S01]  /*07e0*/  HADD2.F32 R26, -RZ, R16.reuse.H0_H0 ;  /* 0x20000010ff1a7230 */ /* 0x110fe20000004100 */
[----:B------:R-:W-:Y:S01]  /*07f0*/  FADD.FTZ R24, R24, R27 ;  /* 0x0000001b18187221 */ /* 0x000fe20000010000 */
        /* <DEDUP_REMOVED lines=176> */
[----:B------:R-:W-:-:S03]  /*1300*/  IADD3.X R17, R23, c[0x0][0x174], RZ, P1, !PT ;  /* 0x00005d0017117a10 */ /* 0x000fc60000ffe4ff */
[----:B------:R-:W3:Y:S04]  /*1310*/  LDG.E.CONSTANT R14, [R14.64] ;  /* 0x000000040e0e7981 */ /* 0x000ee8000c1e9900 */
[----:B------:R-:W4:Y:S01]  /*1320*/  LDG.E.CONSTANT R16, [R16.64] ;  /* 0x0000000410107981 */ /* 0x000f22000c1e9900 */
[----:B------:R-:W-:Y:S01]  /*1330*/  IMAD R19, R20, 0x4, R19 ;  /* 0x0000000414137824 */ /* 0x000fe200078e0213 */
[----:B------:R-:W-:Y:S02]  /*1340*/  IADD3 R18, R18, c[0x0][0x0], RZ ;  /* 0x0000000012127a10 */ /* 0x000fe40007ffe0ff */
[----:B------:R-:W-:Y:S01]  /*1350*/  IADD3 R0, R0, 0x1, RZ ;  /* 0x0000000100007810 */ /* 0x000fe20007ffe0ff */
[--C-:B--2---:R-:W-:Y:S02]  /*1360*/  HADD2.F32 R24, -RZ, R2.reuse.H0_H0 ;  /* 0x20000002ff187230 */ /* 0x104fe40000004100 */
[----:B------:R-:W-:-:S03]  /*1370*/  HADD2.F32 R25, -RZ, R2.H1_H1 ;  /* 0x30000002ff197230 */ /* 0x000fc60000004100 */
[----:B------:R-:W-:Y:S01]  /*1380*/  FADD.FTZ R24, RZ, R24 ;  /* 0x00000018ff187221 */ /* 0x000fe20000010000 */
[--C-:B---3--:R-:W-:Y:S01]  /*1390*/  HADD2.F32 R27, -RZ, R14.reuse.H0_H0 ;  /* 0x2000000eff1b7230 */ /* 0x108fe20000004100 */
[----:B------:R-:W-:Y:S01]  /*13a0*/  FADD.FTZ R25, RZ, R25 ;  /* 0x00000019ff197221 */ /* 0x000fe20000010000 */
[----:B------:R-:W-:Y:S02]  /*13b0*/  HADD2.F32 R26, -RZ, R14.H1_H1 ;  /* 0x3000000eff1a7230 */ /* 0x000fe40000004100 */
[--C-:B----4-:R-:W-:Y:S01]  /*13c0*/  HADD2.F32 R29, -RZ, R16.reuse.H0_H0 ;  /* 0x20000010ff1d7230 */ /* 0x110fe20000004100 */
[----:B------:R-:W-:Y:S01]  /*13d0*/  FADD.FTZ R24, R24, R27 ;  /* 0x0000001b18187221 */ /* 0x000fe20000010000 */
[----:B------:R-:W-:Y:S01]  /*13e0*/  HADD2.F32 R28, -RZ, R16.H1_H1 ;  /* 0x30000010ff1c7230 */ /* 0x000fe20000004100 */
[----:B------:R-:W-:Y:S02]  /*13f0*/  FADD.FTZ R25, R25, R26 ;  /* 0x0000001a19197221 */ /* 0x000fe40000010000 */
[----:B------:R-:W-:-:S02]  /*1400*/  FADD.FTZ R24, R24, R29 ;  /* 0x0000001d18187221 */ /* 0x000fc40000010000 */
        /* <DEDUP_REMOVED lines=15> */
.L_x_1153:
[----:B0-----:R-:W-:Y:S05]  /*1500*/  BSYNC B1 ;  /* 0x0000000000017941 */ /* 0x001fea0003800000 */
.L_x_1152:
[----:B------:R-:W-:Y:S05]  /*1510*/  BRA `(.L_x_1150) ;  /* 0x0000155000007947 */ /* 0x000fea0003800000 */
.L_x_1151:
[----:B------:R-:W-:Y:S01]  /*1520*/  HFMA2.MMA R2, -RZ, RZ, 0, 0 ;  /* 0x00000000ff027435 */ /* 0x000fe200000001ff */
[--C-:B------:R-:W-:Y:S02]  /*1530*/  IMAD R3, R8, c[0x0][0x1a8], R9.reuse ;  /* 0x00006a0008037a24 */ /* 0x100fe400078e0209 */
[----:B------:R-:W-:Y:S02]  /*1540*/  IMAD.MOV.U32 R5, RZ, RZ, RZ ;  /* 0x000000ffff057224 */ /* 0x000fe400078e00ff */
[----:B------:R-:W-:Y:S02]  /*1550*/  IMAD.MOV.U32 R27, RZ, RZ, R9 ;  /* 0x000000ffff1b7224 */ /* 0x000fe400078e0009 */
[----:B------:R-:W-:Y:S02]  /*1560*/  IMAD.MOV.U32 R6, RZ, RZ, RZ ;  /* 0x000000ffff067224 */ /* 0x000fe400078e00ff */
.L_x_1155:
[----:B------:R-:W-:Y:S01]  /*1570*/  MOV R19, 0x8 ;  /* 0x0000000800137802 */ /* 0x000fe20000000f00 */
[----:B------:R-:W-:-:S04]  /*1580*/  IMAD R18, R8, c[0x0][0x1a8], R27 ;  /* 0x00006a0008127a24 */ /* 0x000fc800078e021b */
[----:B------:R-:W-:-:S05]  /*1590*/  IMAD.WIDE R18, R18, R19, c[0x0][0x170] ;  /* 0x00005c0012127625 */ /* 0x000fca00078e0213 */
[----:B------:R-:W2:Y:S01]  /*15a0*/  LDG.E.64 R14, [R18.64] ;  /* 0x00000004120e7981 */ /* 0x000ea2000c1e1b00 */
[----:B------:R-:W-:Y:S02]  /*15b0*/  IMAD.MOV.U32 R0, RZ, RZ, 0x4 ;  /* 0x00000004ff007424 */ /* 0x000fe400078e00ff */
[----:B------:R-:W-:Y:S02]  /*15c0*/  IMAD R25, R4, R2, R3 ;  /* 0x0000000204197224 */ /* 0x000fe400078e0203 */
[----:B------:R-:W-:-:S04]  /*15d0*/  IMAD.WIDE R16, R27, R0, c[0x0][0x178] ;  /* 0x00005e001b107625 */ /* 0x000fc800078e0200 */
[----:B------:R-:W-:Y:S01]  /*15e0*/  IMAD.WIDE R20, R25, R0, c[0x0][0x180] ;  /* 0x0000600019147625 */ /* 0x000fe200078e0200 */
[----:B------:R-:W3:Y:S05]  /*15f0*/  LDG.E.CONSTANT R23, [R16.64] ;  /* 0x0000000410177981 */ /* 0x000eea000c1e9900 */
[----:B------:R0:W4:Y:S01]  /*1600*/  LDG.E.CONSTANT R20, [R20.64] ;  /* 0x0000000414147981 */ /* 0x000122000c1e9900 */
[----:B--2---:R-:W1:Y:S08]  /*1610*/  I2F R14, R14 ;  /* 0x0000000e000e7306 */ /* 0x004e700000201400 */
[----:B------:R-:W2:Y:S01]  /*1620*/  I2F R24, R15 ;  /* 0x0000000f00187306 */ /* 0x000ea20000201400 */
[----:B-1----:R-:W-:-:S02]  /*1630*/  FMUL.FTZ R26, R14, R7 ;  /* 0x000000070e1a7220 */ /* 0x002fc40000410000 */
[----:B--2---:R-:W-:Y:S01]  /*1640*/  FMUL.FTZ R29, R24, R7 ;  /* 0x00000007181d7220 */ /* 0x004fe20000410000 */
[--C-:B---3--:R-:W-:Y:S02]  /*1650*/  HADD2.F32 R24, -RZ, R23.reuse.H0_H0 ;  /* 0x20000017ff187230 */ /* 0x108fe40000004100 */
[----:B------:R-:W-:Y:S02]  /*1660*/  HADD2.F32 R23, -RZ, R23.H1_H1 ;  /* 0x30000017ff177230 */ /* 0x000fe40000004100 */
[----:B0-----:R-:W-:Y:S01]  /*1670*/  F2FP.PACK_AB R21, R29, R26 ;  /* 0x0000001a1d15723e */ /* 0x001fe200000000ff */
[--C-:B----4-:R-:W-:Y:S01]  /*1680*/  HADD2.F32 R29, -RZ, R20.reuse.H0_H0 ;  /* 0x20000014ff1d7230 */ /* 0x110fe20000004100 */
[----:B------:R-:W-:Y:S01]  /*1690*/  FADD.FTZ R24, RZ, R24 ;  /* 0x00000018ff187221 */ /* 0x000fe20000010000 */
[----:B------:R-:W-:Y:S01]  /*16a0*/  HADD2.F32 R26, -RZ, R20.H1_H1 ;  /* 0x30000014ff1a7230 */ /* 0x000fe20000004100 */
[----:B------:R-:W-:Y:S01]  /*16b0*/  FADD.FTZ R23, RZ, R23 ;  /* 0x00000017ff177221 */ /* 0x000fe20000010000 */
[--C-:B------:R-:W-:Y:S01]  /*16c0*/  HADD2.F32 R15, -RZ, R21.reuse.H1_H1 ;  /* 0x30000015ff0f7230 */ /* 0x100fe20000004100 */
[----:B------:R-:W-:Y:S01]  /*16d0*/  FADD.FTZ R24, R24, R29 ;  /* 0x0000001d18187221 */ /* 0x000fe20000010000 */
[----:B------:R-:W-:Y:S01]  /*16e0*/  HADD2.F32 R21, -RZ, R21.H0_H0 ;  /* 0x20000015ff157230 */ /* 0x000fe20000004100 */
[----:B------:R-:W-:Y:S01]  /*16f0*/  FADD.FTZ R20, R23, R26 ;  /* 0x0000001a17147221 */ /* 0x000fe20000010000 */
[----:B------:R-:W-:-:S03]  /*1700*/  IADD3 R26, R27, c[0x0][0x0], RZ ;  /* 0x000000001b1a7a10 */ /* 0x000fc60007ffe0ff */
[----:B------:R-:W-:Y:S01]  /*1710*/  FADD.FTZ R20, R20, R15 ;  /* 0x0000000f14147221 */ /* 0x000fe20000010000 */
[----:B------:R-:W-:Y:S01]  /*1720*/  ISETP.GE.AND P0, PT, R26, c[0x0][0x1a8], PT ;  /* 0x00006a001a007a0c */ /* 0x000fe20003f06270 */
[----:B------:R-:W-:Y:S02]  /*1730*/  FADD.FTZ R21, R24, R21 ;  /* 0x0000001518157221 */ /* 0x000fe40000010000 */
[----:B------:R-:W-:-:S03]  /*1740*/  IMAD.WIDE R14, R25, R0, c[0x0][0x168] ;  /* 0x00005a00190e7625 */ /* 0x000fc600078e0200 */
[-C--:B------:R-:W-:Y:S01]  /*1750*/  F2FP.PACK_AB R23, R21, R20.reuse ;  /* 0x000000141517723e */ /* 0x080fe200000000ff */
[----:B------:R-:W-:-:S03]  /*1760*/  FMUL.FTZ R0, R20, R20 ;  /* 0x0000001414007220 */ /* 0x000fc60000410000 */
[----:B------:R-:W-:Y:S01]  /*1770*/  PRMT R24, R23, 0x5432, R23 ;  /* 0x0000543217187816 */ /* 0x000fe20000000017 */
[C---:B------:R-:W-:Y:S02]  /*1780*/  FADD.FTZ R23, R21.reuse, R20 ;  /* 0x0000001415177221 */ /* 0x040fe40000010000 */
[----:B------:R-:W-:Y:S02]  /*1790*/  FFMA.FTZ R0, R21, R21, R0 ;  /* 0x0000001515007223 */ /* 0x000fe40000010000 */
[----:B------:R0:W-:Y:S01]  /*17a0*/  STG.E [R14.64], R24 ;  /* 0x000000180e007986 */ /* 0x0001e2000c101904 */
[----:B------:R-:W-:Y:S01]  /*17b0*/  FADD.FTZ R6, R23, R6 ;  /* 0x0000000617067221 */ /* 0x000fe20000010000 */
[----:B------:R-:W-:Y:S01]  /*17c0*/  LEA R23, R27, 0x190, 0x2 ;  /* 0x000001901b177811 */ /* 0x000fe200078e10ff */
[----:B------:R-:W-:Y:S01]  /*17d0*/  FADD.FTZ R5, R0, R5 ;  /* 0x0000000500057221 */ /* 0x000fe20000010000 */
[----:B------:R0:W-:Y:S01]  /*17e0*/  STS [R27.X4+0x190], R24 ;  /* 0x000190181b007388 */ /* 0x0001e20000004800 */
[----:B------:R-:W-:Y:S05]  /*17f0*/  @P0 BRA `(.L_x_1150) ;  /* 0x0000127000000947 */ /* 0x000fea0003800000 */
[----:B0-----:R-:W-:-:S04]  /*1800*/  IMAD.WIDE R14, R25, 0x4, R12 ;  /* 0x00000004190e7825 */ /* 0x001fc800078e020c */
[----:B------:R-:W-:Y:S01]  /*1810*/  IMAD.MOV.U32 R0, RZ, RZ, c[0x0][0x0] ;  /* 0x00000000ff007624 */ /* 0x000fe200078e00ff */
[----:B------:R-:W-:-:S03]  /*1820*/  IADD3 R24, P0, R14, c[0x0][0x180], RZ ;  /* 0x000060000e187a10 */ /* 0x000fc60007f1e0ff */
[----:B------:R-:W-:Y:S01]  /*1830*/  IMAD.WIDE R16, R0, 0x4, R16 ;  /* 0x0000000400107825 */ /* 0x000fe200078e0210 */
[----:B------:R-:W-:-:S04]  /*1840*/  IADD3.X R25, R15, c[0x0][0x184], RZ, P0, !PT ;  /* 0x000061000f197a10 */ /* 0x000fc800007fe4ff */
[----:B------:R-:W2:Y:S01]  /*1850*/  LDG.E.CONSTANT R27, [R16.64] ;  /* 0x00000004101b7981 */ /* 0x000ea2000c1e9900 */
[----:B------:R-:W-:-:S03]  /*1860*/  IMAD.WIDE R18, R0, 0x8, R18 ;  /* 0x0000000800127825 */ /* 0x000fc600078e0212 */
[----:B------:R-:W3:Y:S04]  /*1870*/  LDG.E.CONSTANT R24, [R24.64] ;  /* 0x0000000418187981 */ /* 0x000ee8000c1e9900 */
[----:B------:R-:W4:Y:S01]  /*1880*/  LDG.E.64 R20, [R18.64] ;  /* 0x0000000412147981 */ /* 0x000f22000c1e1b00 */
[----:B------:R-:W-:Y:S01]  /*1890*/  LEA R23, R0, R23, 0x2 ;  /* 0x0000001700177211 */ /* 0x000fe200078e10ff */
[--C-:B--2---:R-:W-:Y:S02]  /*18a0*/  HADD2.F32 R28, -RZ, R27.reuse.H0_H0 ;  /* 0x2000001bff1c7230 */ /* 0x104fe40000004100 */
[----:B------:R-:W-:Y:S02]  /*18b0*/  HADD2.F32 R27, -RZ, R27.H1_H1 ;  /* 0x3000001bff1b7230 */ /* 0x000fe40000004100 */
[----:B---3--:R-:W-:Y:S01]  /*18c0*/  HADD2.F32 R29, -RZ, R24.H0_H0 ;  /* 0x20000018ff1d7230 */ /* 0x008fe20000004100 */
[----:B------:R-:W-:-:S02]  /*18d0*/  FADD.FTZ R28, RZ, R28 ;  /* 0x0000001cff1c7221 */ /* 0x000fc40000010000 */
[----:B------:R-:W-:Y:S01]  /*18e0*/  FADD.FTZ R27, RZ, R27 ;  /* 0x0000001bff1b7221 */ /* 0x000fe20000010000 */
[----:B----4-:R-:W0:Y:S01]  /*18f0*/  I2F R20, R20 ;  /* 0x0000001400147306 */ /* 0x010e220000201400 */
[----:B------:R-:W-:Y:S01]  /*1900*/  FADD.FTZ R28, R28, R29 ;  /* 0x0000001d1c1c7221 */ /* 0x000fe20000010000 */
[----:B------:R-:W-:-:S05]  /*1910*/  HADD2.F32 R29, -RZ, R24.H1_H1 ;  /* 0x30000018ff1d7230 */ /* 0x000fca0000004100 */
[----:B------:R-:W-:Y:S01]  /*1920*/  FADD.FTZ R27, R27, R29 ;  /* 0x0000001d1b1b7221 */ /* 0x000fe20000010000 */
[----:B------:R-:W1:Y:S01]  /*1930*/  I2F R24, R21 ;  /* 0x0000001500187306 */ /* 0x000e620000201400 */
[-C--:B0-----:R-:W-:Y:S02]  /*1940*/  FMUL.FTZ R25, R20, R7.reuse ;  /* 0x0000000714197220 */ /* 0x081fe40000410000 */
[----:B-1----:R-:W-:-:S05]  /*1950*/  FMUL.FTZ R24, R24, R7 ;  /* 0x0000000718187220 */ /* 0x002fca0000410000 */
[----:B------:R-:W-:-:S05]  /*1960*/  F2FP.PACK_AB R24, R24, R25 ;  /* 0x000000191818723e */ /* 0x000fca00000000ff */
[--C-:B------:R-:W-:Y:S02]  /*1970*/  HADD2.F32 R29, -RZ, R24.reuse.H1_H1 ;  /* 0x30000018ff1d7230 */ /* 0x100fe40000004100 */
[----:B------:R-:W-:Y:S01]  /*1980*/  HADD2.F32 R25, -RZ, R24.H0_H0 ;  /* 0x20000018ff197230 */ /* 0x000fe20000004100 */
[----:B------:R-:W-:Y:S02]  /*1990*/  IADD3 R24, P0, R14, c[0x0][0x168], RZ ;  /* 0x00005a000e187a10 */ /* 0x000fe40007f1e0ff */
[----:B------:R-:W-:Y:S02]  /*19a0*/  FADD.FTZ R27, R27, R29 ;  /* 0x0000001d1b1b7221 */ /* 0x000fe40000010000 */
[----:B------:R-:W-:Y:S01]  /*19b0*/  FADD.FTZ R28, R28, R25 ;  /* 0x000000191c1c7221 */ /* 0x000fe20000010000 */
[----:B------:R-:W-:Y:S01]  /*19c0*/  IADD3.X R25, R15, c[0x0][0x16c], RZ, P0, !PT ;  /* 0x00005b000f197a10 */ /* 0x000fe200007fe4ff */
[----:B------:R-:W-:-:S03]  /*19d0*/  FMUL.FTZ R21, R27, R27 ;  /* 0x0000001b1b157220 */ /* 0x000fc60000410000 */
[C---:B------:R-:W-:Y:S01]  /*19e0*/  F2FP.PACK_AB R20, R28.reuse, R27 ;  /* 0x0000001b1c14723e */ /* 0x040fe200000000ff */
[C---:B------:R-:W-:Y:S02]  /*19f0*/  FADD.FTZ R27, R28.reuse, R27 ;  /* 0x0000001b1c1b7221 */ /* 0x040fe40000010000 */
[----:B------:R-:W-:Y:S01]  /*1a00*/  FFMA.FTZ R28, R28, R28, R21 ;  /* 0x0000001c1c1c7223 */ /* 0x000fe20000010015 */
[----:B------:R-:W-:Y:S01]  /*1a10*/  PRMT R29, R20, 0x5432, R20 ;  /* 0x00005432141d7816 */ /* 0x000fe20000000014 */
[----:B------:R-:W-:Y:S01]  /*1a20*/  FADD.FTZ R6, R6, R27 ;  /* 0x0000001b06067221 */ /* 0x000fe20000010000 */
[----:B------:R-:W-:Y:S01]  /*1a30*/  IADD3 R20, R26, c[0x0][0x0], RZ ;  /* 0x000000001a147a10 */ /* 0x000fe20007ffe0ff */
[----:B------:R-:W-:Y:S02]  /*1a40*/  FADD.FTZ R5, R5, R28 ;  /* 0x0000001c05057221 */ /* 0x000fe40000010000 */
[----:B------:R0:W-:Y:S01]  /*1a50*/  STS [R23], R29 ;  /* 0x0000001d17007388 */ /* 0x0001e20000000800 */
[----:B------:R-:W-:-:S03]  /*1a60*/  ISETP.GE.AND P0, PT, R20, c[0x0][0x1a8], PT ;  /* 0x00006a0014007a0c */ /* 0x000fc60003f06270 */
[----:B------:R0:W-:Y:S10]  /*1a70*/  STG.E [R24.64], R29 ;  /* 0x0000001d18007986 */ /* 0x0001f4000c101904 */
[----:B------:R-:W-:Y:S05]  /*1a80*/  @P0 BRA `(.L_x_1150) ;  /* 0x00000fe000000947 */ /* 0x000fea0003800000 */
[-C--:B------:R-:W-:Y:S02]  /*1a90*/  IADD3 R16, P0, R16, R12.reuse, RZ ;  /* 0x0000000c10107210 */ /* 0x080fe40007f1e0ff */
[----:B------:R-:W-:-:S03]  /*1aa0*/  IADD3 R21, P1, R14, R12, RZ ;  /* 0x0000000c0e157210 */ /* 0x000fc60007f3e0ff */
[--C-:B------:R-:W-:Y:S01]  /*1ab0*/  IMAD.X R17, R17, 0x1, R13.reuse, P0 ;  /* 0x0000000111117824 */ /* 0x100fe200000e060d */
[----:B0-----:R-:W-:Y:S01]  /*1ac0*/  IADD3 R24, P0, R21, c[0x0][0x180], RZ ;  /* 0x0000600015187a10 */ /* 0x001fe20007f1e0ff */
[----:B------:R-:W-:-:S03]  /*1ad0*/  IMAD.X R27, R15, 0x1, R13, P1 ;  /* 0x000000010f1b7824 */ /* 0x000fc600008e060d */
[----:B------:R-:W2:Y:S02]  /*1ae0*/  LDG.E.CONSTANT R26, [R16.64] ;  /* 0x00000004101a7981 */ /* 0x000ea4000c1e9900 */
[----:B------:R-:W-:Y:S01]  /*1af0*/  IADD3.X R25, R27, c[0x0][0x184], RZ, P0, !PT ;  /* 0x000061001b197a10 */ /* 0x000fe200007fe4ff */
[----:B------:R-:W-:-:S04]  /*1b00*/  IMAD.WIDE R18, R0, 0x8, R18 ;  /* 0x0000000800127825 */ /* 0x000fc800078e0212 */
[----:B------:R-:W3:Y:S04]  /*1b10*/  LDG.E.CONSTANT R24, [R24.64] ;  /* 0x0000000418187981 */ /* 0x000ee8000c1e9900 */
[----:B------:R-:W4:Y:S01]  /*1b20*/  LDG.E.64 R14, [R18.64] ;  /* 0x00000004120e7981 */ /* 0x000f22000c1e1b00 */
[----:B------:R-:W-:Y:S02]  /*1b30*/  LEA R23, R0, R23, 0x2 ;  /* 0x0000001700177211 */ /* 0x000fe400078e10ff */
[----:B------:R-:W-:Y:S01]  /*1b40*/  IADD3 R20, R20, c[0x0][0x0], RZ ;  /* 0x0000000014147a10 */ /* 0x000fe20007ffe0ff */
[--C-:B--2---:R-:W-:Y:S02]  /*1b50*/  HADD2.F32 R28, -RZ, R26.reuse.H0_H0 ;  /* 0x2000001aff1c7230 */ /* 0x104fe40000004100 */
[----:B------:R-:W-:-:S03]  /*1b60*/  HADD2.F32 R26, -RZ, R26.H1_H1 ;  /* 0x3000001aff1a7230 */ /* 0x000fc60000004100 */
[----:B------:R-:W-:Y:S01]  /*1b70*/  FADD.FTZ R28, RZ, R28 ;  /* 0x0000001cff1c7221 */ /* 0x000fe20000010000 */
[--C-:B---3--:R-:W-:Y:S01]  /*1b80*/  HADD2.F32 R29, -RZ, R24.reuse.H0_H0 ;  /* 0x20000018ff1d7230 */ /* 0x108fe20000004100 */
[----:B------:R-:W-:Y:S01]  /*1b90*/  FADD.FTZ R26, RZ, R26 ;  /* 0x0000001aff1a7221 */ /* 0x000fe20000010000 */
[----:B----4-:R-:W0:Y:S03]  /*1ba0*/  I2F R14, R14 ;  /* 0x0000000e000e7306 */ /* 0x010e260000201400 */
        /* <DEDUP_REMOVED lines=13> */
[----:B------:R-:W-:Y:S01]  /*1c80*/  ISETP.GE.AND P0, PT, R20, c[0x0][0x1a8], PT ;  /* 0x00006a0014007a0c */ /* 0x000fe20003f06270 */
[C---:B------:R-:W-:Y:S01]  /*1c90*/  FADD.FTZ R15, R29.reuse, R26 ;  /* 0x0000001a1d0f7221 */ /* 0x040fe20000010000 */
[----:B------:R-:W-:-:S03]  /*1ca0*/  F2FP.PACK_AB R14, R29, R26 ;  /* 0x0000001a1d0e723e */ /* 0x000fc600000000ff */
[----:B------:R-:W-:Y:S01]  /*1cb0*/  FADD.FTZ R6, R6, R15 ;  /* 0x0000000f06067221 */ /* 0x000fe20000010000 */
[----:B------:R-:W-:Y:S01]  /*1cc0*/  PRMT R28, R14, 0x5432, R14 ;  /* 0x000054320e1c7816 */ /* 0x000fe2000000000e */
[----:B------:R-:W-:-:S04]  /*1cd0*/  FMUL.FTZ R14, R26, R26 ;  /* 0x0000001a1a0e7220 */ /* 0x000fc80000410000 */
[----:B------:R0:W-:Y:S01]  /*1ce0*/  STS [R23], R28 ;  /* 0x0000001c17007388 */ /* 0x0001e20000000800 */
[----:B------:R-:W-:-:S03]  /*1cf0*/  FFMA.FTZ R14, R29, R29, R14 ;  /* 0x0000001d1d0e7223 */ /* 0x000fc6000001000e */
[----:B------:R0:W-:Y:S01]  /*1d00*/  STG.E [R24.64], R28 ;  /* 0x0000001c18007986 */ /* 0x0001e2000c101904 */
[----:B------:R-:W-:Y:S01]  /*1d10*/  FADD.FTZ R5, R5, R14 ;  /* 0x0000000e05057221 */ /* 0x000fe20000010000 */
[----:B------:R-:W-:Y:S05]  /*1d20*/  @P0 BRA `(.L_x_1150) ;  /* 0x00000d4000000947 */ /* 0x000fea0003800000 */
[C---:B------:R-:W-:Y:S02]  /*1d30*/  IADD3 R14, P0, R12.reuse, R16, RZ ;  /* 0x000000100c0e7210 */ /* 0x040fe40007f1e0ff */
[----:B------:R-:W-:-:S03]  /*1d40*/  IADD3 R21, P1, R12, R21, RZ ;  /* 0x000000150c157210 */ /* 0x000fc60007f3e0ff */
[----:B------:R-:W-:Y:S01]  /*1d50*/  IMAD.X R15, R13, 0x1, R17, P0 ;  /* 0x000000010d0f7824 */ /* 0x000fe200000e0611 */
        /* <DEDUP_REMOVED lines=165> */
[----:B------:R-:W-:-:S06]  /*27b0*/  IMAD.WIDE R16, R0, 0x8, R18 ;  /* 0x0000000800107825 */ /* 0x000fcc00078e0212 */
[----:B------:R-:W2:Y:S01]  /*27c0*/  LDG.E.64 R16, [R16.64] ;  /* 0x0000000410107981 */ /* 0x000ea2000c1e1b00 */
[C---:B------:R-:W-:Y:S02]  /*27d0*/  IADD3 R14, P0, R12.reuse, R14, RZ ;  /* 0x0000000e0c0e7210 */ /* 0x040fe40007f1e0ff */
[----:B------:R-:W-:-:S03]  /*27e0*/  IADD3 R21, P1, R12, R21, RZ ;  /* 0x000000150c157210 */ /* 0x000fc60007f3e0ff */
[----:B------:R-:W-:Y:S01]  /*27f0*/  IMAD.X R15, R13, 0x1, R15, P0 ;  /* 0x000000010d0f7824 */ /* 0x000fe200000e060f */
[----:B------:R-:W-:Y:S01]  /*2800*/  IADD3 R18, P0, R21, c[0x0][0x180], RZ ;  /* 0x0000600015127a10 */ /* 0x000fe20007f1e0ff */
[----:B------:R-:W-:-:S03]  /*2810*/  IMAD.X R27, R13, 0x1, R27, P1 ;  /* 0x000000010d1b7824 */ /* 0x000fc600008e061b */
[----:B------:R-:W3:Y:S02]  /*2820*/  LDG.E.CONSTANT R14, [R14.64] ;  /* 0x000000040e0e7981 */ /* 0x000ee4000c1e9900 */
[----:B------:R-:W-:-:S05]  /*2830*/  IADD3.X R19, R27, c[0x0][0x184], RZ, P0, !PT ;  /* 0x000061001b137a10 */ /* 0x000fca00007fe4ff */
[----:B------:R-:W4:Y:S01]  /*2840*/  LDG.E.CONSTANT R18, [R18.64] ;  /* 0x0000000412127981 */ /* 0x000f22000c1e9900 */
[----:B------:R-:W-:Y:S02]  /*2850*/  LEA R0, R0, R23, 0x2 ;  /* 0x0000001700007211 */ /* 0x000fe400078e10ff */
[----:B------:R-:W-:Y:S01]  /*2860*/  IADD3 R2, R2, 0x1, RZ ;  /* 0x0000000102027810 */ /* 0x000fe20007ffe0ff */
[----:B0-2---:R-:W0:Y:S08]  /*2870*/  I2F R24, R16 ;  /* 0x0000001000187306 */ /* 0x005e300000201400 */
[----:B------:R-:W1:Y:S01]  /*2880*/  I2F R26, R17 ;  /* 0x00000011001a7306 */ /* 0x000e620000201400 */
[--C-:B---3--:R-:W-:Y:S01]  /*2890*/  HADD2.F32 R25, -RZ, R14.reuse.H1_H1 ;  /* 0x3000000eff197230 */ /* 0x108fe20000004100 */
[-C--:B0-----:R-:W-:Y:S01]  /*28a0*/  FMUL.FTZ R28, R24, R7.reuse ;  /* 0x00000007181c7220 */ /* 0x081fe20000410000 */
[----:B------:R-:W-:Y:S01]  /*28b0*/  HADD2.F32 R24, -RZ, R14.H0_H0 ;  /* 0x2000000eff187230 */ /* 0x000fe20000004100 */
[----:B-1----:R-:W-:Y:S01]  /*28c0*/  FMUL.FTZ R29, R26, R7 ;  /* 0x000000071a1d7220 */ /* 0x002fe20000410000 */
[--C-:B----4-:R-:W-:Y:S01]  /*28d0*/  HADD2.F32 R26, -RZ, R18.reuse.H1_H1 ;  /* 0x30000012ff1a7230 */ /* 0x110fe20000004100 */
[----:B------:R-:W-:Y:S01]  /*28e0*/  FADD.FTZ R25, RZ, R25 ;  /* 0x00000019ff197221 */ /* 0x000fe20000010000 */
[----:B------:R-:W-:-:S02]  /*28f0*/  HADD2.F32 R15, -RZ, R18.H0_H0 ;  /* 0x20000012ff0f7230 */ /* 0x000fc40000004100 */
[----:B------:R-:W-:Y:S01]  /*2900*/  F2FP.PACK_AB R28, R29, R28 ;  /* 0x0000001c1d1c723e */ /* 0x000fe200000000ff */
[----:B------:R-:W-:Y:S02]  /*2910*/  FADD.FTZ R24, RZ, R24 ;  /* 0x00000018ff187221 */ /* 0x000fe40000010000 */
[----:B------:R-:W-:Y:S02]  /*2920*/  FADD.FTZ R25, R25, R26 ;  /* 0x0000001a19197221 */ /* 0x000fe40000010000 */
[--C-:B------:R-:W-:Y:S01]  /*2930*/  HADD2.F32 R14, -RZ, R28.reuse.H1_H1 ;  /* 0x3000001cff0e7230 */ /* 0x100fe20000004100 */
[----:B------:R-:W-:Y:S01]  /*2940*/  FADD.FTZ R15, R24, R15 ;  /* 0x0000000f180f7221 */ /* 0x000fe20000010000 */
[----:B------:R-:W-:-:S03]  /*2950*/  HADD2.F32 R28, -RZ, R28.H0_H0 ;  /* 0x2000001cff1c7230 */ /* 0x000fc60000004100 */
        /* <DEDUP_REMOVED lines=17> */
.L_x_1150:
[----:B0--3--:R-:W-:Y:S05]  /*2a70*/  BSYNC B0 ;  /* 0x0000000000007941 */ /* 0x009fea0003800000 */
.L_x_1149:
[----:B------:R-:W0:Y:S01]  /*2a80*/  SHFL.BFLY PT, R3, R6, 0x10, 0x1f ;  /* 0x0e001f0006037f89 */ /* 0x000e2200000e0000 */
[----:B------:R-:W1:Y:S01]  /*2a90*/  I2F.U32 R20, c[0x0][0x0] ;  /* 0x0000000000147b06 */ /* 0x000e620000201000 */
[C---:B------:R-:W-:Y:S01]  /*2aa0*/  LOP3.LUT P4, R19, R9.reuse, 0x1f, RZ, 0xc0, !PT ;  /* 0x0000001f09137812 */ /* 0x040fe2000788c0ff */
[----:B------:R-:W-:Y:S01]  /*2ab0*/  BSSY B0, `(.L_x_1156) ;  /* 0x000003f000007945 */ /* 0x000fe20003800000 */
[----:B------:R-:W2:Y:S01]  /*2ac0*/  SHFL.BFLY PT, R0, R5, 0x10, 0x1f ;  /* 0x0e001f0005007f89 */ /* 0x000ea200000e0000 */
[----:B------:R-:W-:Y:S02]  /*2ad0*/  SHF.R.U32.HI R18, RZ, 0x5, R9 ;  /* 0x00000005ff127819 */ /* 0x000fe40000011609 */
[----:B------:R-:W-:Y:S02]  /*2ae0*/  ISETP.NE.AND P1, PT, R9, RZ, PT ;  /* 0x000000ff0900720c */ /* 0x000fe40003f25270 */
        /* <DEDUP_REMOVED lines=11> */
[----:B0-----:R-:W-:Y:S01]  /*2ba0*/  FADD.FTZ R7, R0, R7 ;  /* 0x0000000700077221 */ /* 0x001fe20000010000 */
[----:B------:R-:W-:Y:S01]  /*2bb0*/  MOV R0, RZ ;  /* 0x000000ff00007202 */ /* 0x000fe20000000f00 */
[----:B-1----:R-:W-:-:S03]  /*2bc0*/  FADD.FTZ R13, R12, R13 ;  /* 0x0000000d0c0d7221 */ /* 0x002fc60000010000 */
[----:B------:R-:W0:Y:S04]  /*2bd0*/  SHFL.BFLY PT, R2, R7, 0x2, 0x1f ;  /* 0x0c401f0007027f89 */ /* 0x000e2800000e0000 */
        /* <DEDUP_REMOVED lines=44> */
.L_x_1157:
[----:B------:R-:W-:Y:S05]  /*2ea0*/  BSYNC B0 ;  /* 0x0000000000007941 */ /* 0x000fea0003800000 */
.L_x_1156:
[----:B------:R-:W-:Y:S01]  /*2eb0*/  BAR.SYNC.DEFER_BLOCKING 0x0 ;  /* 0x0000000000007b1d */ /* 0x000fe20000010000 */
[----:B------:R-:W-:-:S05]  /*2ec0*/  IMAD.MOV.U32 R6, RZ, RZ, 0x11 ;  /* 0x00000011ff067424 */ /* 0x000fca00078e00ff */
[----:B------:R-:W-:Y:S01]  /*2ed0*/  BSSY B0, `(.L_x_1158) ;  /* 0x0000153000007945 */ /* 0x000fe20003800000 */
[----:B------:R-:W-:Y:S05]  /*2ee0*/  @P2 BRA `(.L_x_1159) ;  /* 0x0000151000002947 */ /* 0x000fea0003800000 */
[----:B------:R-:W1:Y:S01]  /*2ef0*/  LDS.64 R4, [RZ] ;  /* 0x00000000ff047984 */ /* 0x000e620000000a00 */
[----:B------:R-:W-:Y:S01]  /*2f00*/  IMAD.MOV.U32 R12, RZ, RZ, c[0x0][0x0] ;  /* 0x00000000ff0c7624 */ /* 0x000fe200078e00ff */
[----:B------:R-:W-:Y:S01]  /*2f10*/  ISETP.NE.U32.AND P0, PT, RZ, c[0x0][0x1c8], PT ;  /* 0x00007200ff007a0c */ /* 0x000fe20003f05070 */
[----:B0-----:R-:W-:Y:S01]  /*2f20*/  HFMA2.MMA R3, -RZ, RZ, 0, 0 ;  /* 0x00000000ff037435 */ /* 0x001fe200000001ff */
[----:B------:R-:W-:Y:S02]  /*2f30*/  IMAD.MOV.U32 R21, RZ, RZ, R9 ;  /* 0x000000ffff157224 */ /* 0x000fe400078e0009 */
[----:B------:R-:W-:Y:S02]  /*2f40*/  ISETP.NE.AND.EX P0, PT, RZ, c[0x0][0x1cc], PT, P0 ;  /* 0x00007300ff007a0c */ /* 0x000fe40003f05300 */
[----:B-1----:R-:W-:Y:S01]  /*2f50*/  F2FP.PACK_AB R5, R5, R4 ;  /* 0x000000040505723e */ /* 0x002fe200000000ff */
[----:B------:R-:W-:-:S02]  /*2f60*/  IMAD.SHL.U32 R4, R12, 0x8, RZ ;  /* 0x000000080c047824 */ /* 0x000fc400078e00ff */
[----:B------:R-:W-:-:S04]  /*2f70*/  IMAD.WIDE R12, R12, 0x4, RZ ;  /* 0x000000040c0c7825 */ /* 0x000fc800078e02ff */
.L_x_1176:
[----:B------:R-:W-:Y:S01]  /*2f80*/  MOV R2, 0x4 ;  /* 0x0000000400027802 */ /* 0x000fe20000000f00 */
[----:B------:R-:W-:Y:S01]  /*2f90*/  IMAD R23, R4, R3, R9 ;  /* 0x0000000304177224 */ /* 0x000fe200078e0209 */
[----:B------:R-:W0:Y:S03]  /*2fa0*/  LDS R0, [R21.X4+0x190] ;  /* 0x0001900015007984 */ /* 0x000e260000004800 */
        /* <DEDUP_REMOVED lines=26> */
.L_x_1160:
[----:B------:R0:W-:Y:S01]  /*3150*/  STS [R25], R24 ;  /* 0x0000001819007388 */ /* 0x0001e20000000800 */
[C---:B------:R-:W-:Y:S02]  /*3160*/  HADD2 R15, |R24|.reuse, -RZ.H0_H0 ;  /* 0xa00000ff180f7230 */ /* 0x040fe40000000200 */
[----:B------:R-:W-:-:S03]  /*3170*/  HSETP2.GT.AND P5, PT, |R24|.H0_H0, |R24|.H1_H1, PT ;  /* 0x7000001818007234 */ /* 0x000fc60003fa4a00 */
[----:B------:R-:W-:-:S04]  /*3180*/  PRMT R0, R15, 0x7632, R0 ;  /* 0x000076320f007816 */ /* 0x000fc80000000000 */
[----:B------:R-:W-:-:S05]  /*3190*/  SEL R15, R0, R15, !P5 ;  /* 0x0000000f000f7207 */ /* 0x000fca0006800000 */
[----:B------:R-:W-:-:S05]  /*31a0*/  HSETP2.GT.AND P5, PT, R15.H0_H0, R6.H0_H0, PT ;  /* 0x200000060f007234 */ /* 0x000fca0003fa4800 */
[----:B------:R-:W-:Y:S02]  /*31b0*/  SEL R6, R6, R15, !P5 ;  /* 0x0000000f06067207 */ /* 0x000fe40006800000 */
.L_x_1161:
        /* <DEDUP_REMOVED lines=34> */
.L_x_1162:
[----:B------:R0:W-:Y:S01]  /*33e0*/  STS [R25], R27 ;  /* 0x0000001b19007388 */ /* 0x0001e20000000800 */
[C---:B------:R-:W-:Y:S02]  /*33f0*/  HADD2 R17, |R27|.reuse, -RZ.H0_H0 ;  /* 0xa00000ff1b117230 */ /* 0x040fe40000000200 */
[----:B------:R-:W-:-:S03]  /*3400*/  HSETP2.GT.AND P5, PT, |R27|.H0_H0, |R27|.H1_H1, PT ;  /* 0x7000001b1b007234 */ /* 0x000fc60003fa4a00 */
[----:B------:R-:W-:-:S04]  /*3410*/  PRMT R16, R17, 0x7632, R16 ;  /* 0x0000763211107816 */ /* 0x000fc80000000010 */
[----:B------:R-:W-:-:S05]  /*3420*/  SEL R17, R16, R17, !P5 ;  /* 0x0000001110117207 */ /* 0x000fca0006800000 */
[----:B------:R-:W-:-:S05]  /*3430*/  HSETP2.GT.AND P5, PT, R17.H0_H0, R6.H0_H0, PT ;  /* 0x2000000611007234 */ /* 0x000fca0003fa4800 */
[----:B------:R-:W-:Y:S02]  /*3440*/  SEL R6, R6, R17, !P5 ;  /* 0x0000001106067207 */ /* 0x000fe40006800000 */
.L_x_1163:
        /* <DEDUP_REMOVED lines=34> */
.L_x_1164:
[----:B------:R0:W-:Y:S01]  /*3670*/  STS [R25], R24 ;  /* 0x0000001819007388 */ /* 0x0001e20000000800 */
[C---:B------:R-:W-:Y:S02]  /*3680*/  HADD2 R15, |R24|.reuse, -RZ.H0_H0 ;  /* 0xa00000ff180f7230 */ /* 0x040fe40000000200 */
[----:B------:R-:W-:-:S03]  /*3690*/  HSETP2.GT.AND P5, PT, |R24|.H0_H0, |R24|.H1_H1, PT ;  /* 0x7000001818007234 */ /* 0x000fc60003fa4a00 */
[----:B------:R-:W-:-:S04]  /*36a0*/  PRMT R14, R15, 0x7632, R14 ;  /* 0x000076320f0e7816 */ /* 0x000fc8000000000e */
[----:B------:R-:W-:-:S05]  /*36b0*/  SEL R15, R14, R15, !P5 ;  /* 0x0000000f0e0f7207 */ /* 0x000fca0006800000 */
[----:B------:R-:W-:-:S05]  /*36c0*/  HSETP2.GT.AND P5, PT, R15.H0_H0, R6.H0_H0, PT ;  /* 0x200000060f007234 */ /* 0x000fca0003fa4800 */
[----:B------:R-:W-:Y:S02]  /*36d0*/  SEL R6, R6, R15, !P5 ;  /* 0x0000000f06067207 */ /* 0x000fe40006800000 */
.L_x_1165:
        /* <DEDUP_REMOVED lines=34> */
.L_x_1166:
[----:B------:R0:W-:Y:S01]  /*3900*/  STS [R25], R24 ;  /* 0x0000001819007388 */ /* 0x0001e20000000800 */
[C---:B------:R-:W-:Y:S02]  /*3910*/  HADD2 R15, |R24|.reuse, -RZ.H0_H0 ;  /* 0xa00000ff180f7230 */ /* 0x040fe40000000200 */
[----:B------:R-:W-:-:S03]  /*3920*/  HSETP2.GT.AND P5, PT, |R24|.H0_H0, |R24|.H1_H1, PT ;  /* 0x7000001818007234 */ /* 0x000fc60003fa4a00 */
[----:B------:R-:W-:-:S04]  /*3930*/  PRMT R14, R15, 0x7632, R14 ;  /* 0x000076320f0e7816 */ /* 0x000fc8000000000e */
[----:B------:R-:W-:-:S05]  /*3940*/  SEL R15, R14, R15, !P5 ;  /* 0x0000000f0e0f7207 */ /* 0x000fca0006800000 */
[----:B------:R-:W-:-:S05]  /*3950*/  HSETP2.GT.AND P5, PT, R15.H0_H0, R6.H0_H0, PT ;  /* 0x200000060f007234 */ /* 0x000fca0003fa4800 */
[----:B------:R-:W-:Y:S02]  /*3960*/  SEL R6, R6, R15, !P5 ;  /* 0x0000000f06067207 */ /* 0x000fe40006800000 */
.L_x_1167:
        /* <DEDUP_REMOVED lines=34> */
.L_x_1168:
[----:B------:R0:W-:Y:S01]  /*3b90*/  STS [R25], R24 ;  /* 0x0000001819007388 */ /* 0x0001e20000000800 */
[C---:B------:R-:W-:Y:S02]  /*3ba0*/  HADD2 R15, |R24|.reuse, -RZ.H0_H0 ;  /* 0xa00000ff180f7230 */ /* 0x040fe40000000200 */
[----:B------:R-:W-:-:S03]  /*3bb0*/  HSETP2.GT.AND P5, PT, |R24|.H0_H0, |R24|.H1_H1, PT ;  /* 0x7000001818007234 */ /* 0x000fc60003fa4a00 */
[----:B------:R-:W-:-:S04]  /*3bc0*/  PRMT R14, R15, 0x7632, R14 ;  /* 0x000076320f0e7816 */ /* 0x000fc8000000000e */
[----:B------:R-:W-:-:S05]  /*3bd0*/  SEL R15, R14, R15, !P5 ;  /* 0x0000000f0e0f7207 */ /* 0x000fca0006800000 */
[----:B------:R-:W-:-:S05]  /*3be0*/  HSETP2.GT.AND P5, PT, R15.H0_H0, R6.H0_H0, PT ;  /* 0x200000060f007234 */ /* 0x000fca0003fa4800 */
[----:B------:R-:W-:Y:S02]  /*3bf0*/  SEL R6, R6, R15, !P5 ;  /* 0x0000000f06067207 */ /* 0x000fe40006800000 */
.L_x_1169:
        /* <DEDUP_REMOVED lines=34> */
.L_x_1170:
[----:B------:R0:W-:Y:S01]  /*3e20*/  STS [R25], R24 ;  /* 0x0000001819007388 */ /* 0x0001e20000000800 */
[C---:B------:R-:W-:Y:S02]  /*3e30*/  HADD2 R15, |R24|.reuse, -RZ.H0_H0 ;  /* 0xa00000ff180f7230 */ /* 0x040fe40000000200 */
[----:B------:R-:W-:-:S03]  /*3e40*/  HSETP2.GT.AND P5, PT, |R24|.H0_H0, |R24|.H1_H1, PT ;  /* 0x7000001818007234 */ /* 0x000fc60003fa4a00 */
[----:B------:R-:W-:-:S04]  /*3e50*/  PRMT R14, R15, 0x7632, R14 ;  /* 0x000076320f0e7816 */ /* 0x000fc8000000000e */
[----:B------:R-:W-:-:S05]  /*3e60*/  SEL R15, R14, R15, !P5 ;  /* 0x0000000f0e0f7207 */ /* 0x000fca0006800000 */
[----:B------:R-:W-:-:S05]  /*3e70*/  HSETP2.GT.AND P5, PT, R15.H0_H0, R6.H0_H0, PT ;  /* 0x200000060f007234 */ /* 0x000fca0003fa4800 */
[----:B------:R-:W-:Y:S02]  /*3e80*/  SEL R6, R6, R15, !P5 ;  /* 0x0000000f06067207 */ /* 0x000fe40006800000 */
.L_x_1171:
        /* <DEDUP_REMOVED lines=34> */
.L_x_1172:
[----:B------:R0:W-:Y:S01]  /*40b0*/  STS [R25], R24 ;  /* 0x0000001819007388 */ /* 0x0001e20000000800 */
[C---:B------:R-:W-:Y:S02]  /*40c0*/  HADD2 R15, |R24|.reuse, -RZ.H0_H0 ;  /* 0xa00000ff180f7230 */ /* 0x040fe40000000200 */
[----:B------:R-:W-:-:S03]  /*40d0*/  HSETP2.GT.AND P5, PT, |R24|.H0_H0, |R24|.H1_H1, PT ;  /* 0x7000001818007234 */ /* 0x000fc60003fa4a00 */
[----:B------:R-:W-:-:S04]  /*40e0*/  PRMT R14, R15, 0x7632, R14 ;  /* 0x000076320f0e7816 */ /* 0x000fc8000000000e */
[----:B------:R-:W-:-:S05]  /*40f0*/  SEL R15, R14, R15, !P5 ;  /* 0x0000000f0e0f7207 */ /* 0x000fca0006800000 */
[----:B------:R-:W-:-:S05]  /*4100*/  HSETP2.GT.AND P5, PT, R15.H0_H0, R6.H0_H0, PT ;  /* 0x200000060f007234 */ /* 0x000fca0003fa4800 */
[----:B------:R-:W-:Y:S02]  /*4110*/  SEL R6, R6, R15, !P5 ;  /* 0x0000000f06067207 */ /* 0x000fe40006800000 */
.L_x_1173:
        /* <DEDUP_REMOVED lines=34> */
.L_x_1174:
[----:B------:R0:W-:Y:S01]  /*4340*/  STS [R25], R23 ;  /* 0x0000001719007388 */ /* 0x0001e20000000800 */
[C---:B------:R-:W-:Y:S02]  /*4350*/  HADD2 R15, |R23|.reuse, -RZ.H0_H0 ;  /* 0xa00000ff170f7230 */ /* 0x040fe40000000200 */
[----:B------:R-:W-:-:S03]  /*4360*/  HSETP2.GT.AND P5, PT, |R23|.H0_H0, |R23|.H1_H1, PT ;  /* 0x7000001717007234 */ /* 0x000fc60003fa4a00 */
[----:B------:R-:W-:-:S04]  /*4370*/  PRMT R0, R15, 0x7632, R0 ;  /* 0x000076320f007816 */ /* 0x000fc80000000000 */
[----:B------:R-:W-:-:S05]  /*4380*/  SEL R15, R0, R15, !P5 ;  /* 0x0000000f000f7207 */ /* 0x000fca0006800000 */
[----:B------:R-:W-:-:S05]  /*4390*/  HSETP2.GT.AND P5, PT, R15.H0_H0, R6.H0_H0, PT ;  /* 0x200000060f007234 */ /* 0x000fca0003fa4800 */
[----:B------:R-:W-:Y:S02]  /*43a0*/  SEL R6, R6, R15, !P5 ;  /* 0x0000000f06067207 */ /* 0x000fe40006800000 */
.L_x_1175:
[----:B0-----:R-:W-:Y:S02]  /*43b0*/  IADD3 R21, R21, c[0x0][0x0], RZ ;  /* 0x0000000015157a10 */ /* 0x001fe40007ffe0ff */
[----:B------:R-:W-:Y:S02]  /*43c0*/  IADD3 R3, R3, 0x1, RZ ;  /* 0x0000000103037810 */ /* 0x000fe40007ffe0ff */
[----:B------:R-:W-:-:S13]  /*43d0*/  ISETP.GE.AND P5, PT, R21, c[0x0][0x1a8], PT ;  /* 0x00006a0015007a0c */ /* 0x000fda0003fa6270 */
[----:B------:R-:W-:Y:S01]  /*43e0*/  @P5 CALL.REL.NOINC `(.L_x_1159) ;  /* 0x0000001000005944 */ /* 0x000fe20003c00000 */
[----:B------:R-:W-:Y:S05]  /*43f0*/  BRA `(.L_x_1176) ;  /* 0xffffeb8000007947 */ /* 0x000fea000383ffff */
.L_x_1159:
[----:B------:R-:W-:Y:S05]  /*4400*/  BSYNC B0 ;  /* 0x0000000000007941 */ /* 0x000fea0003800000 */
.L_x_1158:
        /* <DEDUP_REMOVED lines=49> */
[----:B-----5:R-:W-:Y:S05]  /*4720*/  CALL.REL.NOINC `($__internal_20_$__cuda_sm20_div_rn_f64_full) ;  /* 0x000001f000007944 */ /* 0x020fea0003c00000 */
.L_x_1180:
[----:B------:R-:W-:Y:S05]  /*4730*/  BSYNC B1 ;  /* 0x0000000000017941 */ /* 0x000fea0003800000 */
.L_x_1179:
[----:B------:R-:W2:Y:S01]  /*4740*/  F2F.F32.F64 R4, R2 ;  /* 0x0000000200047310 */ /* 0x000ea20000301000 */
[----:B------:R-:W2:Y:S01]  /*4750*/  DSETP.GEU.AND P0, PT, |R2|, c[0x2][0x0], PT ;  /* 0x008000000200762a */ /* 0x000ea20003f0e200 */
[----:B------:R-:W-:-:S13]  /*4760*/  IMAD.MOV.U32 R13, RZ, RZ, 0x2 ;  /* 0x00000002ff0d7424 */ /* 0x000fda00078e00ff */
[----:B--2---:R-:W-:Y:S02]  /*4770*/  @!P0 FMUL R4, R4, 1.175494350822287508e-38 ;  /* 0x0080000004048820 */ /* 0x004fe40000400000 */
.L_x_1181:
        /* <DEDUP_REMOVED lines=16> */
.L_x_1178:
[----:B------:R-:W-:Y:S05]  /*4880*/  BSYNC B0 ;  /* 0x0000000000007941 */ /* 0x000fea0003800000 */
.L_x_1177:
[----:B------:R-:W-:Y:S05]  /*4890*/  @P1 EXIT ;  /* 0x000000000000194d */ /* 0x000fea0003800000 */
[----:B------:R-:W3:Y:S01]  /*48a0*/  LDG.E R11, [R10.64] ;  /* 0x000000040a0b7981 */ /* 0x000ee2000c1e1900 */
[----:B--2---:R-:W-:-:S03]  /*48b0*/  IMAD.MOV.U32 R3, RZ, RZ, 0x4 ;  /* 0x00000004ff037424 */ /* 0x004fc600078e00ff */
[----:B------:R-:W2:Y:S02]  /*48c0*/  S2R R2, SR_CTAID.X ;  /* 0x0000000000027919 */ /* 0x000ea40000002500 */
[----:B--2---:R-:W-:-:S04]  /*48d0*/  IMAD.WIDE.U32 R2, R2, R3, c[0x0][0x1c8] ;  /* 0x0000720002027625 */ /* 0x004fc800078e0003 */
[----:B---3--:R-:W-:-:S04]  /*48e0*/  FMUL.FTZ R0, R0, R11 ;  /* 0x0000000b00007220 */ /* 0x008fc80000410000 */
[----:B------:R-:W-:-:S05]  /*48f0*/  FMUL.FTZ R5, R0, 0.0078740157186985015869 ;  /* 0x3c01020400057820 */ /* 0x000fca0000410000 */
[----:B------:R-:W-:Y:S01]  /*4900*/  STG.E [R2.64], R5 ;  /* 0x0000000502007986 */ /* 0x000fe2000c101904 */
[----:B------:R-:W-:Y:S05]  /*4910*/  EXIT ;  /* 0x000000000000794d */ /* 0x000fea0003800000 */
        .weak           $__internal_20_$__cuda_sm20_div_rn_f64_full
        .type           $__internal_20_$__cuda_sm20_div_rn_f64_full,@function
        .size           $__internal_20_$__cuda_sm20_div_rn_f64_full,(.L_x_2454 - $__internal_20_$__cuda_sm20_div_rn_f64_full)
$__internal_20_$__cuda_sm20_div_rn_f64_full:
        /* <DEDUP_REMOVED lines=57> */
.L_x_1183:
        /* <DEDUP_REMOVED lines=15> */
.L_x_1185:
[----:B------:R-:W-:Y:S01]  /*4da0*/  LOP3.LUT R17, R5, 0x80000, RZ, 0xfc, !PT ;  /* 0x0008000005117812 */ /* 0x000fe200078efcff */
[----:B------:R-:W-:Y:S02]  /*4db0*/  IMAD.MOV.U32 R16, RZ, RZ, R4 ;  /* 0x000000ffff107224 */ /* 0x000fe400078e0004 */
.L_x_1184:
[----:B------:R-:W-:Y:S05]  /*4dc0*/  BSYNC B2 ;  /* 0x0000000000027941 */ /* 0x000fea0003800000 */
.L_x_1182:
[----:B------:R-:W-:Y:S01]  /*4dd0*/  HFMA2.MMA R13, -RZ, RZ, 0, 0 ;  /* 0x00000000ff0d7435 */ /* 0x000fe200000001ff */
[----:B------:R-:W-:Y:S01]  /*4de0*/  MOV R2, R16 ;  /* 0x0000001000027202 */ /* 0x000fe20000000f00 */
[----:B------:R-:W-:-:S04]  /*4df0*/  IMAD.MOV.U32 R3, RZ, RZ, R17 ;  /* 0x000000ffff037224 */ /* 0x000fc800078e0011 */
[----:B------:R-:W-:Y:S05]  /*4e00*/  RET.REL.NODEC R12 `(_ZN17fastertransformer35generalAddBiasResidualLayerNormOpt2I7__half2Lb1ELb1ELi1ELb1ELi8EEEvPT_S3_PKS2_S5_S5_S5_S5_S5_fiiPKfS7_S7_Pfi) ;  /* 0xffffb1f00c007950 */ /* 0x000fea0003c3ffff */
.L_x_1186:
        /* <DEDUP_REMOVED lines=15> */
.L_x_2454:


//--------------------- .text._ZN17fastertransformer34generalAddBiasResidualLayerNormOptI7__half2Lb1ELb1ELi1ELb1ELi8EEEvPT_S3_PKS2_S5_S5_S5_S5_S5_fiiPKfS7_S7_Pfi --------------------------
	.section	.text._ZN17fastertransformer34generalAddBiasResidualLayerNormOptI7__half2Lb1ELb1ELi1ELb1ELi8EEEvPT_S3_PKS2_S5_S5_S5_S5_S5_fiiPKfS7_S7_Pfi,"ax",@progbits
	.sectioninfo	@"SHI_REGISTERS=32"
	.align	128
        .global         _ZN17fastertransformer34generalAddBiasResidualLayerNormOptI7__half2Lb1ELb1ELi1ELb1ELi8EEEvPT_S3_PKS2_S5_S5_S5_S5_S5_fiiPKfS7_S7_Pfi
        .type           _ZN17fastertransformer34generalAddBiasResidualLayerNormOptI7__half2Lb1ELb1ELi1ELb1ELi8EEEvPT_S3_PKS2_S5_S5_S5_S5_S5_fiiPKfS7_S7_Pfi,@function
        .size           _ZN17fastertransformer34generalAddBiasResidualLayerNormOptI7__half2Lb1ELb1ELi1ELb1ELi8EEEvPT_S3_PKS2_S5_S5_S5_S5_S5_fiiPKfS7_S7_Pfi,(.L_x_2455 - _ZN17fastertransformer34generalAddBiasResidualLayerNormOptI7__half2Lb1ELb1ELi1ELb1ELi8EEEvPT_S3_PKS2_S5_S5_S5_S5_S5_fiiPKfS7_S7_Pfi)
        .other          _ZN17fastertransformer34generalAddBiasResidualLayerNormOptI7__half2Lb1ELb1ELi1ELb1ELi8EEEvPT_S3_PKS2_S5_S5_S5_S5_S5_fiiPKfS7_S7_Pfi,@"STO_CUDA_ENTRY STV_DEFAULT"
_ZN17fastertransformer34generalAddBiasResidualLayerNormOptI7__half2Lb1ELb1ELi1ELb1ELi8EEEvPT_S3_PKS2_S5_S5_S5_S5_S5_fiiPKfS7_S7_Pfi:
.text._ZN17fastertransformer34generalAddBiasResidualLayerNormOptI7__half2Lb1ELb1ELi1ELb1ELi8EEEvPT_S3_PKS2_S5_S5_S5_S5_S5_fiiPKfS7_S7_Pfi:
        /* <DEDUP_REMOVED lines=27> */
.L_x_1190:
[----:B------:R-:W-:Y:S02]  /*01b0*/  IMAD.MOV.U32 R11, RZ, RZ, 0x4 ;  /* 0x00000004ff0b7424 */ /* 0x000fe400078e00ff */
[----:B0-----:R-:W-:Y:S02]  /*01c0*/  IMAD R10, R0, c[0x0][0x1a8], R3 ;  /* 0x00006a00000a7a24 */ /* 0x001fe400078e0203 */
        /* <DEDUP_REMOVED lines=17> */
.L_x_1189:
[----:B------:R-:W-:Y:S02]  /*02e0*/  IMAD.MOV.U32 R5, RZ, RZ, R20 ;  /* 0x000000ffff057224 */ /* 0x000fe400078e0014 */
.L_x_1191:
        /* <DEDUP_REMOVED lines=24> */
.L_x_1188:
[----:B0-----:R-:W-:Y:S05]  /*0470*/  BSYNC B0 ;  /* 0x0000000000007941 */ /* 0x001fea0003800000 */
.L_x_1187:
        /* <DEDUP_REMOVED lines=47> */
.L_x_1194:
        /* <DEDUP_REMOVED lines=105> */
.L_x_1193:
[----:B0-----:R-:W-:Y:S05]  /*0e00*/  BSYNC B0 ;  /* 0x0000000000007941 */ /* 0x001fea0003800000 */
.L_x_1192:
        /* <DEDUP_REMOVED lines=45> */
.L_x_1213:
        /* <DEDUP_REMOVED lines=29> */
.L_x_1197:
[----:B------:R0:W-:Y:S01]  /*12b0*/  STS [R27], R22 ;  /* 0x000000161b007388 */ /* 0x0001e20000000800 */
[C---:B------:R-:W-:Y:S02]  /*12c0*/  HADD2 R0, |R22|.reuse, -RZ.H0_H0 ;  /* 0xa00000ff16007230 */ /* 0x040fe40000000200 */
[----:B------:R-:W-:-:S03]  /*12d0*/  HSETP2.GT.AND P5, PT, |R22|.H0_H0, |R22|.H1_H1, PT ;  /* 0x7000001616007234 */ /* 0x000fc60003fa4a00 */
[----:B------:R-:W-:-:S04]  /*12e0*/  PRMT R17, R0, 0x7632, R17 ;  /* 0x0000763200117816 */ /* 0x000fc80000000011 */
[----:B------:R-:W-:-:S05]  /*12f0*/  SEL R0, R17, R0, !P5 ;  /* 0x0000000011007207 */ /* 0x000fca0006800000 */
[----:B------:R-:W-:-:S05]  /*1300*/  HSETP2.GT.AND P5, PT, R0.H0_H0, R7.H0_H0, PT ;  /* 0x2000000700007234 */ /* 0x000fca0003fa4800 */
[----:B------:R-:W-:Y:S02]  /*1310*/  SEL R7, R7, R0, !P5 ;  /* 0x0000000007077207 */ /* 0x000fe40006800000 */
.L_x_1198:
        /* <DEDUP_REMOVED lines=34> */
.L_x_1199:
[----:B------:R0:W-:Y:S01]  /*1540*/  STS [R27], R24 ;  /* 0x000000181b007388 */ /* 0x0001e20000000800 */
[C---:B------:R-:W-:Y:S02]  /*1550*/  HADD2 R18, |R24|.reuse, -RZ.H0_H0 ;  /* 0xa00000ff18127230 */ /* 0x040fe40000000200 */
[----:B------:R-:W-:-:S03]  /*1560*/  HSETP2.GT.AND P5, PT, |R24|.H0_H0, |R24|.H1_H1, PT ;  /* 0x7000001818007234 */ /* 0x000fc60003fa4a00 */
[----:B------:R-:W-:-:S04]  /*1570*/  PRMT R19, R18, 0x7632, R19 ;  /* 0x0000763212137816 */ /* 0x000fc80000000013 */
[----:B------:R-:W-:-:S05]  /*1580*/  SEL R18, R19, R18, !P5 ;  /* 0x0000001213127207 */ /* 0x000fca0006800000 */
[----:B------:R-:W-:-:S05]  /*1590*/  HSETP2.GT.AND P5, PT, R18.H0_H0, R7.H0_H0, PT ;  /* 0x2000000712007234 */ /* 0x000fca0003fa4800 */
[----:B------:R-:W-:Y:S02]  /*15a0*/  SEL R7, R7, R18, !P5 ;  /* 0x0000001207077207 */ /* 0x000fe40006800000 */
.L_x_1200:
        /* <DEDUP_REMOVED lines=34> */
.L_x_1201:
[----:B------:R0:W-:Y:S01]  /*17d0*/  STS [R27], R22 ;  /* 0x000000161b007388 */ /* 0x0001e20000000800 */
[C---:B------:R-:W-:Y:S02]  /*17e0*/  HADD2 R16, |R22|.reuse, -RZ.H0_H0 ;  /* 0xa00000ff16107230 */ /* 0x040fe40000000200 */
[----:B------:R-:W-:-:S03]  /*17f0*/  HSETP2.GT.AND P5, PT, |R22|.H0_H0, |R22|.H1_H1, PT ;  /* 0x7000001616007234 */ /* 0x000fc60003fa4a00 */
[----:B------:R-:W-:-:S04]  /*1800*/  PRMT R17, R16, 0x7632, R17 ;  /* 0x0000763210117816 */ /* 0x000fc80000000011 */
[----:B------:R-:W-:-:S05]  /*1810*/  SEL R16, R17, R16, !P5 ;  /* 0x0000001011107207 */ /* 0x000fca0006800000 */
[----:B------:R-:W-:-:S05]  /*1820*/  HSETP2.GT.AND P5, PT, R16.H0_H0, R7.H0_H0, PT ;  /* 0x2000000710007234 */ /* 0x000fca0003fa4800 */
[----:B------:R-:W-:Y:S02]  /*1830*/  SEL R7, R7, R16, !P5 ;  /* 0x0000001007077207 */ /* 0x000fe40006800000 */
.L_x_1202:
        /* <DEDUP_REMOVED lines=34> */
.L_x_1203:
[----:B------:R0:W-:Y:S01]  /*1a60*/  STS [R27], R22 ;  /* 0x000000161b007388 */ /* 0x0001e20000000800 */
[C---:B------:R-:W-:Y:S02]  /*1a70*/  HADD2 R16, |R22|.reuse, -RZ.H0_H0 ;  /* 0xa00000ff16107230 */ /* 0x040fe40000000200 */
[----:B------:R-:W-:-:S03]  /*1a80*/  HSETP2.GT.AND P5, PT, |R22|.H0_H0, |R22|.H1_H1, PT ;  /* 0x7000001616007234 */ /* 0x000fc60003fa4a00 */
[----:B------:R-:W-:-:S04]  /*1a90*/  PRMT R17, R16, 0x7632, R17 ;  /* 0x0000763210117816 */ /* 0x000fc80000000011 */
[----:B------:R-:W-:-:S05]  /*1aa0*/  SEL R16, R17, R16, !P5 ;  /* 0x0000001011107207 */ /* 0x000fca0006800000 */
[----:B------:R-:W-:-:S05]  /*1ab0*/  HSETP2.GT.AND P5, PT, R16.H0_H0, R7.H0_H0, PT ;  /* 0x2000000710007234 */ /* 0x000fca0003fa4800 */
[----:B------:R-:W-:Y:S02]  /*1ac0*/  SEL R7, R7, R16, !P5 ;  /* 0x0000001007077207 */ /* 0x000fe40006800000 */
.L_x_1204:
        /* <DEDUP_REMOVED lines=34> */
.L_x_1205:
[----:B------:R0:W-:Y:S01]  /*1cf0*/  STS [R27], R22 ;  /* 0x000000161b007388 */ /* 0x0001e20000000800 */
[C---:B------:R-:W-:Y:S02]  /*1d00*/  HADD2 R16, |R22|.reuse, -RZ.H0_H0 ;  /* 0xa00000ff16107230 */ /* 0x040fe40000000200 */
[----:B------:R-:W-:-:S03]  /*1d10*/  HSETP2.GT.AND P5, PT, |R22|.H0_H0, |R22|.H1_H1, PT ;  /* 0x7000001616007234 */ /* 0x000fc60003fa4a00 */
[----:B------:R-:W-:-:S04]  /*1d20*/  PRMT R17, R16, 0x7632, R17 ;  /* 0x0000763210117816 */ /* 0x000fc80000000011 */
[----:B------:R-:W-:-:S05]  /*1d30*/  SEL R16, R17, R16, !P5 ;  /* 0x0000001011107207 */ /* 0x000fca0006800000 */
[----:B------:R-:W-:-:S05]  /*1d40*/  HSETP2.GT.AND P5, PT, R16.H0_H0, R7.H0_H0, PT ;  /* 0x2000000710007234 */ /* 0x000fca0003fa4800 */
[----:B------:R-:W-:Y:S02]  /*1d50*/  SEL R7, R7, R16, !P5 ;  /* 0x0000001007077207 */ /* 0x000fe40006800000 */
.L_x_1206:
        /* <DEDUP_REMOVED lines=34> */
.L_x_1207:
[----:B------:R0:W-:Y:S01]  /*1f80*/  STS [R27], R22 ;  /* 0x000000161b007388 */ /* 0x0001e20000000800 */
[C---:B------:R-:W-:Y:S02]  /*1f90*/  HADD2 R16, |R22|.reuse, -RZ.H0_H0 ;  /* 0xa00000ff16107230 */ /* 0x040fe40000000200 */
[----:B------:R-:W-:-:S03]  /*1fa0*/  HSETP2.GT.AND P5, PT, |R22|.H0_H0, |R22|.H1_H1, PT ;  /* 0x7000001616007234 */ /* 0x000fc60003fa4a00 */
[----:B------:R-:W-:-:S04]  /*1fb0*/  PRMT R17, R16, 0x7632, R17 ;  /* 0x0000763210117816 */ /* 0x000fc80000000011 */
[----:B------:R-:W-:-:S05]  /*1fc0*/  SEL R16, R17, R16, !P5 ;  /* 0x0000001011107207 */ /* 0x000fca0006800000 */
[----:B------:R-:W-:-:S05]  /*1fd0*/  HSETP2.GT.AND P5, PT, R16.H0_H0, R7.H0_H0, PT ;  /* 0x2000000710007234 */ /* 0x000fca0003fa4800 */
[----:B------:R-:W-:Y:S02]  /*1fe0*/  SEL R7, R7, R16, !P5 ;  /* 0x0000001007077207 */ /* 0x000fe40006800000 */
.L_x_1208:
        /* <DEDUP_REMOVED lines=34> */
.L_x_1209:
[----:B------:R0:W-:Y:S01]  /*2210*/  STS [R27], R22 ;  /* 0x000000161b007388 */ /* 0x0001e20000000800 */
[C---:B------:R-:W-:Y:S02]  /*2220*/  HADD2 R16, |R22|.reuse, -RZ.H0_H0 ;  /* 0xa00000ff16107230 */ /* 0x040fe40000000200 */
[----:B------:R-:W-:-:S03]  /*2230*/  HSETP2.GT.AND P5, PT, |R22|.H0_H0, |R22|.H1_H1, PT ;  /* 0x7000001616007234 */ /* 0x000fc60003fa4a00 */
[----:B------:R-:W-:-:S04]  /*2240*/  PRMT R17, R16, 0x7632, R17 ;  /* 0x0000763210117816 */ /* 0x000fc80000000011 */
[----:B------:R-:W-:-:S05]  /*2250*/  SEL R16, R17, R16, !P5 ;  /* 0x0000001011107207 */ /* 0x000fca0006800000 */
[----:B------:R-:W-:-:S05]  /*2260*/  HSETP2.GT.AND P5, PT, R16.H0_H0, R7.H0_H0, PT ;  /* 0x2000000710007234 */ /* 0x000fca0003fa4800 */
[----:B------:R-:W-:Y:S02]  /*2270*/  SEL R7, R7, R16, !P5 ;  /* 0x0000001007077207 */ /* 0x000fe40006800000 */
.L_x_1210:
        /* <DEDUP_REMOVED lines=34> */
.L_x_1211:
[----:B------:R0:W-:Y:S01]  /*24a0*/  STS [R27], R22 ;  /* 0x000000161b007388 */ /* 0x0001e20000000800 */
[C---:B------:R-:W-:Y:S02]  /*24b0*/  HADD2 R0, |R22|.reuse, -RZ.H0_H0 ;  /* 0xa00000ff16007230 */ /* 0x040fe40000000200 */
[----:B------:R-:W-:-:S03]  /*24c0*/  HSETP2.GT.AND P5, PT, |R22|.H0_H0, |R22|.H1_H1, PT ;  /* 0x7000001616007234 */ /* 0x000fc60003fa4a00 */
[----:B------:R-:W-:-:S04]  /*24d0*/  PRMT R17, R0, 0x7632, R17 ;  /* 0x0000763200117816 */ /* 0x000fc80000000011 */
[----:B------:R-:W-:-:S05]  /*24e0*/  SEL R0, R17, R0, !P5 ;  /* 0x0000000011007207 */ /* 0x000fca0006800000 */
[----:B------:R-:W-:-:S05]  /*24f0*/  HSETP2.GT.AND P5, PT, R0.H0_H0, R7.H0_H0, PT ;  /* 0x2000000700007234 */ /* 0x000fca0003fa4800 */
[----:B------:R-:W-:Y:S02]  /*2500*/  SEL R7, R7, R0, !P5 ;  /* 0x0000000007077207 */ /* 0x000fe40006800000 */
.L_x_1212:
[----:B0-----:R-:W-:Y:S02]  /*2510*/  IADD3 R25, R23, c[0x0][0x0], RZ ;  /* 0x0000000017197a10 */ /* 0x001fe40007ffe0ff */
[----:B------:R-:W-:Y:S02]  /*2520*/  IADD3 R4, R4, 0x1, RZ ;  /* 0x0000000104047810 */ /* 0x000fe40007ffe0ff */
[----:B------:R-:W-:-:S13]  /*2530*/  ISETP.GE.AND P5, PT, R25, c[0x0][0x1a8], PT ;  /* 0x00006a0019007a0c */ /* 0x000fda0003fa6270 */
[----:B------:R-:W-:Y:S01]  /*2540*/  @P5 CALL.REL.NOINC `(.L_x_1196) ;  /* 0x0000001000005944 */ /* 0x000fe20003c00000 */
[----:B------:R-:W-:Y:S05]  /*2550*/  BRA `(.L_x_1213) ;  /* 0xffffeb8000007947 */ /* 0x000fea000383ffff */
.L_x_1196:
[----:B0-----:R-:W-:Y:S05]  /*2560*/  BSYNC B0 ;  /* 0x0000000000007941 */ /* 0x001fea0003800000 */
.L_x_1195:
        /* <DEDUP_REMOVED lines=49> */
[----:B-----5:R-:W-:Y:S05]  /*2880*/  CALL.REL.NOINC `($__internal_21_$__cuda_sm20_div_rn_f64_full) ;  /* 0x0000020000007944 */ /* 0x020fea0003c00000 */
.L_x_1217:
[----:B------:R-:W-:Y:S05]  /*2890*/  BSYNC B1 ;  /* 0x0000000000017941 */ /* 0x000fea0003800000 */
.L_x_1216:
[----:B------:R-:W2:Y:S01]  /*28a0*/  S2R R9, SR_CTAID.X ;  /* 0x0000000000097919 */ /* 0x000ea20000002500 */
[----:B------:R-:W3:Y:S01]  /*28b0*/  F2F.F32.F64 R6, R4 ;  /* 0x0000000400067310 */ /* 0x000ee20000301000 */
[----:B------:R-:W3:Y:S01]  /*28c0*/  DSETP.GEU.AND P0, PT, |R4|, c[0x2][0x0], PT ;  /* 0x008000000400762a */ /* 0x000ee20003f0e200 */
[----:B-1----:R-:W-:-:S13]  /*28d0*/  IMAD.MOV.U32 R11, RZ, RZ, 0x2 ;  /* 0x00000002ff0b7424 */ /* 0x002fda00078e00ff */
[----:B---3--:R-:W-:Y:S02]  /*28e0*/  @!P0 FMUL R6, R6, 1.175494350822287508e-38 ;  /* 0x0080000006068820 */ /* 0x008fe40000400000 */
.L_x_1218:
        /* <DEDUP_REMOVED lines=16> */
.L_x_1215:
[----:B------:R-:W-:Y:S05]  /*29f0*/  BSYNC B0 ;  /* 0x0000000000007941 */ /* 0x000fea0003800000 */
.L_x_1214:
        /* <DEDUP_REMOVED lines=9> */
        .weak           $__internal_21_$__cuda_sm20_div_rn_f64_full
        .type           $__internal_21_$__cuda_sm20_div_rn_f64_full,@function
        .size           $__internal_21_$__cuda_sm20_div_rn_f64_full,(.L_x_2455 - $__internal_21_$__cuda_sm20_div_rn_f64_full)
$__internal_21_$__cuda_sm20_div_rn_f64_full:
        /* <DEDUP_REMOVED lines=57> */
.L_x_1220:
        /* <DEDUP_REMOVED lines=15> */
.L_x_1222:
[----:B------:R-:W-:Y:S01]  /*2f10*/  LOP3.LUT R15, R3, 0x80000, RZ, 0xfc, !PT ;  /* 0x00080000030f7812 */ /* 0x000fe200078efcff */
[----:B------:R-:W-:Y:S02]  /*2f20*/  IMAD.MOV.U32 R14, RZ, RZ, R2 ;  /* 0x000000ffff0e7224 */ /* 0x000fe400078e0002 */
.L_x_1221:
[----:B------:R-:W-:Y:S05]  /*2f30*/  BSYNC B2 ;  /* 0x0000000000027941 */ /* 0x000fea0003800000 */
.L_x_1219:
[----:B------:R-:W-:Y:S01]  /*2f40*/  IMAD.MOV.U32 R7, RZ, RZ, 0x0 ;  /* 0x00000000ff077424 */ /* 0x000fe200078e00ff */
[----:B------:R-:W-:Y:S01]  /*2f50*/  MOV R4, R14 ;  /* 0x0000000e00047202 */ /* 0x000fe20000000f00 */
[----:B------:R-:W-:Y:S02]  /*2f60*/  IMAD.MOV.U32 R5, RZ, RZ, R15 ;  /* 0x000000ffff057224 */ /* 0x000fe400078e000f */
[----:B------:R-:W-:Y:S05]  /*2f70*/  RET.REL.NODEC R6 `(_ZN17fastertransformer34generalAddBiasResidualLayerNormOptI7__half2Lb1ELb1ELi1ELb1ELi8EEEvPT_S3_PKS2_S5_S5_S5_S5_S5_fiiPKfS7_S7_Pfi) ;  /* 0xffffd08006007950 */ /* 0x000fea0003c3ffff */
.L_x_1223:
        /* <DEDUP_REMOVED lines=16> */
.L_x_2455:


//--------------------- .text._ZN17fastertransformer35generalAddBiasResidualLayerNormOpt2I7__half2Lb0ELb0ELi2ELb1ELi4EEEvPT_S3_PKS2_S5_S5_S5_S5_S5_fiiPKfS7_S7_Pfi --------------------------
	.section	.text._ZN17fastertransformer35generalAddBiasResidualLayerNormOpt2I7__half2Lb0ELb0ELi2ELb1ELi4EEEvPT_S3_PKS2_S5_S5_S5_S5_S5_fiiPKfS7_S7_Pfi,"ax",@progbits
	.sectioninfo	@"SHI_REGISTERS=28"
	.align	128
        .global         _ZN17fastertransformer35generalAddBiasResidualLayerNormOpt2I7__half2Lb0ELb0ELi2ELb1ELi4EEEvPT_S3_PKS2_S5_S5_S5_S5_S5_fiiPKfS7_S7_Pfi
        .type           _ZN17fastertransformer35generalAddBiasResidualLayerNormOpt2I7__half2Lb0ELb0ELi2ELb1ELi4EEEvPT_S3_PKS2_S5_S5_S5_S5_S5_fiiPKfS7_S7_Pfi,@function
        .size           _ZN17fastertransformer35generalAddBiasResidualLayerNormOpt2I7__half2Lb0ELb0ELi2ELb1ELi4EEEvPT_S3_PKS2_S5_S5_S5_S5_S5_fiiPKfS7_S7_Pfi,(.L_x_2456 - _ZN17fastertransformer35generalAddBiasResidualLayerNormOpt2I7__half2Lb0ELb0ELi2ELb1ELi4EEEvPT_S3_PKS2_S5_S5_S5_S5_S5_fiiPKfS7_S7_Pfi)
        .other          _ZN17fastertransformer35generalAddBiasResidualLayerNormOpt2I7__half2Lb0ELb0ELi2ELb1ELi4EEEvPT_S3_PKS2_S5_S5_S5_S5_S5_fiiPKfS7_S7_Pfi,@"STO_CUDA_ENTRY STV_DEFAULT"
_ZN17fastertransformer35generalAddBiasResidualLayerNormOpt2I7__half2Lb0ELb0ELi2ELb1ELi4EEEvPT_S3_PKS2_S5_S5_S5_S5_S5_fiiPKfS7_S7_Pfi:
.text._ZN17fastertransformer35generalAddBiasResidualLayerNormOpt2I7__half2Lb0ELb0ELi2ELb1ELi4EEEvPT_S3_PKS2_S5_S5_S5_S5_S5_fiiPKfS7_S7_Pfi:
[----:B------:R-:W-:Y:S02]  /*0000*/  IMAD.MOV.U32 R1, RZ, RZ, c[0x0][0x28] ;  /* 0x00000a00ff017624 */ /* 0x000fe400078e00ff */
[----:B------:R-:W-:Y:S01]  /*0010*/  IMAD.MOV.U32 R0, RZ, RZ, c[0x0][0x1d0] ;  /* 0x00007400ff007624 */ /* 0x000fe200078e00ff */
[----:B------:R-:W-:Y:S01]  /*0020*/  ULDC.64 UR4, c[0x0][0x118] ;  /* 0x0000460000047ab9 */ /* 0x000fe20000000a00 */
[----:B------:R-:W-:Y:S02]  /*0030*/  IMAD.MOV.U32 R12, RZ, RZ, c[0x0][0x1c0] ;  /* 0x00007000ff0c7624 */ /* 0x000fe400078e00ff */
[----:B------:R-:W-:Y:S01]  /*0040*/  IMAD.MOV.U32 R13, RZ, RZ, c[0x0][0x1c4] ;  /* 0x00007100ff0d7624 */ /* 0x000fe200078e00ff */
[----:B------:R-:W-:Y:S01]  /*0050*/  ISETP.NE.AND P0, PT, R0, 0x2, PT ;  /* 0x000000020000780c */ /* 0x000fe20003f05270 */
[----:B------:R-:W-:-:S12]  /*0060*/  IMAD.MOV.U32 R0, RZ, RZ, RZ ;  /* 0x000000ffff007224 */ /* 0x000fd800078e00ff */
[----:B------:R0:W5:Y:S01]  /*0070*/  @!P0 LDG.E R0, [R12.64] ;  /* 0x000000040c008981 */ /* 0x000162000c1e1900 */
[----:B------:R-:W-:Y:S01]  /*0080*/  BSSY B0, `(.L_x_1224) ;  /* 0x0000087000007945 */ /* 0x000fe20003800000 */
[----:B------:R-:W-:Y:S01]  /*0090*/  HFMA2.MMA R4, -RZ, RZ, 0, 0 ;  /* 0x00000000ff047435 */ /* 0x000fe200000001ff */
[----:B------:R-:W-:Y:S01]  /*00a0*/  IMAD.MOV.U32 R8, RZ, RZ, RZ ;  /* 0x000000ffff087224 */ /* 0x000fe200078e00ff */
[----:B------:R-:W1:Y:S04]  /*00b0*/  S2R R2, SR_TID.X ;  /* 0x0000000000027919 */ /* 0x000e680000002100 */
[----:B------:R-:W2:Y:S01]  /*00c0*/  S2R R3, SR_CTAID.X ;  /* 0x0000000000037919 */ /* 0x000ea20000002500 */
[----:B-1----:R-:W-:-:S13]  /*00d0*/  ISETP.GE.AND P2, PT, R2, c[0x0][0x1a8], PT ;  /* 0x00006a0002007a0c */ /* 0x002fda0003f46270 */
[----:B------:R-:W-:Y:S05]  /*00e0*/  @P2 BRA `(.L_x_1225) ;  /* 0x0000080000002947 */ /* 0x000fea0003800000 */
[----:B0-2---:R-:W-:Y:S02]  /*00f0*/  IMAD.MOV.U32 R7, RZ, RZ, c[0x0][0x0] ;  /* 0x00000000ff077624 */ /* 0x005fe400078e00ff */
[--C-:B------:R-:W-:Y:S02]  /*0100*/  IMAD R5, R3, c[0x0][0x1a8], R2.reuse ;  /* 0x00006a0003057a24 */ /* 0x100fe400078e0202 */
[----:B------:R-:W-:Y:S01]  /*0110*/  IMAD.MOV.U32 R4, RZ, RZ, RZ ;  /* 0x000000ffff047224 */ /* 0x000fe200078e00ff */
[----:B------:R-:W-:Y:S01]  /*0120*/  SHF.L.U32 R7, R7, 0x2, RZ ;  /* 0x0000000207077819 */ /* 0x000fe200000006ff */
[----:B------:R-:W-:Y:S02]  /*0130*/  IMAD.MOV.U32 R6, RZ, RZ, RZ ;  /* 0x000000ffff067224 */ /* 0x000fe400078e00ff */
[----:B------:R-:W-:Y:S02]  /*0140*/  IMAD.MOV.U32 R10, RZ, RZ, R2 ;  /* 0x000000ffff0a7224 */ /* 0x000fe400078e0002 */
[----:B------:R-:W-:-:S02]  /*0150*/  IMAD.MOV.U32 R8, RZ, RZ, RZ ;  /* 0x000000ffff087224 */ /* 0x000fc400078e00ff */
.L_x_1226:
[----:B------:R-:W-:Y:S02]  /*0160*/  IMAD.MOV.U32 R22, RZ, RZ, 0x4 ;  /* 0x00000004ff167424 */ /* 0x000fe400078e00ff */
        /* <DEDUP_REMOVED lines=8> */
[--C-:B---3--:R-:W-:Y:S01]  /*01f0*/  HADD2.F32 R18, -RZ, R16.reuse.H0_H0 ;  /* 0x20000010ff127230 */ /* 0x108fe20000004100 */
[----:B------:R-:W-:Y:S01]  /*0200*/  LEA R22, R10, 0x190, 0x2 ;  /* 0x000001900a167811 */ /* 0x000fe200078e10ff */
[----:B------:R-:W-:-:S03]  /*0210*/  HADD2.F32 R20, -RZ, R16.H1_H1 ;  /* 0x30000010ff147230 */ /* 0x000fc60000004100 */
[----:B------:R-:W-:Y:S02]  /*0220*/  FADD.FTZ R11, R11, R18 ;  /* 0x000000120b0b7221 */ /* 0x000fe40000010000 */
[----:B------:R-:W-:Y:S01]  /*0230*/  FADD.FTZ R19, R19, R20 ;  /* 0x0000001413137221 */ /* 0x000fe20000010000 */
[----:B------:R-:W-:Y:S01]  /*0240*/  IADD3 R20, R10, c[0x0][0x0], RZ ;  /* 0x000000000a147a10 */ /* 0x000fe20007ffe0ff */
[----:B------:R-:W-:Y:S02]  /*0250*/  FADD.FTZ R11, RZ, R11 ;  /* 0x0000000bff0b7221 */ /* 0x000fe40000010000 */
[----:B------:R-:W-:Y:S01]  /*0260*/  FADD.FTZ R18, RZ, R19 ;  /* 0x00000013ff127221 */ /* 0x000fe20000010000 */
[----:B------:R-:W-:-:S03]  /*0270*/  ISETP.GE.AND P0, PT, R20, c[0x0][0x1a8], PT ;  /* 0x00006a0014007a0c */ /* 0x000fc60003f06270 */
[-C--:B------:R-:W-:Y:S01]  /*0280*/  FMUL.FTZ R16, R18, R18.reuse ;  /* 0x0000001212107220 */ /* 0x080fe20000410000 */
[----:B------:R-:W-:-:S04]  /*0290*/  F2FP.PACK_AB R17, R11, R18 ;  /* 0x000000120b11723e */ /* 0x000fc800000000ff */
[----:B------:R-:W-:Y:S01]  /*02a0*/  PRMT R19, R17, 0x5432, R17 ;  /* 0x0000543211137816 */ /* 0x000fe20000000011 */
[C---:B------:R-:W-:Y:S02]  /*02b0*/  FADD.FTZ R17, R11.reuse, R18 ;  /* 0x000000120b117221 */ /* 0x040fe40000010000 */
[----:B------:R-:W-:Y:S02]  /*02c0*/  FFMA.FTZ R11, R11, R11, R16 ;  /* 0x0000000b0b0b7223 */ /* 0x000fe40000010010 */
[----:B------:R0:W-:Y:S01]  /*02d0*/  STG.E [R14.64], R19 ;  /* 0x000000130e007986 */ /* 0x0001e2000c101904 */
[----:B------:R-:W-:Y:S02]  /*02e0*/  FADD.FTZ R8, R17, R8 ;  /* 0x0000000811087221 */ /* 0x000fe40000010000 */
[----:B------:R-:W-:Y:S01]  /*02f0*/  FADD.FTZ R4, R11, R4 ;  /* 0x000000040b047221 */ /* 0x000fe20000010000 */
[----:B------:R0:W-:Y:S01]  /*0300*/  STS [R10.X4+0x190], R19 ;  /* 0x000190130a007388 */ /* 0x0001e20000004800 */
[----:B------:R-:W-:Y:S05]  /*0310*/  @P0 BRA `(.L_x_1225) ;  /* 0x000005d000000947 */ /* 0x000fea0003800000 */
[----:B0-----:R-:W-:-:S04]  /*0320*/  IMAD.WIDE R10, R9, 0x4, RZ ;  /* 0x00000004090a7825 */ /* 0x001fc800078e02ff */
[----:B------:R-:W-:-:S04]  /*0330*/  IMAD.MOV.U32 R9, RZ, RZ, c[0x0][0x0] ;  /* 0x00000000ff097624 */ /* 0x000fc800078e00ff */
[----:B------:R-:W-:-:S05]  /*0340*/  IMAD.WIDE R10, R9, 0x4, R10 ;  /* 0x00000004090a7825 */ /* 0x000fca00078e020a */
[C---:B------:R-:W-:Y:S02]  /*0350*/  IADD3 R14, P0, R10.reuse, c[0x0][0x180], RZ ;  /* 0x000060000a0e7a10 */ /* 0x040fe40007f1e0ff */
[----:B------:R-:W-:Y:S02]  /*0360*/  IADD3 R16, P1, R10, c[0x0][0x188], RZ ;  /* 0x000062000a107a10 */ /* 0x000fe40007f3e0ff */
[C---:B------:R-:W-:Y:S02]  /*0370*/  IADD3.X R15, R11.reuse, c[0x0][0x184], RZ, P0, !PT ;  /* 0x000061000b0f7a10 */ /* 0x040fe400007fe4ff */
[----:B------:R-:W-:-:S03]  /*0380*/  IADD3.X R17, R11, c[0x0][0x18c], RZ, P1, !PT ;  /* 0x000063000b117a10 */ /* 0x000fc60000ffe4ff */
[----:B------:R-:W2:Y:S04]  /*0390*/  LDG.E.CONSTANT R14, [R14.64] ;  /* 0x000000040e0e7981 */ /* 0x000ea8000c1e9900 */
[----:B------:R-:W3:Y:S01]  /*03a0*/  LDG.E.CONSTANT R16, [R16.64] ;  /* 0x0000000410107981 */ /* 0x000ee2000c1e9900 */
[----:B------:R-:W-:Y:S01]  /*03b0*/  IMAD.IADD R22, R7, 0x1, R22 ;  /* 0x0000000107167824 */ /* 0x000fe200078e0216 */
        /* <DEDUP_REMOVED lines=23> */
[C---:B------:R-:W-:Y:S02]  /*0530*/  IADD3 R14, P0, R10.reuse, c[0x0][0x180], RZ ;  /* 0x000060000a0e7a10 */ /* 0x040fe40007f1e0ff */
[----:B------:R-:W-:Y:S02]  /*0540*/  IADD3 R16, P1, R10, c[0x0][0x188], RZ ;  /* 0x000062000a107a10 */ /* 0x000fe40007f3e0ff */
[C---:B------:R-:W-:Y:S02]  /*0550*/  IADD3.X R15, R11.reuse, c[0x0][0x184], RZ, P0, !PT ;  /* 0x000061000b0f7a10 */ /* 0x040fe400007fe4ff */
[----:B0-----:R-:W-:-:S03]  /*0560*/  IADD3.X R17, R11, c[0x0][0x18c], RZ, P1, !PT ;  /* 0x000063000b117a10 */ /* 0x001fc60000ffe4ff */
        /* <DEDUP_REMOVED lines=26> */
[C---:B0-----:R-:W-:Y:S02]  /*0710*/  IADD3 R18, P0, R10.reuse, c[0x0][0x180], RZ ;  /* 0x000060000a127a10 */ /* 0x041fe40007f1e0ff */
[----:B------:R-:W-:Y:S02]  /*0720*/  IADD3 R14, P1, R10, c[0x0][0x188], RZ ;  /* 0x000062000a0e7a10 */ /* 0x000fe40007f3e0ff */
[C---:B------:R-:W-:Y:S02]  /*0730*/  IADD3.X R19, R11.reuse, c[0x0][0x184], RZ, P0, !PT ;  /* 0x000061000b137a10 */ /* 0x040fe400007fe4ff */
[----:B------:R-:W-:-:S03]  /*0740*/  IADD3.X R15, R11, c[0x0][0x18c], RZ, P1, !PT ;  /* 0x000063000b0f7a10 */ /* 0x000fc60000ffe4ff */
[----:B------:R-:W2:Y:S04]  /*0750*/  LDG.E.CONSTANT R18, [R18.64] ;  /* 0x0000000412127981 */ /* 0x000ea8000c1e9900 */
[----:B------:R-:W3:Y:S01]  /*0760*/  LDG.E.CONSTANT R14, [R14.64] ;  /* 0x000000040e0e7981 */ /* 0x000ee2000c1e9900 */
[----:B------:R-:W-:Y:S01]  /*0770*/  IMAD.IADD R22, R7, 0x1, R22 ;  /* 0x0000000107167824 */ /* 0x000fe200078e0216 */
[----:B------:R-:W-:Y:S01]  /*0780*/  IADD3 R6, R6, 0x1, RZ ;  /* 0x0000000106067810 */ /* 0x000fe20007ffe0ff */
[--C-:B--2---:R-:W-:Y:S02]  /*0790*/  HADD2.F32 R9, -RZ, R18.reuse.H0_H0 ;  /* 0x20000012ff097230 */ /* 0x104fe40000004100 */
[----:B------:R-:W-:Y:S02]  /*07a0*/  HADD2.F32 R17, -RZ, R18.H1_H1 ;  /* 0x30000012ff117230 */ /* 0x000fe40000004100 */
[----:B---3--:R-:W-:-:S02]  /*07b0*/  HADD2.F32 R16, -RZ, R14.H0_H0 ;  /* 0x2000000eff107230 */ /* 0x008fc40000004100 */
[----:B------:R-:W-:-:S03]  /*07c0*/  HADD2.F32 R24, -RZ, R14.H1_H1 ;  /* 0x3000000eff187230 */ /* 0x000fc60000004100 */
[----:B------:R-:W-:Y:S01]  /*07d0*/  FADD.FTZ R9, R9, R16 ;  /* 0x0000001009097221 */ /* 0x000fe20000010000 */
[----:B------:R-:W-:Y:S01]  /*07e0*/  IADD3 R16, P0, R10, c[0x0][0x168], RZ ;  /* 0x00005a000a107a10 */ /* 0x000fe20007f1e0ff */
[----:B------:R-:W-:Y:S02]  /*07f0*/  FADD.FTZ R17, R17, R24 ;  /* 0x0000001811117221 */ /* 0x000fe40000010000 */
[----:B------:R-:W-:Y:S02]  /*0800*/  FADD.FTZ R9, RZ, R9 ;  /* 0x00000009ff097221 */ /* 0x000fe40000010000 */
[----:B------:R-:W-:Y:S01]  /*0810*/  FADD.FTZ R24, RZ, R17 ;  /* 0x00000011ff187221 */ /* 0x000fe20000010000 */
[----:B------:R-:W-:-:S03]  /*0820*/  IADD3.X R17, R11, c[0x0][0x16c], RZ, P0, !PT ;  /* 0x00005b000b117a10 */ /* 0x000fc600007fe4ff */
[-C--:B------:R-:W-:Y:S01]  /*0830*/  FMUL.FTZ R14, R24, R24.reuse ;  /* 0x00000018180e7220 */ /* 0x080fe20000410000 */
[C---:B------:R-:W-:Y:S01]  /*0840*/  F2FP.PACK_AB R10, R9.reuse, R24 ;  /* 0x00000018090a723e */ /* 0x040fe200000000ff */
[C---:B------:R-:W-:Y:S02]  /*0850*/  FADD.FTZ R11, R9.reuse, R24 ;  /* 0x00000018090b7221 */ /* 0x040fe40000010000 */
[----:B------:R-:W-:Y:S01]  /*0860*/  FFMA.FTZ R9, R9, R9, R14 ;  /* 0x0000000909097223 */ /* 0x000fe2000001000e */
[----:B------:R-:W-:Y:S01]  /*0870*/  PRMT R15, R10, 0x5432, R10 ;  /* 0x000054320a0f7816 */ /* 0x000fe2000000000a */
[----:B------:R-:W-:Y:S01]  /*0880*/  FADD.FTZ R8, R8, R11 ;  /* 0x0000000b08087221 */ /* 0x000fe20000010000 */
[----:B------:R-:W-:Y:S01]  /*0890*/  IADD3 R10, R20, c[0x0][0x0], RZ ;  /* 0x00000000140a7a10 */ /* 0x000fe20007ffe0ff */
[----:B------:R-:W-:Y:S02]  /*08a0*/  FADD.FTZ R4, R4, R9 ;  /* 0x0000000904047221 */ /* 0x000fe40000010000 */
[----:B------:R0:W-:Y:S01]  /*08b0*/  STG.E [R16.64], R15 ;  /* 0x0000000f10007986 */ /* 0x0001e2000c101904 */
[----:B------:R-:W-:-:S03]  /*08c0*/  ISETP.GE.AND P0, PT, R10, c[0x0][0x1a8], PT ;  /* 0x00006a000a007a0c */ /* 0x000fc60003f06270 */
[----:B------:R0:W-:Y:S10]  /*08d0*/  STS [R22], R15 ;  /* 0x0000000f16007388 */ /* 0x0001f40000000800 */
[----:B0-----:R-:W-:Y:S05]  /*08e0*/  @!P0 BRA `(.L_x_1226) ;  /* 0xfffff87000008947 */ /* 0x001fea000383ffff */
.L_x_1225:
[----:B0-2---:R-:W-:Y:S05]  /*08f0*/  BSYNC B0 ;  /* 0x0000000000007941 */ /* 0x005fea0003800000 */
.L_x_1224:
[----:B------:R-:W0:Y:S01]  /*0900*/  SHFL.BFLY PT, R5, R8, 0x10, 0x1f ;  /* 0x0e001f0008057f89 */ /* 0x000e2200000e0000 */
[----:B------:R-:W-:Y:S01]  /*0910*/  I2F.U32 R17, R2 ;  /* 0x0000000200117306 */ /* 0x000fe20000201000 */
[----:B------:R-:W-:Y:S01]  /*0920*/  ISETP.NE.AND P1, PT, R2, RZ, PT ;  /* 0x000000ff0200720c */ /* 0x000fe20003f25270 */
[----:B------:R-:W-:Y:S01]  /*0930*/  BSSY B0, `(.L_x_1227) ;  /* 0x000003e000007945 */ /* 0x000fe20003800000 */
[----:B------:R-:W1:Y:S01]  /*0940*/  SHFL.BFLY PT, R7, R4, 0x10, 0x1f ;  /* 0x0e001f0004077f89 */ /* 0x000e6200000e0000 */
[----:B0-----:R-:W-:-:S02]  /*0950*/  FADD.FTZ R5, R5, R8 ;  /* 0x0000000805057221 */ /* 0x001fc40000010000 */
[----:B-1----:R-:W-:-:S03]  /*0960*/  FADD.FTZ R9, R7, R4 ;  /* 0x0000000407097221 */ /* 0x002fc60000010000 */
[----:B------:R-:W0:Y:S04]  /*0970*/  SHFL.BFLY PT, R6, R5, 0x8, 0x1f ;  /* 0x0d001f0005067f89 */ /* 0x000e2800000e0000 */
[----:B------:R-:W1:Y:S01]  /*0980*/  SHFL.BFLY PT, R10, R9, 0x8, 0x1f ;  /* 0x0d001f00090a7f89 */ /* 0x000e6200000e0000 */
[----:B0-----:R-:W-:Y:S01]  /*0990*/  FADD.FTZ R6, R5, R6 ;  /* 0x0000000605067221 */ /* 0x001fe20000010000 */
[----:B------:R-:W-:Y:S01]  /*09a0*/  LOP3.LUT P3, R5, R2, 0x1f, RZ, 0xc0, !PT ;  /* 0x0000001f02057812 */ /* 0x000fe2000786c0ff */
[----:B-1----:R-:W-:-:S03]  /*09b0*/  FADD.FTZ R10, R9, R10 ;  /* 0x0000000a090a7221 */ /* 0x002fc60000010000 */
[----:B------:R-:W0:Y:S04]  /*09c0*/  SHFL.BFLY PT, R7, R6, 0x4, 0x1f ;  /* 0x0c801f0006077f89 */ /* 0x000e2800000e0000 */
[----:B------:R-:W1:Y:S01]  /*09d0*/  SHFL.BFLY PT, R11, R10, 0x4, 0x1f ;  /* 0x0c801f000a0b7f89 */ /* 0x000e6200000e0000 */
[----:B0-----:R-:W-:Y:S01]  /*09e0*/  FADD.FTZ R7, R6, R7 ;  /* 0x0000000706077221 */ /* 0x001fe20000010000 */
[----:B------:R-:W-:Y:S01]  /*09f0*/  SHF.R.U32.HI R6, RZ, 0x5, R2 ;  /* 0x00000005ff067819 */ /* 0x000fe20000011602 */
[----:B-1----:R-:W-:-:S03]  /*0a00*/  FADD.FTZ R11, R10, R11 ;  /* 0x0000000b0a0b7221 */ /* 0x002fc60000010000 */
[----:B------:R-:W0:Y:S04]  /*0a10*/  SHFL.BFLY PT, R4, R7, 0x2, 0x1f ;  /* 0x0c401f0007047f89 */ /* 0x000e2800000e0000 */
[----:B------:R-:W1:Y:S01]  /*0a20*/  SHFL.BFLY PT, R14, R11, 0x2, 0x1f ;  /* 0x0c401f000b0e7f89 */ /* 0x000e6200000e0000 */
[----:B0-----:R-:W-:Y:S01]  /*0a30*/  FADD.FTZ R8, R7, R4 ;  /* 0x0000000407087221 */ /* 0x001fe20000010000 */
[----:B------:R-:W-:Y:S01]  /*0a40*/  SHF.L.U32 R7, R5, 0x2, RZ ;  /* 0x0000000205077819 */ /* 0x000fe200000006ff */
[----:B------:R-:W0:Y:S01]  /*0a50*/  I2F.U32 R4, c[0x0][0x0] ;  /* 0x0000000000047b06 */ /* 0x000e220000201000 */
[----:B-1----:R-:W-:Y:S02]  /*0a60*/  FADD.FTZ R14, R11, R14 ;  /* 0x0000000e0b0e7221 */ /* 0x002fe40000010000 */
[----:B------:R-:W1:Y:S04]  /*0a70*/  SHFL.BFLY PT, R9, R8, 0x1, 0x1f ;  /* 0x0c201f0008097f89 */ /* 0x000e6800000e0000 */
[----:B------:R-:W2:Y:S01]  /*0a80*/  SHFL.BFLY PT, R15, R14, 0x1, 0x1f ;  /* 0x0c201f000e0f7f89 */ /* 0x000ea200000e0000 */
[----:B0-----:R-:W-:-:S05]  /*0a90*/  FMUL.FTZ R4, R4, 0.03125 ;  /* 0x3d00000004047820 */ /* 0x001fca0000410000 */
[----:B------:R-:W-:Y:S01]  /*0aa0*/  FSETP.GT.FTZ.AND P0, PT, R4, R17, PT ;  /* 0x000000110400720b */ /* 0x000fe20003f14000 */
[----:B-1----:R-:W-:Y:S02]  /*0ab0*/  FADD.FTZ R17, R8, R9 ;  /* 0x0000000908117221 */ /* 0x002fe40000010000 */
[----:B------:R-:W-:Y:S01]  /*0ac0*/  CS2R R8, SRZ ;  /* 0x0000000000087805 */ /* 0x000fe2000001ff00 */
[----:B--2---:R-:W-:Y:S02]  /*0ad0*/  FADD.FTZ R19, R14, R15 ;  /* 0x0000000f0e137221 */ /* 0x004fe40000010000 */
        /* <DEDUP_REMOVED lines=35> */
.L_x_1228:
[----:B------:R-:W-:Y:S05]  /*0d10*/  BSYNC B0 ;  /* 0x0000000000007941 */ /* 0x000fea0003800000 */
.L_x_1227:
[----:B------:R-:W-:Y:S01]  /*0d20*/  BAR.SYNC.DEFER_BLOCKING 0x0 ;  /* 0x0000000000007b1d */ /* 0x000fe20000010000 */
[----:B0-----:R-:W-:-:S05]  /*0d30*/  IMAD.MOV.U32 R8, RZ, RZ, 0x11 ;  /* 0x00000011ff087424 */ /* 0x001fca00078e00ff */
[----:B------:R-:W-:Y:S01]  /*0d40*/  BSSY B0, `(.L_x_1229) ;  /* 0x00000b4000007945 */ /* 0x000fe20003800000 */
[----:B------:R-:W-:Y:S05]  /*0d50*/  @P2 BRA `(.L_x_1230) ;  /* 0x00000b2000002947 */ /* 0x000fea0003800000 */
[----:B------:R-:W0:Y:S01]  /*0d60*/  LDS.64 R10, [RZ] ;  /* 0x00000000ff0a7984 */ /* 0x000e220000000a00 */
[----:B------:R-:W-:Y:S01]  /*0d70*/  ISETP.NE.U32.AND P0, PT, RZ, c[0x0][0x1c8], PT ;  /* 0x00007200ff007a0c */ /* 0x000fe20003f05070 */
[----:B------:R-:W-:Y:S02]  /*0d80*/  IMAD.MOV.U32 R14, RZ, RZ, c[0x0][0x0] ;  /* 0x00000000ff0e7624 */ /* 0x000fe400078e00ff */
[----:B------:R-:W-:Y:S01]  /*0d90*/  IMAD.MOV.U32 R22, RZ, RZ, R2 ;  /* 0x000000ffff167224 */ /* 0x000fe200078e0002 */
[----:B------:R-:W-:Y:S02]  /*0da0*/  ISETP.NE.AND.EX P0, PT, RZ, c[0x0][0x1cc], PT, P0 ;  /* 0x00007300ff007a0c */ /* 0x000fe40003f05300 */
[----:B0-----:R-:W-:Y:S01]  /*0db0*/  F2FP.PACK_AB R9, R11, R10 ;  /* 0x0000000a0b09723e */ /* 0x001fe200000000ff */
[----:B------:R-:W-:Y:S02]  /*0dc0*/  IMAD.MOV.U32 R11, RZ, RZ, RZ ;  /* 0x000000ffff0b7224 */ /* 0x000fe400078e00ff */
[----:B------:R-:W-:-:S03]  /*0dd0*/  IMAD.SHL.U32 R10, R14, 0x4, RZ ;  /* 0x000000040e0a7824 */ /* 0x000fc600078e00ff */
.L_x_1239:
        /* <DEDUP_REMOVED lines=11> */
[----:B------:R-:W-:Y:S01]  /*0e90*/  IMAD.WIDE R14, R15, 0x4, RZ ;  /* 0x000000040f0e7825 */ /* 0x000fe200078e02ff */
[----:B------:R-:W-:Y:S07]  /*0ea0*/  @P0 BRA `(.L_x_1231) ;  /* 0x0000013000000947 */ /* 0x000fee0003800000 */
        /* <DEDUP_REMOVED lines=19> */
.L_x_1231:
[----:B------:R0:W-:Y:S01]  /*0fe0*/  STS [R23], R21 ;  /* 0x0000001517007388 */ /* 0x0001e20000000800 */
[C---:B------:R-:W-:Y:S02]  /*0ff0*/  HADD2 R17, |R21|.reuse, -RZ.H0_H0 ;  /* 0xa00000ff15117230 */ /* 0x040fe40000000200 */
[----:B------:R-:W-:-:S03]  /*1000*/  HSETP2.GT.AND P4, PT, |R21|.H0_H0, |R21|.H1_H1, PT ;  /* 0x7000001515007234 */ /* 0x000fc60003f84a00 */
[----:B------:R-:W-:-:S04]  /*1010*/  PRMT R16, R17, 0x7632, R16 ;  /* 0x0000763211107816 */ /* 0x000fc80000000010 */
[----:B------:R-:W-:-:S05]  /*1020*/  SEL R17, R16, R17, !P4 ;  /* 0x0000001110117207 */ /* 0x000fca0006000000 */
[----:B------:R-:W-:-:S05]  /*1030*/  HSETP2.GT.AND P4, PT, R17.H0_H0, R8.H0_H0, PT ;  /* 0x2000000811007234 */ /* 0x000fca0003f84800 */
[----:B------:R-:W-:Y:S02]  /*1040*/  SEL R8, R8, R17, !P4 ;  /* 0x0000001108087207 */ /* 0x000fe40006000000 */
.L_x_1232:
[----:B0-----:R-:W-:-:S04]  /*1050*/  IADD3 R22, R22, c[0x0][0x0], RZ ;  /* 0x0000000016167a10 */ /* 0x001fc80007ffe0ff */
[----:B------:R-:W-:-:S13]  /*1060*/  ISETP.GE.AND P4, PT, R22, c[0x0][0x1a8], PT ;  /* 0x00006a0016007a0c */ /* 0x000fda0003f86270 */
[----:B------:R-:W-:Y:S05]  /*1070*/  @P4 BRA `(.L_x_1230) ;  /* 0x0000080000004947 */ /* 0x000fea0003800000 */
[----:B------:R-:W-:-:S04]  /*1080*/  IMAD.MOV.U32 R21, RZ, RZ, c[0x0][0x0] ;  /* 0x00000000ff157624 */ /* 0x000fc800078e00ff */
[----:B------:R-:W-:-:S05]  /*1090*/  IMAD.WIDE R14, R21, 0x4, R14 ;  /* 0x00000004150e7825 */ /* 0x000fca00078e020e */
[C---:B------:R-:W-:Y:S02]  /*10a0*/  IADD3 R18, P5, R14.reuse, c[0x0][0x198], RZ ;  /* 0x000066000e127a10 */ /* 0x040fe40007fbe0ff */
[----:B------:R-:W-:Y:S02]  /*10b0*/  IADD3 R16, P4, R14, c[0x0][0x190], RZ ;  /* 0x000064000e107a10 */ /* 0x000fe40007f9e0ff */
[C---:B------:R-:W-:Y:S02]  /*10c0*/  IADD3.X R19, R15.reuse, c[0x0][0x19c], RZ, P5, !PT ;  /* 0x000067000f137a10 */ /* 0x040fe40002ffe4ff */
[----:B------:R-:W-:-:S04]  /*10d0*/  IADD3.X R17, R15, c[0x0][0x194], RZ, P4, !PT ;  /* 0x000065000f117a10 */ /* 0x000fc800027fe4ff */
[----:B------:R-:W2:Y:S04]  /*10e0*/  LDG.E.CONSTANT R19, [R18.64] ;  /* 0x0000000412137981 */ /* 0x000ea8000c1e9900 */
[----:B------:R-:W2:Y:S01]  /*10f0*/  LDG.E.CONSTANT R16, [R16.64] ;  /* 0x0000000410107981 */ /* 0x000ea2000c1e9900 */
[----:B------:R-:W-:-:S05]  /*1100*/  IMAD.IADD R23, R10, 0x1, R23 ;  /* 0x000000010a177824 */ /* 0x000fca00078e0217 */
        /* <DEDUP_REMOVED lines=24> */
.L_x_1233:
[----:B------:R0:W-:Y:S01]  /*1290*/  STS [R23], R24 ;  /* 0x0000001817007388 */ /* 0x0001e20000000800 */
[C---:B------:R-:W-:Y:S02]  /*12a0*/  HADD2 R17, |R24|.reuse, -RZ.H0_H0 ;  /* 0xa00000ff18117230 */ /* 0x040fe40000000200 */
[----:B------:R-:W-:-:S03]  /*12b0*/  HSETP2.GT.AND P4, PT, |R24|.H0_H0, |R24|.H1_H1, PT ;  /* 0x7000001818007234 */ /* 0x000fc60003f84a00 */
[----:B------:R-:W-:-:S04]  /*12c0*/  PRMT R16, R17, 0x7632, R16 ;  /* 0x0000763211107816 */ /* 0x000fc80000000010 */
[----:B------:R-:W-:-:S05]  /*12d0*/  SEL R17, R16, R17, !P4 ;  /* 0x0000001110117207 */ /* 0x000fca0006000000 */
[----:B------:R-:W-:-:S05]  /*12e0*/  HSETP2.GT.AND P4, PT, R17.H0_H0, R8.H0_H0, PT ;  /* 0x2000000811007234 */ /* 0x000fca0003f84800 */
[----:B------:R-:W-:Y:S02]  /*12f0*/  SEL R8, R8, R17, !P4 ;  /* 0x0000001108087207 */ /* 0x000fe40006000000 */
.L_x_1234:
        /* <DEDUP_REMOVED lines=35> */
.L_x_1235:
[----:B------:R0:W-:Y:S01]  /*1530*/  STS [R23], R24 ;  /* 0x0000001817007388 */ /* 0x0001e20000000800 */
[C---:B------:R-:W-:Y:S02]  /*1540*/  HADD2 R17, |R24|.reuse, -RZ.H0_H0 ;  /* 0xa00000ff18117230 */ /* 0x040fe40000000200 */
[----:B------:R-:W-:-:S03]  /*1550*/  HSETP2.GT.AND P4, PT, |R24|.H0_H0, |R24|.H1_H1, PT ;  /* 0x7000001818007234 */ /* 0x000fc60003f84a00 */
[----:B------:R-:W-:-:S04]  /*1560*/  PRMT R16, R17, 0x7632, R16 ;  /* 0x0000763211107816 */ /* 0x000fc80000000010 */
[----:B------:R-:W-:-:S05]  /*1570*/  SEL R17, R16, R17, !P4 ;  /* 0x0000001110117207 */ /* 0x000fca0006000000 */
[----:B------:R-:W-:-:S05]  /*1580*/  HSETP2.GT.AND P4, PT, R17.H0_H0, R8.H0_H0, PT ;  /* 0x2000000811007234 */ /* 0x000fca0003f84800 */
[----:B------:R-:W-:Y:S02]  /*1590*/  SEL R8, R8, R17, !P4 ;  /* 0x0000001108087207 */ /* 0x000fe40006000000 */
.L_x_1236:
        /* <DEDUP_REMOVED lines=23> */
[----:B------:R-:W-:-:S04]  /*1710*/  MOV R14, 0x2 ;  /* 0x00000002000e7802 */ /* 0x000fc80000000f00 */
[----:B-----5:R-:W-:Y:S01]  /*1720*/  FMUL.FTZ R16, R15, R0 ;  /* 0x000000000f107220 */ /* 0x020fe20000410000 */
[----:B------:R-:W-:-:S05]  /*1730*/  HADD2.F32 R15, -RZ, R18.H1_H1 ;  /* 0x30000012ff0f7230 */ /* 0x000fca0000004100 */
[----:B------:R-:W1:Y:S01]  /*1740*/  F2I.S8.NTZ R16, R16 ;  /* 0x0000001000107305 */ /* 0x000e620000202100 */
[----:B------:R-:W-:Y:S02]  /*1750*/  FMUL.FTZ R17, R15, R0 ;  /* 0x000000000f117220 */ /* 0x000fe40000410000 */
[----:B------:R-:W-:-:S05]  /*1760*/  IMAD.WIDE R14, R19, R14, c[0x0][0x160] ;  /* 0x00005800130e7625 */ /* 0x000fca00078e020e */
[----:B------:R-:W2:Y:S01]  /*1770*/  F2I.S8.NTZ R17, R17 ;  /* 0x0000001100117305 */ /* 0x000ea20000202100 */
[----:B01----:R-:W-:-:S04]  /*1780*/  PRMT R18, R16, 0x8880, RZ ;  /* 0x0000888010127816 */ /* 0x003fc800000000ff */
[----:B------:R-:W-:-:S04]  /*1790*/  PRMT R18, R18, 0x7710, RZ ;  /* 0x0000771012127816 */ /* 0x000fc800000000ff */
[----:B--2---:R-:W-:-:S05]  /*17a0*/  PRMT R19, R17, 0x7604, R18 ;  /* 0x0000760411137816 */ /* 0x004fca0000000012 */
[----:B------:R0:W-:Y:S01]  /*17b0*/  STG.E.U16 [R14.64], R19 ;  /* 0x000000130e007986 */ /* 0x0001e2000c101504 */
[----:B------:R-:W-:Y:S05]  /*17c0*/  BRA `(.L_x_1238) ;  /* 0x0000007000007947 */ /* 0x000fea0003800000 */
.L_x_1237:
[----:B------:R0:W-:Y:S01]  /*17d0*/  STS [R23], R18 ;  /* 0x0000001217007388 */ /* 0x0001e20000000800 */
[C---:B------:R-:W-:Y:S02]  /*17e0*/  HADD2 R15, |R18|.reuse, -RZ.H0_H0 ;  /* 0xa00000ff120f7230 */ /* 0x040fe40000000200 */
[----:B------:R-:W-:-:S03]  /*17f0*/  HSETP2.GT.AND P4, PT, |R18|.H0_H0, |R18|.H1_H1, PT ;  /* 0x7000001212007234 */ /* 0x000fc60003f84a00 */
[----:B------:R-:W-:-:S04]  /*1800*/  PRMT R14, R15, 0x7632, R14 ;  /* 0x000076320f0e7816 */ /* 0x000fc8000000000e */
[----:B------:R-:W-:-:S05]  /*1810*/  SEL R15, R14, R15, !P4 ;  /* 0x0000000f0e0f7207 */ /* 0x000fca0006000000 */
[----:B------:R-:W-:-:S05]  /*1820*/  HSETP2.GT.AND P4, PT, R15.H0_H0, R8.H0_H0, PT ;  /* 0x200000080f007234 */ /* 0x000fca0003f84800 */
[----:B------:R-:W-:Y:S02]  /*1830*/  SEL R8, R8, R15, !P4 ;  /* 0x0000000f08087207 */ /* 0x000fe40006000000 */
.L_x_1238:
[----:B0-----:R-:W-:Y:S02]  /*1840*/  IADD3 R22, R22, c[0x0][0x0], RZ ;  /* 0x0000000016167a10 */ /* 0x001fe40007ffe0ff */
[----:B------:R-:W-:Y:S02]  /*1850*/  IADD3 R11, R11, 0x1, RZ ;  /* 0x000000010b0b7810 */ /* 0x000fe40007ffe0ff */
[----:B------:R-:W-:-:S13]  /*1860*/  ISETP.GE.AND P4, PT, R22, c[0x0][0x1a8], PT ;  /* 0x00006a0016007a0c */ /* 0x000fda0003f86270 */
[----:B------:R-:W-:Y:S05]  /*1870*/  @!P4 BRA `(.L_x_1239) ;  /* 0xfffff5600000c947 */ /* 0x000fea000383ffff */
.L_x_1230:
[----:B------:R-:W-:Y:S05]  /*1880*/  BSYNC B0 ;  /* 0x0000000000007941 */ /* 0x000fea0003800000 */
.L_x_1229:
[----:B------:R-:W-:-:S04]  /*1890*/  ISETP.NE.U32.AND P0, PT, RZ, c[0x0][0x1c8], PT ;  /* 0x00007200ff007a0c */ /* 0x000fc80003f05070 */
[----:B------:R-:W-:-:S13]  /*18a0*/  ISETP.NE.AND.EX P0, PT, RZ, c[0x0][0x1cc], PT, P0 ;  /* 0x00007300ff007a0c */ /* 0x000fda0003f05300 */
[----:B------:R-:W-:Y:S05]  /*18b0*/  @!P0 EXIT ;  /* 0x000000000000894d */ /* 0x000fea0003800000 */
[----:B------:R-:W-:Y:S01]  /*18c0*/  HADD2.F32 R8, -RZ, R8.H0_H0 ;  /* 0x20000008ff087230 */ /* 0x000fe20000004100 */
[----:B------:R-:W0:Y:S01]  /*18d0*/  I2F R5, R5 ;  /* 0x0000000500057306 */ /* 0x000e220000201400 */
[----:B------:R-:W-:Y:S03]  /*18e0*/  BSSY B0, `(.L_x_1240) ;  /* 0x0000042000007945 */ /* 0x000fe60003800000 */
[----:B------:R-:W1:Y:S01]  /*18f0*/  SHFL.BFLY PT, R9, R8, 0x10, 0x1f ;  /* 0x0e001f0008097f89 */ /* 0x000e6200000e0000 */
[----:B0-----:R-:W-:Y:S01]  /*1900*/  FSETP.GT.FTZ.AND P0, PT, R4, R5, PT ;  /* 0x000000050400720b */ /* 0x001fe20003f14000 */
[----:B------:R-:W-:Y:S01]  /*1910*/  IMAD.MOV.U32 R4, RZ, RZ, -0x1f528714 ;  /* 0xe0ad78ecff047424 */ /* 0x000fe200078e00ff */
[----:B-1----:R-:W-:-:S05]  /*1920*/  FMNMX.FTZ R9, R8, R9, !PT ;  /* 0x0000000908097209 */ /* 0x002fca0007810000 */
[----:B-----5:R-:W0:Y:S02]  /*1930*/  SHFL.BFLY PT, R0, R9, 0x8, 0x1f ;  /* 0x0d001f0009007f89 */ /* 0x020e2400000e0000 */
        /* <DEDUP_REMOVED lines=38> */
[----:B------:R-:W-:Y:S05]  /*1ba0*/  CALL.REL.NOINC `($__internal_22_$__cuda_sm20_div_rn_f64_full) ;  /* 0x000001e000007944 */ /* 0x000fea0003c00000 */
.L_x_1243:
[----:B------:R-:W-:Y:S05]  /*1bb0*/  BSYNC B1 ;  /* 0x0000000000017941 */ /* 0x000fea0003800000 */
.L_x_1242:
[----:B------:R-:W2:Y:S01]  /*1bc0*/  F2F.F32.F64 R6, R4 ;  /* 0x0000000400067310 */ /* 0x000ea20000301000 */
[----:B------:R-:W2:Y:S01]  /*1bd0*/  DSETP.GEU.AND P0, PT, |R4|, c[0x2][0x0], PT ;  /* 0x008000000400762a */ /* 0x000ea20003f0e200 */
[----:B------:R-:W-:-:S13]  /*1be0*/  IMAD.MOV.U32 R11, RZ, RZ, 0x2 ;  /* 0x00000002ff0b7424 */ /* 0x000fda00078e00ff */
[----:B--2---:R-:W-:Y:S02]  /*1bf0*/  @!P0 FMUL R6, R6, 1.175494350822287508e-38 ;  /* 0x0080000006068820 */ /* 0x004fe40000400000 */
.L_x_1244:
        /* <DEDUP_REMOVED lines=16> */
.L_x_1241:
[----:B------:R-:W-:Y:S05]  /*1d00*/  BSYNC B0 ;  /* 0x0000000000007941 */ /* 0x000fea0003800000 */
.L_x_1240:
        /* <DEDUP_REMOVED lines=8> */
        .weak           $__internal_22_$__cuda_sm20_div_rn_f64_full
        .type           $__internal_22_$__cuda_sm20_div_rn_f64_full,@function
        .size           $__internal_22_$__cuda_sm20_div_rn_f64_full,(.L_x_2456 - $__internal_22_$__cuda_sm20_div_rn_f64_full)
$__internal_22_$__cuda_sm20_div_rn_f64_full:
        /* <DEDUP_REMOVED lines=57> */
.L_x_1246:
        /* <DEDUP_REMOVED lines=15> */
.L_x_1248:
[----:B------:R-:W-:Y:S02]  /*2210*/  LOP3.LUT R17, R7, 0x80000, RZ, 0xfc, !PT ;  /* 0x0008000007117812 */ /* 0x000fe400078efcff */
[----:B------:R-:W-:Y:S02]  /*2220*/  MOV R16, R6 ;  /* 0x0000000600107202 */ /* 0x000fe40000000f00 */
.L_x_1247:
[----:B------:R-:W-:Y:S05]  /*2230*/  BSYNC B2 ;  /* 0x0000000000027941 */ /* 0x000fea0003800000 */
.L_x_1245:
[----:B------:R-:W-:Y:S02]  /*2240*/  IMAD.MOV.U32 R11, RZ, RZ, 0x0 ;  /* 0x00000000ff0b7424 */ /* 0x000fe400078e00ff */
[----:B------:R-:W-:-:S02]  /*2250*/  IMAD.MOV.U32 R4, RZ, RZ, R16 ;  /* 0x000000ffff047224 */ /* 0x000fc400078e0010 */
[----:B------:R-:W-:Y:S01]  /*2260*/  IMAD.MOV.U32 R5, RZ, RZ, R17 ;  /* 0x000000ffff057224 */ /* 0x000fe200078e0011 */
[----:B------:R-:W-:Y:S06]  /*2270*/  RET.REL.NODEC R10 `(_ZN17fastertransformer35generalAddBiasResidualLayerNormOpt2I7__half2Lb0ELb0ELi2ELb1ELi4EEEvPT_S3_PKS2_S5_S5_S5_S5_S5_fiiPKfS7_S7_Pfi) ;  /* 0xffffdd800a007950 */ /* 0x000fec0003c3ffff */
.L_x_1249:
        /* <DEDUP_REMOVED lines=16> */
.L_x_2456:


//--------------------- .text._ZN17fastertransformer34generalAddBiasResidualLayerNormOptI7__half2Lb0ELb0ELi2ELb1ELi4EEEvPT_S3_PKS2_S5_S5_S5_S5_S5_fiiPKfS7_S7_Pfi --------------------------
	.section	.text._ZN17fastertransformer34generalAddBiasResidualLayerNormOptI7__half2Lb0ELb0ELi2ELb1ELi4EEEvPT_S3_PKS2_S5_S5_S5_S5_S5_fiiPKfS7_S7_Pfi,"ax",@progbits
	.sectioninfo	@"SHI_REGISTERS=30"
	.align	128
        .global         _ZN17fastertransformer34generalAddBiasResidualLayerNormOptI7__half2Lb0ELb0ELi2ELb1ELi4EEEvPT_S3_PKS2_S5_S5_S5_S5_S5_fiiPKfS7_S7_Pfi
        .type           _ZN17fastertransformer34generalAddBiasResidualLayerNormOptI7__half2Lb0ELb0ELi2ELb1ELi4EEEvPT_S3_PKS2_S5_S5_S5_S5_S5_fiiPKfS7_S7_Pfi,@function
        .size           _ZN17fastertransformer34generalAddBiasResidualLayerNormOptI7__half2Lb0ELb0ELi2ELb1ELi4EEEvPT_S3_PKS2_S5_S5_S5_S5_S5_fiiPKfS7_S7_Pfi,(.L_x_2457 - _ZN17fastertransformer34generalAddBiasResidualLayerNormOptI7__half2Lb0ELb0ELi2ELb1ELi4EEEvPT_S3_PKS2_S5_S5_S5_S5_S5_fiiPKfS7_S7_Pfi)
        .other          _ZN17fastertransformer34generalAddBiasResidualLayerNormOptI7__half2Lb0ELb0ELi2ELb1ELi4EEEvPT_S3_PKS2_S5_S5_S5_S5_S5_fiiPKfS7_S7_Pfi,@"STO_CUDA_ENTRY STV_DEFAULT"
_ZN17fastertransformer34generalAddBiasResidualLayerNormOptI7__half2Lb0ELb0ELi2ELb1ELi4EEEvPT_S3_PKS2_S5_S5_S5_S5_S5_fiiPKfS7_S7_Pfi:
.text._ZN17fastertransformer34generalAddBiasResidualLayerNormOptI7__half2Lb0ELb0ELi2ELb1ELi4EEEvPT_S3_PKS2_S5_S5_S5_S5_S5_fiiPKfS7_S7_Pfi:
[----:B------:R-:W-:Y:S02]  /*0000*/  IMAD.MOV.U32 R1, RZ, RZ, c[0x0][0x28] ;  /* 0x00000a00ff017624 */ /* 0x000fe400078e00ff */
[----:B------:R-:W-:Y:S01]  /*0010*/  IMAD.MOV.U32 R2, RZ, RZ, c[0x0][0x1d0] ;  /* 0x00007400ff027624 */ /* 0x000fe200078e00ff */
[----:B------:R-:W-:Y:S01]  /*0020*/  MOV R13, c[0x0][0x1c4] ;  /* 0x00007100000d7a02 */ /* 0x000fe20000000f00 */
[----:B------:R-:W-:Y:S01]  /*0030*/  IMAD.MOV.U32 R12, RZ, RZ, c[0x0][0x1c0] ;  /* 0x00007000ff0c7624 */ /* 0x000fe200078e00ff */
[----:B------:R-:W-:Y:S01]  /*0040*/  ULDC.64 UR4, c[0x0][0x118] ;  /* 0x0000460000047ab9 */ /* 0x000fe20000000a00 */
[----:B------:R-:W0:Y:S01]  /*0050*/  S2R R0, SR_TID.X ;  /* 0x0000000000007919 */ /* 0x000e220000002100 */
[----:B------:R-:W-:Y:S01]  /*0060*/  ISETP.NE.AND P0, PT, R2, 0x2, PT ;  /* 0x000000020200780c */ /* 0x000fe20003f05270 */
[----:B------:R-:W-:Y:S01]  /*0070*/  IMAD.MOV.U32 R2, RZ, RZ, RZ ;  /* 0x000000ffff027224 */ /* 0x000fe200078e00ff */
[----:B------:R-:W-:-:S11]  /*0080*/  PRMT R3, RZ, 0x5410, RZ ;  /* 0x00005410ff037816 */ /* 0x000fd600000000ff */
[----:B------:R1:W5:Y:S01]  /*0090*/  @!P0 LDG.E R2, [R12.64] ;  /* 0x000000040c028981 */ /* 0x000362000c1e1900 */
[----:B0-----:R-:W-:Y:S01]  /*00a0*/  ISETP.GE.AND P2, PT, R0, c[0x0][0x1a8], PT ;  /* 0x00006a0000007a0c */ /* 0x001fe20003f46270 */
[----:B------:R-:W-:-:S12]  /*00b0*/  BSSY B0, `(.L_x_1250) ;  /* 0x0000013000007945 */ /* 0x000fd80003800000 */
[----:B------:R-:W-:Y:S05]  /*00c0*/  @P2 BRA `(.L_x_1251) ;  /* 0x0000011000002947 */ /* 0x000fea0003800000 */
[----:B-1----:R-:W0:Y:S01]  /*00d0*/  S2R R11, SR_CTAID.X ;  /* 0x00000000000b7919 */ /* 0x002e220000002500 */
[----:B------:R-:W-:-:S03]  /*00e0*/  IMAD.MOV.U32 R10, RZ, RZ, R0 ;  /* 0x000000ffff0a7224 */ /* 0x000fc600078e0000 */
.L_x_1252:
[----:B------:R-:W-:Y:S02]  /*00f0*/  IMAD.MOV.U32 R9, RZ, RZ, 0x4 ;  /* 0x00000004ff097424 */ /* 0x000fe400078e00ff */
[----:B0-----:R-:W-:-:S04]  /*0100*/  IMAD R8, R11, c[0x0][0x1a8], R10 ;  /* 0x00006a000b087a24 */ /* 0x001fc800078e020a */
[----:B------:R-:W-:-:S04]  /*0110*/  IMAD.WIDE R4, R8, R9, c[0x0][0x180] ;  /* 0x0000600008047625 */ /* 0x000fc800078e0209 */
[CC--:B------:R-:W-:Y:S02]  /*0120*/  IMAD.WIDE R6, R8.reuse, R9.reuse, c[0x0][0x188] ;  /* 0x0000620008067625 */ /* 0x0c0fe400078e0209 */
[----:B------:R-:W2:Y:S04]  /*0130*/  LDG.E.CONSTANT R4, [R4.64] ;  /* 0x0000000404047981 */ /* 0x000ea8000c1e9900 */
[----:B------:R-:W3:Y:S01]  /*0140*/  LDG.E.CONSTANT R6, [R6.64] ;  /* 0x0000000406067981 */ /* 0x000ee2000c1e9900 */
[----:B------:R-:W-:Y:S01]  /*0150*/  IMAD.WIDE R8, R8, R9, c[0x0][0x168] ;  /* 0x00005a0008087625 */ /* 0x000fe200078e0209 */
[----:B--2---:R-:W-:-:S10]  /*0160*/  HFMA2.MMA R5, R4, 1, 1, RZ ;  /* 0x3c003c0004057835 */ /* 0x004fd400000000ff */
[----:B---3--:R-:W-:-:S05]  /*0170*/  HADD2 R5, R5, R6 ;  /* 0x0000000605057230 */ /* 0x008fca0000000000 */
[----:B------:R-:W-:Y:S01]  /*0180*/  STG.E [R8.64], R5 ;  /* 0x0000000508007986 */ /* 0x000fe2000c101904 */
[----:B------:R-:W-:-:S03]  /*0190*/  HFMA2.MMA R3, R3, 1, 1, R5 ;  /* 0x3c003c0003037835 */ /* 0x000fc60000000005 */
[----:B------:R0:W-:Y:S02]  /*01a0*/  STS [R10.X4+0x110], R5 ;  /* 0x000110050a007388 */ /* 0x0001e40000004800 */
[----:B0-----:R-:W-:-:S04]  /*01b0*/  IADD3 R10, R10, c[0x0][0x0], RZ ;  /* 0x000000000a0a7a10 */ /* 0x001fc80007ffe0ff */
[----:B------:R-:W-:-:S13]  /*01c0*/  ISETP.GE.AND P0, PT, R10, c[0x0][0x1a8], PT ;  /* 0x00006a000a007a0c */ /* 0x000fda0003f06270 */
[----:B------:R-:W-:Y:S05]  /*01d0*/  @!P0 BRA `(.L_x_1252) ;  /* 0xffffff1000008947 */ /* 0x000fea000383ffff */
.L_x_1251:
[----:B-1----:R-:W-:Y:S05]  /*01e0*/  BSYNC B0 ;  /* 0x0000000000007941 */ /* 0x002fea0003800000 */
.L_x_1250:
[----:B------:R-:W-:Y:S01]  /*01f0*/  HADD2 R3, R3.H0_H0, R3.H1_H1 ;  /* 0x3000000303037230 */ /* 0x000fe20000000800 */
[----:B------:R-:W0:Y:S01]  /*0200*/  I2F.U32 R10, c[0x0][0x0] ;  /* 0x00000000000a7b06 */ /* 0x000e220000201000 */
[----:B------:R-:W-:Y:S01]  /*0210*/  ISETP.NE.AND P1, PT, R0, RZ, PT ;  /* 0x000000ff0000720c */ /* 0x000fe20003f25270 */
[----:B------:R-:W-:Y:S02]  /*0220*/  BSSY B0, `(.L_x_1253) ;  /* 0x0000061000007945 */ /* 0x000fe40003800000 */
[----:B------:R-:W-:-:S04]  /*0230*/  HADD2.F32 R3, -RZ, R3.H0_H0 ;  /* 0x20000003ff037230 */ /* 0x000fc80000004100 */
[----:B------:R-:W1:Y:S01]  /*0240*/  I2F.U32 R14, R0 ;  /* 0x00000000000e7306 */ /* 0x000e620000201000 */
[----:B------:R-:W2:Y:S07]  /*0250*/  SHFL.BFLY PT, R4, R3, 0x10, 0x1f ;  /* 0x0e001f0003047f89 */ /* 0x000eae00000e0000 */
[----:B------:R-:W3:Y:S01]  /*0260*/  @!P1 I2F R15, c[0x0][0x1a8] ;  /* 0x00006a00000f9b06 */ /* 0x000ee20000201400 */
[----:B--2---:R-:W-:Y:S02]  /*0270*/  FADD.FTZ R5, R3, R4 ;  /* 0x0000000403057221 */ /* 0x004fe40000010000 */
[----:B0-----:R-:W-:-:S03]  /*0280*/  FMUL.FTZ R3, R10, 0.03125 ;  /* 0x3d0000000a037820 */ /* 0x001fc60000410000 */
[----:B------:R-:W0:Y:S02]  /*0290*/  SHFL.BFLY PT, R4, R5, 0x8, 0x1f ;  /* 0x0d001f0005047f89 */ /* 0x000e2400000e0000 */
[----:B-1----:R-:W-:Y:S01]  /*02a0*/  FSETP.GT.FTZ.AND P0, PT, R3, R14, PT ;  /* 0x0000000e0300720b */ /* 0x002fe20003f14000 */
[----:B0-----:R-:W-:Y:S01]  /*02b0*/  FADD.FTZ R6, R5, R4 ;  /* 0x0000000405067221 */ /* 0x001fe20000010000 */
[----:B------:R-:W-:-:S04]  /*02c0*/  SHF.R.U32.HI R5, RZ, 0x3, R0 ;  /* 0x00000003ff057819 */ /* 0x000fc80000011600 */
[----:B------:R-:W0:Y:S01]  /*02d0*/  SHFL.BFLY PT, R7, R6, 0x4, 0x1f ;  /* 0x0c801f0006077f89 */ /* 0x000e2200000e0000 */
[----:B------:R-:W-:Y:S01]  /*02e0*/  LOP3.LUT R5, R5, 0x1ffffffc, RZ, 0xc0, !PT ;  /* 0x1ffffffc05057812 */ /* 0x000fe200078ec0ff */
[----:B0-----:R-:W-:-:S05]  /*02f0*/  FADD.FTZ R7, R6, R7 ;  /* 0x0000000706077221 */ /* 0x001fca0000010000 */
[----:B------:R-:W0:Y:S02]  /*0300*/  SHFL.BFLY PT, R4, R7, 0x2, 0x1f ;  /* 0x0c401f0007047f89 */ /* 0x000e2400000e0000 */
[----:B0-----:R-:W-:Y:S01]  /*0310*/  FADD.FTZ R8, R7, R4 ;  /* 0x0000000407087221 */ /* 0x001fe20000010000 */
[----:B------:R-:W-:Y:S01]  /*0320*/  LOP3.LUT P3, R4, R0, 0x1f, RZ, 0xc0, !PT ;  /* 0x0000001f00047812 */ /* 0x000fe2000786c0ff */
[----:B------:R-:W-:-:S03]  /*0330*/  IMAD.MOV.U32 R7, RZ, RZ, RZ ;  /* 0x000000ffff077224 */ /* 0x000fc600078e00ff */
[----:B------:R-:W0:Y:S01]  /*0340*/  SHFL.BFLY PT, R9, R8, 0x1, 0x1f ;  /* 0x0c201f0008097f89 */ /* 0x000e2200000e0000 */
[----:B------:R-:W-:Y:S02]  /*0350*/  IMAD.SHL.U32 R6, R4, 0x4, RZ ;  /* 0x0000000404067824 */ /* 0x000fe400078e00ff */
[----:B0-----:R-:W-:-:S06]  /*0360*/  FADD.FTZ R14, R8, R9 ;  /* 0x00000009080e7221 */ /* 0x001fcc0000010000 */
[----:B------:R-:W-:Y:S04]  /*0370*/  @!P3 STS [R5+0x8], R14 ;  /* 0x0000080e0500b388 */ /* 0x000fe80000000800 */
[----:B------:R-:W-:Y:S06]  /*0380*/  BAR.SYNC.DEFER_BLOCKING 0x0 ;  /* 0x0000000000007b1d */ /* 0x000fec0000010000 */
[----:B------:R-:W0:Y:S04]  /*0390*/  @P0 LDS R7, [R6+0x8] ;  /* 0x0000080006070984 */ /* 0x000e280000000800 */
[----:B0-----:R-:W0:Y:S02]  /*03a0*/  SHFL.BFLY PT, R8, R7, 0x10, 0x1f ;  /* 0x0e001f0007087f89 */ /* 0x001e2400000e0000 */
[----:B0-----:R-:W-:-:S02]  /*03b0*/  FADD.FTZ R8, R8, R7 ;  /* 0x0000000708087221 */ /* 0x001fc40000010000 */
[----:B---3--:R-:W0:Y:S03]  /*03c0*/  @!P1 MUFU.RCP R7, R15 ;  /* 0x0000000f00079308 */ /* 0x008e260000001000 */
[----:B------:R-:W1:Y:S02]  /*03d0*/  SHFL.BFLY PT, R9, R8, 0x8, 0x1f ;  /* 0x0d001f0008097f89 */ /* 0x000e6400000e0000 */
        /* <DEDUP_REMOVED lines=16> */
.L_x_1255:
        /* <DEDUP_REMOVED lines=52> */
[----:B------:R-:W-:Y:S05]  /*0820*/  @!P4 BRA `(.L_x_1255) ;  /* 0xfffffcb00000c947 */ /* 0x000fea000383ffff */
.L_x_1254:
[----:B0-----:R-:W-:Y:S05]  /*0830*/  BSYNC B0 ;  /* 0x0000000000007941 */ /* 0x001fea0003800000 */
.L_x_1253:
        /* <DEDUP_REMOVED lines=13> */
[----:B------:R1:W-:Y:S04]  /*0910*/  @!P3 STS [R5+0x8], R16 ;  /* 0x000008100500b388 */ /* 0x0003e80000000800 */
[----:B------:R-:W-:Y:S06]  /*0920*/  BAR.SYNC.DEFER_BLOCKING 0x0 ;  /* 0x0000000000007b1d */ /* 0x000fec0000010000 */
[----:B-1----:R-:W0:Y:S01]  /*0930*/  @!P1 MUFU.RCP R16, R15 ;  /* 0x0000000f00109308 */ /* 0x002e220000001000 */
        /* <DEDUP_REMOVED lines=9> */
[----:B-1----:R-:W-:Y:S02]  /*09d0*/  FADD.FTZ R10, R7, R10 ;  /* 0x0000000a070a7221 */ /* 0x002fe40000010000 */
[----:B------:R-:W-:-:S03]  /*09e0*/  IMAD.MOV.U32 R7, RZ, RZ, 0x11 ;  /* 0x00000011ff077424 */ /* 0x000fc600078e00ff */
[----:B------:R-:W1:Y:S02]  /*09f0*/  SHFL.BFLY PT, R11, R10, 0x1, 0x1f ;  /* 0x0c201f000a0b7f89 */ /* 0x000e6400000e0000 */
[----:B-1----:R-:W-:-:S04]  /*0a00*/  FADD.FTZ R11, R10, R11 ;  /* 0x0000000b0a0b7221 */ /* 0x002fc80000010000 */
[----:B0-----:R-:W-:-:S04]  /*0a10*/  @!P1 FMUL.FTZ R9, R11, R16 ;  /* 0x000000100b099220 */ /* 0x001fc80000410000 */
[----:B------:R-:W-:-:S06]  /*0a20*/  @!P1 FFMA.FTZ R9, R9, R14, c[0x0][0x1a0] ;  /* 0x0000680009099623 */ /* 0x000fcc000001000e */
[----:B------:R-:W0:Y:S02]  /*0a30*/  @!P1 MUFU.RSQ R9, R9 ;  /* 0x0000000900099308 */ /* 0x000e240000001400 */
[----:B0-----:R0:W-:Y:S04]  /*0a40*/  @!P1 STS [0x4], R9 ;  /* 0x00000409ff009388 */ /* 0x0011e80000000800 */
[----:B------:R-:W-:Y:S06]  /*0a50*/  BAR.SYNC.DEFER_BLOCKING 0x0 ;  /* 0x0000000000007b1d */ /* 0x000fec0000010000 */
[----:B------:R-:W-:Y:S05]  /*0a60*/  @P2 BRA `(.L_x_1257) ;  /* 0x00000b3000002947 */ /* 0x000fea0003800000 */
[----:B0-----:R-:W0:Y:S01]  /*0a70*/  LDS.64 R10, [RZ] ;  /* 0x00000000ff0a7984 */ /* 0x001e220000000a00 */
[----:B------:R-:W-:Y:S01]  /*0a80*/  ISETP.NE.U32.AND P0, PT, RZ, c[0x0][0x1c8], PT ;  /* 0x00007200ff007a0c */ /* 0x000fe20003f05070 */
[----:B------:R-:W-:-:S02]  /*0a90*/  IMAD.MOV.U32 R14, RZ, RZ, c[0x0][0x0] ;  /* 0x00000000ff0e7624 */ /* 0x000fc400078e00ff */
[----:B------:R-:W1:Y:S01]  /*0aa0*/  S2R R8, SR_CTAID.X ;  /* 0x0000000000087919 */ /* 0x000e620000002500 */
[----:B------:R-:W-:Y:S01]  /*0ab0*/  ISETP.NE.AND.EX P0, PT, RZ, c[0x0][0x1cc], PT, P0 ;  /* 0x00007300ff007a0c */ /* 0x000fe20003f05300 */
[----:B------:R-:W-:Y:S01]  /*0ac0*/  IMAD.MOV.U32 R21, RZ, RZ, R0 ;  /* 0x000000ffff157224 */ /* 0x000fe200078e0000 */
[----:B0-----:R-:W-:Y:S01]  /*0ad0*/  F2FP.PACK_AB R9, R11, R10 ;  /* 0x0000000a0b09723e */ /* 0x001fe200000000ff */
[----:B------:R-:W-:Y:S01]  /*0ae0*/  IMAD.SHL.U32 R10, R14, 0x4, RZ ;  /* 0x000000040e0a7824 */ /* 0x000fe200078e00ff */
[----:B-1----:R-:W-:-:S03]  /*0af0*/  MOV R11, RZ ;  /* 0x000000ff000b7202 */ /* 0x002fc60000000f00 */
.L_x_1266:
        /* <DEDUP_REMOVED lines=32> */
.L_x_1258:
[----:B------:R0:W-:Y:S01]  /*0d00*/  STS [R23], R22 ;  /* 0x0000001617007388 */ /* 0x0001e20000000800 */
[C---:B------:R-:W-:Y:S02]  /*0d10*/  HADD2 R16, |R22|.reuse, -RZ.H0_H0 ;  /* 0xa00000ff16107230 */ /* 0x040fe40000000200 */
[----:B------:R-:W-:-:S03]  /*0d20*/  HSETP2.GT.AND P4, PT, |R22|.H0_H0, |R22|.H1_H1, PT ;  /* 0x7000001616007234 */ /* 0x000fc60003f84a00 */
[----:B------:R-:W-:-:S04]  /*0d30*/  PRMT R17, R16, 0x7632, R17 ;  /* 0x0000763210117816 */ /* 0x000fc80000000011 */
[----:B------:R-:W-:-:S05]  /*0d40*/  SEL R16, R17, R16, !P4 ;  /* 0x0000001011107207 */ /* 0x000fca0006000000 */
[----:B------:R-:W-:-:S05]  /*0d50*/  HSETP2.GT.AND P4, PT, R16.H0_H0, R7.H0_H0, PT ;  /* 0x2000000710007234 */ /* 0x000fca0003f84800 */
[----:B------:R-:W-:Y:S02]  /*0d60*/  SEL R7, R7, R16, !P4 ;  /* 0x0000001007077207 */ /* 0x000fe40006000000 */
.L_x_1259:
        /* <DEDUP_REMOVED lines=36> */
.L_x_1260:
[----:B------:R0:W-:Y:S01]  /*0fb0*/  STS [R23], R22 ;  /* 0x0000001617007388 */ /* 0x0001e20000000800 */
[C---:B------:R-:W-:Y:S02]  /*0fc0*/  HADD2 R16, |R22|.reuse, -RZ.H0_H0 ;  /* 0xa00000ff16107230 */ /* 0x040fe40000000200 */
[----:B------:R-:W-:-:S03]  /*0fd0*/  HSETP2.GT.AND P4, PT, |R22|.H0_H0, |R22|.H1_H1, PT ;  /* 0x7000001616007234 */ /* 0x000fc60003f84a00 */
[----:B------:R-:W-:-:S04]  /*0fe0*/  PRMT R17, R16, 0x7632, R17 ;  /* 0x0000763210117816 */ /* 0x000fc80000000011 */
[----:B------:R-:W-:-:S05]  /*0ff0*/  SEL R16, R17, R16, !P4 ;  /* 0x0000001011107207 */ /* 0x000fca0006000000 */
[----:B------:R-:W-:-:S05]  /*1000*/  HSETP2.GT.AND P4, PT, R16.H0_H0, R7.H0_H0, PT ;  /* 0x2000000710007234 */ /* 0x000fca0003f84800 */
[----:B------:R-:W-:Y:S02]  /*1010*/  SEL R7, R7, R16, !P4 ;  /* 0x0000001007077207 */ /* 0x000fe40006000000 */
.L_x_1261:
        /* <DEDUP_REMOVED lines=35> */
.L_x_1262:
[----:B------:R0:W-:Y:S01]  /*1250*/  STS [R23], R22 ;  /* 0x0000001617007388 */ /* 0x0001e20000000800 */
[C---:B------:R-:W-:Y:S02]  /*1260*/  HADD2 R16, |R22|.reuse, -RZ.H0_H0 ;  /* 0xa00000ff16107230 */ /* 0x040fe40000000200 */
[----:B------:R-:W-:-:S03]  /*1270*/  HSETP2.GT.AND P4, PT, |R22|.H0_H0, |R22|.H1_H1, PT ;  /* 0x7000001616007234 */ /* 0x000fc60003f84a00 */
[----:B------:R-:W-:-:S04]  /*1280*/  PRMT R17, R16, 0x7632, R17 ;  /* 0x0000763210117816 */ /* 0x000fc80000000011 */
[----:B------:R-:W-:-:S05]  /*1290*/  SEL R16, R17, R16, !P4 ;  /* 0x0000001011107207 */ /* 0x000fca0006000000 */
[----:B------:R-:W-:-:S05]  /*12a0*/  HSETP2.GT.AND P4, PT, R16.H0_H0, R7.H0_H0, PT ;  /* 0x2000000710007234 */ /* 0x000fca0003f84800 */
[----:B------:R-:W-:Y:S02]  /*12b0*/  SEL R7, R7, R16, !P4 ;  /* 0x0000001007077207 */ /* 0x000fe40006000000 */
.L_x_1263:
        /* <DEDUP_REMOVED lines=23> */
[----:B------:R-:W-:-:S04]  /*1430*/  IMAD.MOV.U32 R14, RZ, RZ, 0x2 ;  /* 0x00000002ff0e7424 */ /* 0x000fc800078e00ff */
        /* <DEDUP_REMOVED lines=11> */
.L_x_1264:
[----:B------:R0:W-:Y:S01]  /*14f0*/  STS [R23], R18 ;  /* 0x0000001217007388 */ /* 0x0001e20000000800 */
[C---:B------:R-:W-:Y:S02]  /*1500*/  HADD2 R14, |R18|.reuse, -RZ.H0_H0 ;  /* 0xa00000ff120e7230 */ /* 0x040fe40000000200 */
[----:B------:R-:W-:-:S03]  /*1510*/  HSETP2.GT.AND P4, PT, |R18|.H0_H0, |R18|.H1_H1, PT ;  /* 0x7000001212007234 */ /* 0x000fc60003f84a00 */
[----:B------:R-:W-:-:S04]  /*1520*/  PRMT R15, R14, 0x7632, R15 ;  /* 0x000076320e0f7816 */ /* 0x000fc8000000000f */
[----:B------:R-:W-:-:S05]  /*1530*/  SEL R14, R15, R14, !P4 ;  /* 0x0000000e0f0e7207 */ /* 0x000fca0006000000 */
[----:B------:R-:W-:-:S05]  /*1540*/  HSETP2.GT.AND P4, PT, R14.H0_H0, R7.H0_H0, PT ;  /* 0x200000070e007234 */ /* 0x000fca0003f84800 */
[----:B------:R-:W-:Y:S02]  /*1550*/  SEL R7, R7, R14, !P4 ;  /* 0x0000000e07077207 */ /* 0x000fe40006000000 */
.L_x_1265:
[----:B0-----:R-:W-:Y:S02]  /*1560*/  IADD3 R21, R25, c[0x0][0x0], RZ ;  /* 0x0000000019157a10 */ /* 0x001fe40007ffe0ff */
[----:B------:R-:W-:Y:S02]  /*1570*/  IADD3 R11, R11, 0x1, RZ ;  /* 0x000000010b0b7810 */ /* 0x000fe40007ffe0ff */
[----:B------:R-:W-:-:S13]  /*1580*/  ISETP.GE.AND P4, PT, R21, c[0x0][0x1a8], PT ;  /* 0x00006a0015007a0c */ /* 0x000fda0003f86270 */
[----:B------:R-:W-:Y:S05]  /*1590*/  @!P4 BRA `(.L_x_1266) ;  /* 0xfffff5600000c947 */ /* 0x000fea000383ffff */
.L_x_1257:
[----:B0-----:R-:W-:Y:S05]  /*15a0*/  BSYNC B0 ;  /* 0x0000000000007941 */ /* 0x001fea0003800000 */
.L_x_1256:
[----:B------:R-:W-:-:S04]  /*15b0*/  ISETP.NE.U32.AND P0, PT, RZ, c[0x0][0x1c8], PT ;  /* 0x00007200ff007a0c */ /* 0x000fc80003f05070 */
[----:B------:R-:W-:-:S13]  /*15c0*/  ISETP.NE.AND.EX P0, PT, RZ, c[0x0][0x1cc], PT, P0 ;  /* 0x00007300ff007a0c */ /* 0x000fda0003f05300 */
[----:B------:R-:W-:Y:S05]  /*15d0*/  @!P0 EXIT ;  /* 0x000000000000894d */ /* 0x000fea0003800000 */
[----:B------:R-:W-:Y:S01]  /*15e0*/  HADD2.F32 R7, -RZ, R7.H0_H0 ;  /* 0x20000007ff077230 */ /* 0x000fe20000004100 */
[----:B------:R-:W0:Y:S01]  /*15f0*/  I2F R4, R4 ;  /* 0x0000000400047306 */ /* 0x000e220000201400 */
[----:B------:R-:W-:Y:S03]  /*1600*/  BSSY B0, `(.L_x_1267) ;  /* 0x0000043000007945 */ /* 0x000fe60003800000 */
[----:B-----5:R-:W1:Y:S01]  /*1610*/  SHFL.BFLY PT, R2, R7, 0x10, 0x1f ;  /* 0x0e001f0007027f89 */ /* 0x020e6200000e0000 */
[----:B0-----:R-:W-:Y:S01]  /*1620*/  FSETP.GT.FTZ.AND P0, PT, R3, R4, PT ;  /* 0x000000040300720b */ /* 0x001fe20003f14000 */
[----:B------:R-:W-:Y:S01]  /*1630*/  HFMA2.MMA R3, -RZ, RZ, -598.5, 40320 ;  /* 0xe0ad78ecff037435 */ /* 0x000fe200000001ff */
        /* <DEDUP_REMOVED lines=40> */
[----:B------:R-:W-:Y:S05]  /*18c0*/  CALL.REL.NOINC `($__internal_23_$__cuda_sm20_div_rn_f64_full) ;  /* 0x0000020000007944 */ /* 0x000fea0003c00000 */
.L_x_1270:
[----:B------:R-:W-:Y:S05]  /*18d0*/  BSYNC B1 ;  /* 0x0000000000017941 */ /* 0x000fea0003800000 */
.L_x_1269:
[----:B------:R-:W0:Y:S01]  /*18e0*/  S2R R11, SR_CTAID.X ;  /* 0x00000000000b7919 */ /* 0x000e220000002500 */
[----:B------:R-:W2:Y:S01]  /*18f0*/  F2F.F32.F64 R3, R6 ;  /* 0x0000000600037310 */ /* 0x000ea20000301000 */
[----:B------:R-:W2:Y:S01]  /*1900*/  DSETP.GEU.AND P0, PT, |R6|, c[0x2][0x0], PT ;  /* 0x008000000600762a */ /* 0x000ea20003f0e200 */
[----:B-1----:R-:W-:-:S13]  /*1910*/  IMAD.MOV.U32 R15, RZ, RZ, 0x2 ;  /* 0x00000002ff0f7424 */ /* 0x002fda00078e00ff */
[----:B--2---:R-:W-:Y:S02]  /*1920*/  @!P0 FMUL R3, R3, 1.175494350822287508e-38 ;  /* 0x0080000003038820 */ /* 0x004fe40000400000 */
.L_x_1271:
[----:B0-----:R-:W1:Y:S02]  /*1930*/  LDS R4, [R0.X4+0x110] ;  /* 0x0001100000047984 */ /* 0x001e640000004800 */
[--C-:B-1----:R-:W-:Y:S02]  /*1940*/  HADD2.F32 R6, -RZ, R4.reuse.H0_H0 ;  /* 0x20000004ff067230 */ /* 0x102fe40000004100 */
[----:B------:R-:W-:-:S03]  /*1950*/  HADD2.F32 R4, -RZ, R4.H1_H1 ;  /* 0x30000004ff047230 */ /* 0x000fc60000004100 */
[C---:B------:R-:W-:Y:S02]  /*1960*/  FMUL.FTZ R6, R3.reuse, R6 ;  /* 0x0000000603067220 */ /* 0x040fe40000410000 */
[----:B------:R-:W-:Y:S02]  /*1970*/  FMUL.FTZ R7, R3, R4 ;  /* 0x0000000403077220 */ /* 0x000fe40000410000 */
[----:B0-----:R-:W-:Y:S01]  /*1980*/  IMAD R4, R11, c[0x0][0x1a8], R0 ;  /* 0x00006a000b047a24 */ /* 0x001fe200078e0200 */
[----:B------:R-:W-:Y:S01]  /*1990*/  IADD3 R0, R0, c[0x0][0x0], RZ ;  /* 0x0000000000007a10 */ /* 0x000fe20007ffe0ff */
[----:B------:R-:W0:Y:S02]  /*19a0*/  F2I.S8.NTZ R6, R6 ;  /* 0x0000000600067305 */ /* 0x000e240000202100 */
[----:B------:R-:W-:Y:S01]  /*19b0*/  IMAD.WIDE R4, R4, R15, c[0x0][0x160] ;  /* 0x0000580004047625 */ /* 0x000fe200078e020f */
[----:B------:R-:W-:-:S05]  /*19c0*/  ISETP.GE.AND P0, PT, R0, c[0x0][0x1a8], PT ;  /* 0x00006a0000007a0c */ /* 0x000fca0003f06270 */
[----:B------:R-:W1:Y:S01]  /*19d0*/  F2I.S8.NTZ R7, R7 ;  /* 0x0000000700077305 */ /* 0x000e620000202100 */
[----:B0-----:R-:W-:-:S04]  /*19e0*/  PRMT R8, R6, 0x8880, RZ ;  /* 0x0000888006087816 */ /* 0x001fc800000000ff */
[----:B------:R-:W-:-:S04]  /*19f0*/  PRMT R8, R8, 0x7710, RZ ;  /* 0x0000771008087816 */ /* 0x000fc800000000ff */
[----:B-1----:R-:W-:-:S05]  /*1a00*/  PRMT R9, R7, 0x7604, R8 ;  /* 0x0000760407097816 */ /* 0x002fca0000000008 */
[----:B------:R0:W-:Y:S01]  /*1a10*/  STG.E.U16 [R4.64], R9 ;  /* 0x0000000904007986 */ /* 0x0001e2000c101504 */
[----:B------:R-:W-:Y:S05]  /*1a20*/  @!P0 BRA `(.L_x_1271) ;  /* 0xffffff0000008947 */ /* 0x000fea000383ffff */
.L_x_1268:
[----:B------:R-:W-:Y:S05]  /*1a30*/  BSYNC B0 ;  /* 0x0000000000007941 */ /* 0x000fea0003800000 */
.L_x_1267:
[----:B------:R-:W-:Y:S05]  /*1a40*/  @P1 EXIT ;  /* 0x000000000000194d */ /* 0x000fea0003800000 */
[----:B------:R-:W2:Y:S01]  /*1a50*/  LDG.E R13, [R12.64] ;  /* 0x000000040c0d7981 */ /* 0x000ea2000c1e1900 */
[----:B0-----:R-:W-:-:S03]  /*1a60*/  IMAD.MOV.U32 R4, RZ, RZ, 0x4 ;  /* 0x00000004ff047424 */ /* 0x001fc600078e00ff */
[----:B------:R-:W0:Y:S01]  /*1a70*/  S2R R3, SR_CTAID.X ;  /* 0x0000000000037919 */ /* 0x000e220000002500 */
[----:B--2---:R-:W-:Y:S02]  /*1a80*/  FMUL.FTZ R0, R2, R13 ;  /* 0x0000000d02007220 */ /* 0x004fe40000410000 */
[----:B0-----:R-:W-:-:S04]  /*1a90*/  IMAD.WIDE.U32 R2, R3, R4, c[0x0][0x1c8] ;  /* 0x0000720003027625 */ /* 0x001fc800078e0004 */
[----:B------:R-:W-:-:S05]  /*1aa0*/  FMUL.FTZ R5, R0, 0.0078740157186985015869 ;  /* 0x3c01020400057820 */ /* 0x000fca0000410000 */
[----:B------:R-:W-:Y:S01]  /*1ab0*/  STG.E [R2.64], R5 ;  /* 0x0000000502007986 */ /* 0x000fe2000c101904 */
[----:B------:R-:W-:Y:S05]  /*1ac0*/  EXIT ;  /* 0x000000000000794d */ /* 0x000fea0003800000 */
        .weak           $__internal_23_$__cuda_sm20_div_rn_f64_full
        .type           $__internal_23_$__cuda_sm20_div_rn_f64_full,@function
        .size           $__internal_23_$__cuda_sm20_div_rn_f64_full,(.L_x_2457 - $__internal_23_$__cuda_sm20_div_rn_f64_full)
$__internal_23_$__cuda_sm20_div_rn_f64_full:
        /* <DEDUP_REMOVED lines=57> */
.L_x_1273:
        /* <DEDUP_REMOVED lines=15> */
.L_x_1275:
[----:B0-----:R-:W-:Y:S01]  /*1f50*/  LOP3.LUT R17, R5, 0x80000, RZ, 0xfc, !PT ;  /* 0x0008000005117812 */ /* 0x001fe200078efcff */
[----:B------:R-:W-:Y:S02]  /*1f60*/  IMAD.MOV.U32 R16, RZ, RZ, R4 ;  /* 0x000000ffff107224 */ /* 0x000fe400078e0004 */
.L_x_1274:
[----:B------:R-:W-:Y:S05]  /*1f70*/  BSYNC B2 ;  /* 0x0000000000027941 */ /* 0x000fea0003800000 */
.L_x_1272:
[----:B------:R-:W-:Y:S01]  /*1f80*/  IMAD.MOV.U32 R9, RZ, RZ, 0x0 ;  /* 0x00000000ff097424 */ /* 0x000fe200078e00ff */
[----:B------:R-:W-:Y:S01]  /*1f90*/  MOV R6, R16 ;  /* 0x0000001000067202 */ /* 0x000fe20000000f00 */
[----:B------:R-:W-:Y:S02]  /*1fa0*/  IMAD.MOV.U32 R7, RZ, RZ, R17 ;  /* 0x000000ffff077224 */ /* 0x000fe400078e0011 */
[----:B------:R-:W-:Y:S05]  /*1fb0*/  RET.REL.NODEC R8 `(_ZN17fastertransformer34generalAddBiasResidualLayerNormOptI7__half2Lb0ELb0ELi2ELb1ELi4EEEvPT_S3_PKS2_S5_S5_S5_S5_S5_fiiPKfS7_S7_Pfi) ;  /* 0xffffe04008007950 */ /* 0x000fea0003c3ffff */
.L_x_1276:
        /* <DEDUP_REMOVED lines=12> */
.L_x_2457:


//--------------------- .text._ZN17fastertransformer35generalAddBiasResidualLayerNormOpt2I7__half2Lb1ELb0ELi2ELb1ELi4EEEvPT_S3_PKS2_S5_S5_S5_S5_S5_fiiPKfS7_S7_Pfi --------------------------
	.section	.text._ZN17fastertransformer35generalAddBiasResidualLayerNormOpt2I7__half2Lb1ELb0ELi2ELb1ELi4EEEvPT_S3_PKS2_S5_S5_S5_S5_S5_fiiPKfS7_S7_Pfi,"ax",@progbits
	.sectioninfo	@"SHI_REGISTERS=32"
	.align	128
        .global         _ZN17fastertransformer35generalAddBiasResidualLayerNormOpt2I7__half2Lb1ELb0ELi2ELb1ELi4EEEvPT_S3_PKS2_S5_S5_S5_S5_S5_fiiPKfS7_S7_Pfi
        .type           _ZN17fastertransformer35generalAddBiasResidualLayerNormOpt2I7__half2Lb1ELb0ELi2ELb1ELi4EEEvPT_S3_PKS2_S5_S5_S5_S5_S5_fiiPKfS7_S7_Pfi,@function
        .size           _ZN17fastertransformer35generalAddBiasResidualLayerNormOpt2I7__half2Lb1ELb0ELi2ELb1ELi4EEEvPT_S3_PKS2_S5_S5_S5_S5_S5_fiiPKfS7_S7_Pfi,(.L_x_2458 - _ZN17fastertransformer35generalAddBiasResidualLayerNormOpt2I7__half2Lb1ELb0ELi2ELb1ELi4EEEvPT_S3_PKS2_S5_S5_S5_S5_S5_fiiPKfS7_S7_Pfi)
        .other          _ZN17fastertransformer35generalAddBiasResidualLayerNormOpt2I7__half2Lb1ELb0ELi2ELb1ELi4EEEvPT_S3_PKS2_S5_S5_S5_S5_S5_fiiPKfS7_S7_Pfi,@"STO_CUDA_ENTRY STV_DEFAULT"
_ZN17fastertransformer35generalAddBiasResidualLayerNormOpt2I7__half2Lb1ELb0ELi2ELb1ELi4EEEvPT_S3_PKS2_S5_S5_S5_S5_S5_fiiPKfS7_S7_Pfi:
.text._ZN17fastertransformer35generalAddBiasResidualLayerNormOpt2I7__half2Lb1ELb0ELi2ELb1ELi4EEEvPT_S3_PKS2_S5_S5_S5_S5_S5_fiiPKfS7_S7_Pfi:
        /* <DEDUP_REMOVED lines=26> */
[----:B------:R-:W-:Y:S01]  /*01a0*/  SHF.L.U32 R4, R4, 0x2, RZ ;  /* 0x0000000204047819 */ /* 0x000fe200000006ff */
[----:B------:R-:W-:Y:S05]  /*01b0*/  @P0 BRA `(.L_x_1279) ;  /* 0x000009c000000947 */ /* 0x000fea0003800000 */
[----:B------:R-:W-:Y:S01]  /*01c0*/  BSSY B1, `(.L_x_1280) ;  /* 0x000009a000017945 */ /* 0x000fe20003800000 */
[----:B------:R-:W-:Y:S01]  /*01d0*/  IMAD R7, R8, c[0x0][0x1a8], R9 ;  /* 0x00006a0008077a24 */ /* 0x000fe200078e0209 */
[----:B------:R-:W-:Y:S01]  /*01e0*/  MOV R15, R9 ;  /* 0x00000009000f7202 */ /* 0x000fe20000000f00 */
[----:B------:R-:W-:Y:S02]  /*01f0*/  IMAD.MOV.U32 R5, RZ, RZ, RZ ;  /* 0x000000ffff057224 */ /* 0x000fe400078e00ff */
[----:B------:R-:W-:Y:S02]  /*0200*/  IMAD.MOV.U32 R0, RZ, RZ, RZ ;  /* 0x000000ffff007224 */ /* 0x000fe400078e00ff */
[----:B------:R-:W-:Y:S02]  /*0210*/  IMAD.MOV.U32 R6, RZ, RZ, RZ ;  /* 0x000000ffff067224 */ /* 0x000fe400078e00ff */
.L_x_1282:
[----:B------:R-:W-:Y:S02]  /*0220*/  IMAD.MOV.U32 R17, RZ, RZ, 0x4 ;  /* 0x00000004ff117424 */ /* 0x000fe400078e00ff */
[----:B------:R-:W-:-:S04]  /*0230*/  IMAD R14, R4, R0, R7 ;  /* 0x00000000040e7224 */ /* 0x000fc800078e0207 */
[----:B------:R-:W-:-:S04]  /*0240*/  IMAD.WIDE R18, R14, R17, c[0x0][0x180] ;  /* 0x000060000e127625 */ /* 0x000fc800078e0211 */
[CC--:B0-----:R-:W-:Y:S02]  /*0250*/  IMAD.WIDE R2, R14.reuse, R17.reuse, c[0x0][0x188] ;  /* 0x000062000e027625 */ /* 0x0c1fe400078e0211 */
[----:B------:R-:W2:Y:S02]  /*0260*/  LDG.E.CONSTANT R18, [R18.64] ;  /* 0x0000000412127981 */ /* 0x000ea4000c1e9900 */
[----:B------:R-:W-:Y:S02]  /*0270*/  IMAD.WIDE R12, R14, R17, c[0x0][0x170] ;  /* 0x00005c000e0c7625 */ /* 0x000fe400078e0211 */
[----:B------:R-:W3:Y:S04]  /*0280*/  LDG.E.CONSTANT R2, [R2.64] ;  /* 0x0000000402027981 */ /* 0x000ee8000c1e9900 */
[----:B------:R-:W4:Y:S01]  /*0290*/  LDG.E.CONSTANT R12, [R12.64] ;  /* 0x000000040c0c7981 */ /* 0x000f22000c1e9900 */
[----:B--2---:R-:W-:-:S02]  /*02a0*/  HADD2.F32 R16, -RZ, R18.H0_H0 ;  /* 0x20000012ff107230 */ /* 0x004fc40000004100 */
[----:B------:R-:W-:Y:S02]  /*02b0*/  HADD2.F32 R20, -RZ, R18.H1_H1 ;  /* 0x30000012ff147230 */ /* 0x000fe40000004100 */
[--C-:B---3--:R-:W-:Y:S02]  /*02c0*/  HADD2.F32 R21, -RZ, R2.reuse.H0_H0 ;  /* 0x20000002ff157230 */ /* 0x108fe40000004100 */
[----:B------:R-:W-:Y:S01]  /*02d0*/  HADD2.F32 R23, -RZ, R2.H1_H1 ;  /* 0x30000002ff177230 */ /* 0x000fe20000004100 */
[----:B------:R-:W-:Y:S01]  /*02e0*/  IMAD.WIDE R2, R14, R17, c[0x0][0x168] ;  /* 0x00005a000e027625 */ /* 0x000fe200078e0211 */
[----:B----4-:R-:W-:-:S03]  /*02f0*/  HADD2.F32 R19, -RZ, R12.H1_H1 ;  /* 0x3000000cff137230 */ /* 0x010fc60000004100 */
[----:B------:R-:W-:Y:S01]  /*0300*/  FADD.FTZ R16, R16, R21 ;  /* 0x0000001510107221 */ /* 0x000fe20000010000 */
[----:B------:R-:W-:Y:S01]  /*0310*/  HADD2.F32 R21, -RZ, R12.H0_H0 ;  /* 0x2000000cff157230 */ /* 0x000fe20000004100 */
[----:B------:R-:W-:Y:S02]  /*0320*/  FADD.FTZ R20, R20, R23 ;  /* 0x0000001714147221 */ /* 0x000fe40000010000 */
[----:B------:R-:W-:Y:S02]  /*0330*/  FADD.FTZ R16, RZ, R16 ;  /* 0x00000010ff107221 */ /* 0x000fe40000010000 */
[----:B------:R-:W-:Y:S02]  /*0340*/  FADD.FTZ R20, RZ, R20 ;  /* 0x00000014ff147221 */ /* 0x000fe40000010000 */
[----:B------:R-:W-:Y:S01]  /*0350*/  FADD.FTZ R16, R16, R21 ;  /* 0x0000001510107221 */ /* 0x000fe20000010000 */
[----:B------:R-:W-:Y:S01]  /*0360*/  LEA R21, R15, 0x190, 0x2 ;  /* 0x000001900f157811 */ /* 0x000fe200078e10ff */
[----:B------:R-:W-:-:S04]  /*0370*/  FADD.FTZ R19, R20, R19 ;  /* 0x0000001314137221 */ /* 0x000fc80000010000 */
        /* <DEDUP_REMOVED lines=10> */
[----:B------:R0:W-:Y:S10]  /*0420*/  STS [R15.X4+0x190], R17 ;  /* 0x000190110f007388 */ /* 0x0001f40000004800 */
[----:B------:R-:W-:Y:S05]  /*0430*/  @P0 BRA `(.L_x_1281) ;  /* 0x0000072000000947 */ /* 0x000fea0003800000 */
[----:B0-----:R-:W-:Y:S01]  /*0440*/  IMAD.WIDE R2, R14, 0x4, RZ ;  /* 0x000000040e027825 */ /* 0x001fe200078e02ff */
[----:B------:R-:W-:-:S05]  /*0450*/  MOV R13, c[0x0][0x0] ;  /* 0x00000000000d7a02 */ /* 0x000fca0000000f00 */
[----:B------:R-:W-:-:S05]  /*0460*/  IMAD.WIDE R2, R13, 0x4, R2 ;  /* 0x000000040d027825 */ /* 0x000fca00078e0202 */
[C---:B------:R-:W-:Y:S02]  /*0470*/  IADD3 R14, P0, R2.reuse, c[0x0][0x180], RZ ;  /* 0x00006000020e7a10 */ /* 0x040fe40007f1e0ff */
[C---:B------:R-:W-:Y:S02]  /*0480*/  IADD3 R16, P1, R2.reuse, c[0x0][0x188], RZ ;  /* 0x0000620002107a10 */ /* 0x040fe40007f3e0ff */
[C---:B------:R-:W-:Y:S02]  /*0490*/  IADD3.X R15, R3.reuse, c[0x0][0x184], RZ, P0, !PT ;  /* 0x00006100030f7a10 */ /* 0x040fe400007fe4ff */
[C---:B------:R-:W-:Y:S02]  /*04a0*/  IADD3.X R17, R3.reuse, c[0x0][0x18c], RZ, P1, !PT ;  /* 0x0000630003117a10 */ /* 0x040fe40000ffe4ff */
[----:B------:R-:W-:Y:S01]  /*04b0*/  IADD3 R18, P0, R2, c[0x0][0x170], RZ ;  /* 0x00005c0002127a10 */ /* 0x000fe20007f1e0ff */
[----:B------:R-:W2:Y:S04]  /*04c0*/  LDG.E.CONSTANT R14, [R14.64] ;  /* 0x000000040e0e7981 */ /* 0x000ea8000c1e9900 */
[----:B------:R-:W3:Y:S01]  /*04d0*/  LDG.E.CONSTANT R16, [R16.64] ;  /* 0x0000000410107981 */ /* 0x000ee2000c1e9900 */
[----:B------:R-:W-:-:S05]  /*04e0*/  IADD3.X R19, R3, c[0x0][0x174], RZ, P0, !PT ;  /* 0x00005d0003137a10 */ /* 0x000fca00007fe4ff */
[----:B------:R-:W4:Y:S01]  /*04f0*/  LDG.E.CONSTANT R18, [R18.64] ;  /* 0x0000000412127981 */ /* 0x000f22000c1e9900 */
[----:B------:R-:W-:Y:S01]  /*0500*/  IMAD.IADD R21, R4, 0x1, R21 ;  /* 0x0000000104157824 */ /* 0x000fe200078e0215 */
        /* <DEDUP_REMOVED lines=26> */
[----:B------:R-:W-:-:S05]  /*06b0*/  IMAD.WIDE R2, R13, 0x4, R2 ;  /* 0x000000040d027825 */ /* 0x000fca00078e0202 */
[C---:B0-----:R-:W-:Y:S02]  /*06c0*/  IADD3 R14, P0, R2.reuse, c[0x0][0x180], RZ ;  /* 0x00006000020e7a10 */ /* 0x041fe40007f1e0ff */
        /* <DEDUP_REMOVED lines=18> */
[----:B------:R-:W-:Y:S01]  /*07f0*/  FADD.FTZ R20, RZ, R20 ;  /* 0x00000014ff147221 */ /* 0x000fe20000010000 */
[----:B------:R-:W-:Y:S01]  /*0800*/  IADD3 R18, R12, c[0x0][0x0], RZ ;  /* 0x000000000c127a10 */ /* 0x000fe20007ffe0ff */
        /* <DEDUP_REMOVED lines=16> */
[C---:B------:R-:W-:Y:S02]  /*0910*/  IADD3 R12, P0, R2.reuse, c[0x0][0x180], RZ ;  /* 0x00006000020c7a10 */ /* 0x040fe40007f1e0ff */
[C---:B0-----:R-:W-:Y:S02]  /*0920*/  IADD3 R14, P1, R2.reuse, c[0x0][0x188], RZ ;  /* 0x00006200020e7a10 */ /* 0x041fe40007f3e0ff */
[C---:B------:R-:W-:Y:S02]  /*0930*/  IADD3.X R13, R3.reuse, c[0x0][0x184], RZ, P0, !PT ;  /* 0x00006100030d7a10 */ /* 0x040fe400007fe4ff */
[C---:B------:R-:W-:Y:S02]  /*0940*/  IADD3.X R15, R3.reuse, c[0x0][0x18c], RZ, P1, !PT ;  /* 0x00006300030f7a10 */ /* 0x040fe40000ffe4ff */
[----:B------:R-:W-:Y:S01]  /*0950*/  IADD3 R16, P0, R2, c[0x0][0x170], RZ ;  /* 0x00005c0002107a10 */ /* 0x000fe20007f1e0ff */
[----:B------:R-:W2:Y:S04]  /*0960*/  LDG.E.CONSTANT R12, [R12.64] ;  /* 0x000000040c0c7981 */ /* 0x000ea8000c1e9900 */
[----:B------:R0:W3:Y:S01]  /*0970*/  LDG.E.CONSTANT R14, [R14.64] ;  /* 0x000000040e0e7981 */ /* 0x0000e2000c1e9900 */
[----:B------:R-:W-:-:S05]  /*0980*/  IADD3.X R17, R3, c[0x0][0x174], RZ, P0, !PT ;  /* 0x00005d0003117a10 */ /* 0x000fca00007fe4ff */
[----:B------:R-:W4:Y:S01]  /*0990*/  LDG.E.CONSTANT R16, [R16.64] ;  /* 0x0000000410107981 */ /* 0x000f22000c1e9900 */
[----:B------:R-:W-:Y:S02]  /*09a0*/  IADD3 R2, P0, R2, c[0x0][0x168], RZ ;  /* 0x00005a0002027a10 */ /* 0x000fe40007f1e0ff */
[----:B------:R-:W-:Y:S02]  /*09b0*/  IADD3 R21, R4, R21, RZ ;  /* 0x0000001504157210 */ /* 0x000fe40007ffe0ff */
[----:B------:R-:W-:Y:S02]  /*09c0*/  IADD3.X R3, R3, c[0x0][0x16c], RZ, P0, !PT ;  /* 0x00005b0003037a10 */ /* 0x000fe400007fe4ff */
[----:B0-----:R-:W-:Y:S02]  /*09d0*/  IADD3 R15, R18, c[0x0][0x0], RZ ;  /* 0x00000000120f7a10 */ /* 0x001fe40007ffe0ff */
[----:B------:R-:W-:Y:S02]  /*09e0*/  IADD3 R0, R0, 0x1, RZ ;  /* 0x0000000100007810 */ /* 0x000fe40007ffe0ff */
[----:B------:R-:W-:Y:S01]  /*09f0*/  ISETP.GE.AND P0, PT, R15, c[0x0][0x1a8], PT ;  /* 0x00006a000f007a0c */ /* 0x000fe20003f06270 */
[----:B--2---:R-:W-:-:S02]  /*0a00*/  HADD2.F32 R19, -RZ, R12.H0_H0 ;  /* 0x2000000cff137230 */ /* 0x004fc40000004100 */
[----:B------:R-:W-:Y:S02]  /*0a10*/  HADD2.F32 R23, -RZ, R12.H1_H1 ;  /* 0x3000000cff177230 */ /* 0x000fe40000004100 */
        /* <DEDUP_REMOVED lines=9> */
[----:B------:R-:W-:-:S04]  /*0ab0*/  FADD.FTZ R12, R23, R12 ;  /* 0x0000000c170c7221 */ /* 0x000fc80000010000 */
        /* <DEDUP_REMOVED lines=9> */
[----:B------:R-:W-:Y:S05]  /*0b50*/  @!P0 BRA `(.L_x_1282) ;  /* 0xfffff6c000008947 */ /* 0x000fea000383ffff */
.L_x_1281:
[----:B0-----:R-:W-:Y:S05]  /*0b60*/  BSYNC B1 ;  /* 0x0000000000017941 */ /* 0x001fea0003800000 */
.L_x_1280:
[----:B------:R-:W-:Y:S05]  /*0b70*/  BRA `(.L_x_1278) ;  /* 0x00000ac000007947 */ /* 0x000fea0003800000 */
.L_x_1279:
[----:B------:R-:W-:Y:S01]  /*0b80*/  IMAD R3, R8, c[0x0][0x1a8], R9 ;  /* 0x00006a0008037a24 */ /* 0x000fe200078e0209 */
[----:B------:R-:W-:Y:S01]  /*0b90*/  MOV R21, R9 ;  /* 0x0000000900157202 */ /* 0x000fe20000000f00 */
[----:B------:R-:W-:Y:S02]  /*0ba0*/  IMAD.MOV.U32 R5, RZ, RZ, RZ ;  /* 0x000000ffff057224 */ /* 0x000fe400078e00ff */
[----:B------:R-:W-:Y:S02]  /*0bb0*/  IMAD.MOV.U32 R2, RZ, RZ, RZ ;  /* 0x000000ffff027224 */ /* 0x000fe400078e00ff */
[----:B------:R-:W-:Y:S02]  /*0bc0*/  IMAD.MOV.U32 R6, RZ, RZ, RZ ;  /* 0x000000ffff067224 */ /* 0x000fe400078e00ff */
.L_x_1283:
[----:B0-----:R-:W-:Y:S02]  /*0bd0*/  IMAD.MOV.U32 R13, RZ, RZ, 0x8 ;  /* 0x00000008ff0d7424 */ /* 0x001fe400078e00ff */
[----:B------:R-:W-:-:S04]  /*0be0*/  IMAD R12, R8, c[0x0][0x1a8], R21 ;  /* 0x00006a00080c7a24 */ /* 0x000fc800078e0215 */
[----:B------:R-:W-:Y:S01]  /*0bf0*/  IMAD.WIDE R12, R12, R13, c[0x0][0x170] ;  /* 0x00005c000c0c7625 */ /* 0x000fe200078e020d */
[----:B------:R-:W-:-:S04]  /*0c00*/  HFMA2.MMA R23, -RZ, RZ, 0, 2.384185791015625e-07 ;  /* 0x00000004ff177435 */ /* 0x000fc800000001ff */
        /* <DEDUP_REMOVED lines=8> */
[----:B---3--:R-:W-:Y:S01]  /*0c90*/  HADD2.F32 R24, -RZ, R16.H1_H1 ;  /* 0x30000010ff187230 */ /* 0x008fe20000004100 */
[----:B0-----:R-:W-:Y:S01]  /*0ca0*/  FMUL.FTZ R26, R14, R7 ;  /* 0x000000070e1a7220 */ /* 0x001fe20000410000 */
[----:B----4-:R-:W-:-:S02]  /*0cb0*/  HADD2.F32 R27, -RZ, R18.H1_H1 ;  /* 0x30000012ff1b7230 */ /* 0x010fc40000004100 */
[----:B------:R-:W-:-:S03]  /*0cc0*/  HADD2.F32 R25, -RZ, R18.H0_H0 ;  /* 0x20000012ff197230 */ /* 0x000fc60000004100 */
[----:B------:R-:W-:Y:S02]  /*0cd0*/  FADD.FTZ R24, R24, R27 ;  /* 0x0000001b18187221 */ /* 0x000fe40000010000 */
[----:B-1----:R-:W-:Y:S01]  /*0ce0*/  FMUL.FTZ R29, R0, R7 ;  /* 0x00000007001d7220 */ /* 0x002fe20000410000 */
[----:B------:R-:W-:Y:S01]  /*0cf0*/  HADD2.F32 R0, -RZ, R16.H0_H0 ;  /* 0x20000010ff007230 */ /* 0x000fe20000004100 */
[----:B------:R-:W-:-:S03]  /*0d00*/  FADD.FTZ R24, RZ, R24 ;  /* 0x00000018ff187221 */ /* 0x000fc60000010000 */
[----:B------:R-:W-:Y:S01]  /*0d10*/  F2FP.PACK_AB R26, R29, R26 ;  /* 0x0000001a1d1a723e */ /* 0x000fe200000000ff */
[----:B------:R-:W-:-:S04]  /*0d20*/  FADD.FTZ R0, R0, R25 ;  /* 0x0000001900007221 */ /* 0x000fc80000010000 */
[--C-:B------:R-:W-:Y:S01]  /*0d30*/  HADD2.F32 R17, -RZ, R26.reuse.H1_H1 ;  /* 0x3000001aff117230 */ /* 0x100fe20000004100 */
[----:B------:R-:W-:Y:S01]  /*0d40*/  FADD.FTZ R0, RZ, R0 ;  /* 0x00000000ff007221 */ /* 0x000fe20000010000 */
[----:B------:R-:W-:-:S03]  /*0d50*/  HADD2.F32 R15, -RZ, R26.H0_H0 ;  /* 0x2000001aff0f7230 */ /* 0x000fc60000004100 */
[----:B------:R-:W-:Y:S01]  /*0d60*/  FADD.FTZ R17, R24, R17 ;  /* 0x0000001118117221 */ /* 0x000fe20000010000 */
[----:B------:R-:W-:Y:S01]  /*0d70*/  IADD3 R24, R21, c[0x0][0x0], RZ ;  /* 0x0000000015187a10 */ /* 0x000fe20007ffe0ff */
[----:B------:R-:W-:Y:S02]  /*0d80*/  FADD.FTZ R0, R0, R15 ;  /* 0x0000000f00007221 */ /* 0x000fe40000010000 */
[----:B------:R-:W-:Y:S01]  /*0d90*/  IMAD.WIDE R14, R20, R23, c[0x0][0x168] ;  /* 0x00005a00140e7625 */ /* 0x000fe200078e0217 */
[----:B------:R-:W-:Y:S02]  /*0da0*/  ISETP.GE.AND P0, PT, R24, c[0x0][0x1a8], PT ;  /* 0x00006a0018007a0c */ /* 0x000fe40003f06270 */
[CC--:B------:R-:W-:Y:S01]  /*0db0*/  F2FP.PACK_AB R16, R0.reuse, R17.reuse ;  /* 0x000000110010723e */ /* 0x0c0fe200000000ff */
[----:B------:R-:W-:Y:S01]  /*0dc0*/  FMUL.FTZ R19, R17, R17 ;  /* 0x0000001111137220 */ /* 0x000fe20000410000 */
[----:B------:R-:W-:Y:S01]  /*0dd0*/  LEA R23, R21, 0x190, 0x2 ;  /* 0x0000019015177811 */ /* 0x000fe200078e10ff */
[----:B------:R-:W-:Y:S01]  /*0de0*/  FADD.FTZ R17, R0, R17 ;  /* 0x0000001100117221 */ /* 0x000fe20000010000 */
[----:B------:R-:W-:Y:S01]  /*0df0*/  PRMT R16, R16, 0x5432, R16 ;  /* 0x0000543210107816 */ /* 0x000fe20000000010 */
[----:B------:R-:W-:-:S02]  /*0e00*/  FFMA.FTZ R0, R0, R0, R19 ;  /* 0x0000000000007223 */ /* 0x000fc40000010013 */
[----:B------:R-:W-:Y:S02]  /*0e10*/  FADD.FTZ R6, R17, R6 ;  /* 0x0000000611067221 */ /* 0x000fe40000010000 */
[----:B------:R0:W-:Y:S01]  /*0e20*/  STG.E [R14.64], R16 ;  /* 0x000000100e007986 */ /* 0x0001e2000c101904 */
[----:B------:R-:W-:-:S03]  /*0e30*/  FADD.FTZ R5, R0, R5 ;  /* 0x0000000500057221 */ /* 0x000fc60000010000 */
[----:B------:R0:W-:Y:S01]  /*0e40*/  STS [R21.X4+0x190], R16 ;  /* 0x0001901015007388 */ /* 0x0001e20000004800 */
[----:B------:R-:W-:Y:S05]  /*0e50*/  @P0 BRA `(.L_x_1278) ;  /* 0x000007e000000947 */ /* 0x000fea0003800000 */
[----:B------:R-:W-:Y:S02]  /*0e60*/  IMAD.MOV.U32 R0, RZ, RZ, c[0x0][0x0] ;  /* 0x00000000ff007624 */ /* 0x000fe400078e00ff */
[----:B0-----:R-:W-:-:S04]  /*0e70*/  IMAD.WIDE R14, R20, 0x4, RZ ;  /* 0x00000004140e7825 */ /* 0x001fc800078e02ff */
[----:B------:R-:W-:-:S05]  /*0e80*/  IMAD.WIDE R12, R0, 0x8, R12 ;  /* 0x00000008000c7825 */ /* 0x000fca00078e020c */
[----:B------:R-:W2:Y:S01]  /*0e90*/  LDG.E.64 R16, [R12.64] ;  /* 0x000000040c107981 */ /* 0x000ea2000c1e1b00 */
[----:B------:R-:W-:-:S05]  /*0ea0*/  IMAD.WIDE R14, R0, 0x4, R14 ;  /* 0x00000004000e7825 */ /* 0x000fca00078e020e */
[C---:B------:R-:W-:Y:S02]  /*0eb0*/  IADD3 R20, P0, R14.reuse, c[0x0][0x180], RZ ;  /* 0x000060000e147a10 */ /* 0x040fe40007f1e0ff */
[----:B------:R-:W-:Y:S02]  /*0ec0*/  IADD3 R18, P1, R14, c[0x0][0x188], RZ ;  /* 0x000062000e127a10 */ /* 0x000fe40007f3e0ff */
[C---:B------:R-:W-:Y:S02]  /*0ed0*/  IADD3.X R21, R15.reuse, c[0x0][0x184], RZ, P0, !PT ;  /* 0x000061000f157a10 */ /* 0x040fe400007fe4ff */
[----:B------:R-:W-:-:S03]  /*0ee0*/  IADD3.X R19, R15, c[0x0][0x18c], RZ, P1, !PT ;  /* 0x000063000f137a10 */ /* 0x000fc60000ffe4ff */
[----:B------:R-:W3:Y:S04]  /*0ef0*/  LDG.E.CONSTANT R20, [R20.64] ;  /* 0x0000000414147981 */ /* 0x000ee8000c1e9900 */
[----:B------:R-:W4:Y:S01]  /*0f00*/  LDG.E.CONSTANT R18, [R18.64] ;  /* 0x0000000412127981 */ /* 0x000f22000c1e9900 */
[----:B------:R-:W-:Y:S02]  /*0f10*/  IADD3 R23, R23, R4, RZ ;  /* 0x0000000417177210 */ /* 0x000fe40007ffe0ff */
[----:B------:R-:W-:Y:S01]  /*0f20*/  IADD3 R24, R24, c[0x0][0x0], RZ ;  /* 0x0000000018187a10 */ /* 0x000fe20007ffe0ff */
[----:B--2---:R-:W0:Y:S08]  /*0f30*/  I2F R16, R16 ;  /* 0x0000001000107306 */ /* 0x004e300000201400 */
[----:B------:R-:W1:Y:S01]  /*0f40*/  I2F R26, R17 ;  /* 0x00000011001a7306 */ /* 0x000e620000201400 */
[--C-:B---3--:R-:W-:Y:S01]  /*0f50*/  HADD2.F32 R27, -RZ, R20.reuse.H1_H1 ;  /* 0x30000014ff1b7230 */ /* 0x108fe20000004100 */
[----:B0-----:R-:W-:Y:S01]  /*0f60*/  FMUL.FTZ R29, R16, R7 ;  /* 0x00000007101d7220 */ /* 0x001fe20000410000 */
[----:B------:R-:W-:-:S02]  /*0f70*/  HADD2.F32 R25, -RZ, R20.H0_H0 ;  /* 0x20000014ff197230 */ /* 0x000fc40000004100 */
[--C-:B----4-:R-:W-:Y:S01]  /*0f80*/  HADD2.F32 R28, -RZ, R18.reuse.H1_H1 ;  /* 0x30000012ff1c7230 */ /* 0x110fe20000004100 */
[----:B-1----:R-:W-:Y:S01]  /*0f90*/  FMUL.FTZ R16, R26, R7 ;  /* 0x000000071a107220 */ /* 0x002fe20000410000 */
[----:B------:R-:W-:-:S03]  /*0fa0*/  HADD2.F32 R26, -RZ, R18.H0_H0 ;  /* 0x20000012ff1a7230 */ /* 0x000fc60000004100 */
[----:B------:R-:W-:Y:S01]  /*0fb0*/  FADD.FTZ R27, R27, R28 ;  /* 0x0000001c1b1b7221 */ /* 0x000fe20000010000 */
[----:B------:R-:W-:Y:S01]  /*0fc0*/  F2FP.PACK_AB R29, R16, R29 ;  /* 0x0000001d101d723e */ /* 0x000fe200000000ff */
[----:B------:R-:W-:Y:S02]  /*0fd0*/  FADD.FTZ R25, R25, R26 ;  /* 0x0000001a19197221 */ /* 0x000fe40000010000 */
[----:B------:R-:W-:Y:S02]  /*0fe0*/  FADD.FTZ R27, RZ, R27 ;  /* 0x0000001bff1b7221 */ /* 0x000fe40000010000 */
[--C-:B------:R-:W-:Y:S01]  /*0ff0*/  HADD2.F32 R16, -RZ, R29.reuse.H1_H1 ;  /* 0x3000001dff107230 */ /* 0x100fe20000004100 */
[----:B------:R-:W-:Y:S01]  /*1000*/  FADD.FTZ R25, RZ, R25 ;  /* 0x00000019ff197221 */ /* 0x000fe20000010000 */
[----:B------:R-:W-:-:S03]  /*1010*/  HADD2.F32 R18, -RZ, R29.H0_H0 ;  /* 0x2000001dff127230 */ /* 0x000fc60000004100 */
[----:B------:R-:W-:Y:S01]  /*1020*/  FADD.FTZ R27, R27, R16 ;  /* 0x000000101b1b7221 */ /* 0x000fe20000010000 */
[----:B------:R-:W-:Y:S01]  /*1030*/  IADD3 R16, P0, R14, c[0x0][0x168], RZ ;  /* 0x00005a000e107a10 */ /* 0x000fe20007f1e0ff */
[----:B------:R-:W-:-:S03]  /*1040*/  FADD.FTZ R18, R25, R18 ;  /* 0x0000001219127221 */ /* 0x000fc60000010000 */
[----:B------:R-:W-:Y:S02]  /*1050*/  IADD3.X R17, R15, c[0x0][0x16c], RZ, P0, !PT ;  /* 0x00005b000f117a10 */ /* 0x000fe400007fe4ff */
        /* <DEDUP_REMOVED lines=8> */
[----:B------:R0:W-:Y:S01]  /*10e0*/  STS [R23], R20 ;  /* 0x0000001417007388 */ /* 0x0001e20000000800 */
[----:B------:R-:W-:Y:S01]  /*10f0*/  FADD.FTZ R5, R5, R18 ;  /* 0x0000001205057221 */ /* 0x000fe20000010000 */
[----:B------:R-:W-:Y:S05]  /*1100*/  @P0 BRA `(.L_x_1278) ;  /* 0x0000053000000947 */ /* 0x000fea0003800000 */
        /* <DEDUP_REMOVED lines=9> */
[----:B------:R-:W-:Y:S01]  /*11a0*/  IMAD.IADD R23, R23, 0x1, R4 ;  /* 0x0000000117177824 */ /* 0x000fe200078e0204 */
        /* <DEDUP_REMOVED lines=31> */
[----:B------:R-:W-:-:S06]  /*13a0*/  IMAD.WIDE R12, R0, 0x8, R12 ;  /* 0x00000008000c7825 */ /* 0x000fcc00078e020c */
[----:B------:R-:W2:Y:S01]  /*13b0*/  LDG.E.64 R12, [R12.64] ;  /* 0x000000040c0c7981 */ /* 0x000ea2000c1e1b00 */
[----:B------:R-:W-:-:S05]  /*13c0*/  IMAD.WIDE R14, R0, 0x4, R14 ;  /* 0x00000004000e7825 */ /* 0x000fca00078e020e */
[C---:B0-----:R-:W-:Y:S02]  /*13d0*/  IADD3 R16, P0, R14.reuse, c[0x0][0x180], RZ ;  /* 0x000060000e107a10 */ /* 0x041fe40007f1e0ff */
[----:B------:R-:W-:Y:S02]  /*13e0*/  IADD3 R18, P1, R14, c[0x0][0x188], RZ ;  /* 0x000062000e127a10 */ /* 0x000fe40007f3e0ff */
[C---:B------:R-:W-:Y:S02]  /*13f0*/  IADD3.X R17, R15.reuse, c[0x0][0x184], RZ, P0, !PT ;  /* 0x000061000f117a10 */ /* 0x040fe400007fe4ff */
[----:B------:R-:W-:-:S03]  /*1400*/  IADD3.X R19, R15, c[0x0][0x18c], RZ, P1, !PT ;  /* 0x000063000f137a10 */ /* 0x000fc60000ffe4ff */
[----:B------:R-:W3:Y:S04]  /*1410*/  LDG.E.CONSTANT R16, [R16.64] ;  /* 0x0000000410107981 */ /* 0x000ee8000c1e9900 */
[----:B------:R-:W4:Y:S01]  /*1420*/  LDG.E.CONSTANT R18, [R18.64] ;  /* 0x0000000412127981 */ /* 0x000f22000c1e9900 */
[----:B------:R-:W-:Y:S02]  /*1430*/  IADD3 R23, R23, R4, RZ ;  /* 0x0000000417177210 */ /* 0x000fe40007ffe0ff */
[----:B------:R-:W-:Y:S01]  /*1440*/  IADD3 R2, R2, 0x1, RZ ;  /* 0x0000000102027810 */ /* 0x000fe20007ffe0ff */
[----:B--2---:R0:W1:Y:S08]  /*1450*/  I2F R0, R12 ;  /* 0x0000000c00007306 */ /* 0x0040700000201400 */
[----:B------:R-:W2:Y:S01]  /*1460*/  I2F R20, R13 ;  /* 0x0000000d00147306 */ /* 0x000ea20000201400 */
[----:B0-----:R-:W-:Y:S01]  /*1470*/  IADD3 R12, P0, R14, c[0x0][0x168], RZ ;  /* 0x00005a000e0c7a10 */ /* 0x001fe20007f1e0ff */
[----:B-1----:R-:W-:Y:S01]  /*1480*/  FMUL.FTZ R26, R0, R7 ;  /* 0x00000007001a7220 */ /* 0x002fe20000410000 */
[----:B---3--:R-:W-:-:S02]  /*1490*/  HADD2.F32 R0, -RZ, R16.H0_H0 ;  /* 0x20000010ff007230 */ /* 0x008fc40000004100 */
[--C-:B----4-:R-:W-:Y:S02]  /*14a0*/  HADD2.F32 R25, -RZ, R18.reuse.H1_H1 ;  /* 0x30000012ff197230 */ /* 0x110fe40000004100 */
[----:B------:R-:W-:Y:S01]  /*14b0*/  HADD2.F32 R21, -RZ, R18.H0_H0 ;  /* 0x20000012ff157230 */ /* 0x000fe20000004100 */
[----:B--2---:R-:W-:Y:S01]  /*14c0*/  FMUL.FTZ R27, R20, R7 ;  /* 0x00000007141b7220 */ /* 0x004fe20000410000 */
[----:B------:R-:W-:-:S03]  /*14d0*/  HADD2.F32 R20, -RZ, R16.H1_H1 ;  /* 0x30000010ff147230 */ /* 0x000fc60000004100 */
[----:B------:R-:W-:Y:S01]  /*14e0*/  FADD.FTZ R0, R0, R21 ;  /* 0x0000001500007221 */ /* 0x000fe20000010000 */
[----:B------:R-:W-:Y:S02]  /*14f0*/  IADD3 R21, R24, c[0x0][0x0], RZ ;  /* 0x0000000018157a10 */ /* 0x000fe40007ffe0ff */
[----:B------:R-:W-:Y:S01]  /*1500*/  F2FP.PACK_AB R26, R27, R26 ;  /* 0x0000001a1b1a723e */ /* 0x000fe200000000ff */
[----:B------:R-:W-:Y:S02]  /*1510*/  FADD.FTZ R20, R20, R25 ;  /* 0x0000001914147221 */ /* 0x000fe40000010000 */
        /* <DEDUP_REMOVED lines=17> */
[----:B------:R-:W-:Y:S05]  /*1630*/  @!P0 BRA `(.L_x_1283) ;  /* 0xfffff59000008947 */ /* 0x000fea000383ffff */
.L_x_1278:
[----:B0--3--:R-:W-:Y:S05]  /*1640*/  BSYNC B0 ;  /* 0x0000000000007941 */ /* 0x009fea0003800000 */
.L_x_1277:
[----:B------:R-:W0:Y:S01]  /*1650*/  SHFL.BFLY PT, R3, R6, 0x10, 0x1f ;  /* 0x0e001f0006037f89 */ /* 0x000e2200000e0000 */
[----:B------:R-:W-:Y:S01]  /*1660*/  ISETP.NE.AND P1, PT, R9, RZ, PT ;  /* 0x000000ff0900720c */ /* 0x000fe20003f25270 */
[----:B------:R-:W-:Y:S02]  /*1670*/  BSSY B0, `(.L_x_1284) ;  /* 0x0000040000007945 */ /* 0x000fe40003800000 */
[----:B------:R-:W1:Y:S01]  /*1680*/  SHFL.BFLY PT, R0, R5, 0x10, 0x1f ;  /* 0x0e001f0005007f89 */ /* 0x000e6200000e0000 */
[----:B0-----:R-:W-:-:S02]  /*1690*/  FADD.FTZ R3, R3, R6 ;  /* 0x0000000603037221 */ /* 0x001fc40000010000 */
[----:B-1----:R-:W-:-:S03]  /*16a0*/  FADD.FTZ R4, R0, R5 ;  /* 0x0000000500047221 */ /* 0x002fc60000010000 */
[----:B------:R-:W0:Y:S04]  /*16b0*/  SHFL.BFLY PT, R0, R3, 0x8, 0x1f ;  /* 0x0d001f0003007f89 */ /* 0x000e2800000e0000 */
[----:B------:R-:W1:Y:S01]  /*16c0*/  SHFL.BFLY PT, R7, R4, 0x8, 0x1f ;  /* 0x0d001f0004077f89 */ /* 0x000e6200000e0000 */
[----:B0-----:R-:W-:Y:S02]  /*16d0*/  FADD.FTZ R0, R3, R0 ;  /* 0x0000000003007221 */ /* 0x001fe40000010000 */
[----:B------:R-:W-:Y:S01]  /*16e0*/  I2F.U32 R3, R9 ;  /* 0x0000000900037306 */ /* 0x000fe20000201000 */
[----:B-1----:R-:W-:Y:S02]  /*16f0*/  FADD.FTZ R12, R4, R7 ;  /* 0x00000007040c7221 */ /* 0x002fe40000010000 */
[----:B------:R-:W0:Y:S04]  /*1700*/  SHFL.BFLY PT, R7, R0, 0x4, 0x1f ;  /* 0x0c801f0000077f89 */ /* 0x000e2800000e0000 */
[----:B------:R-:W1:Y:S01]  /*1710*/  SHFL.BFLY PT, R13, R12, 0x4, 0x1f ;  /* 0x0c801f000c0d7f89 */ /* 0x000e6200000e0000 */
[----:B0-----:R-:W-:-:S02]  /*1720*/  FADD.FTZ R7, R0, R7 ;  /* 0x0000000700077221 */ /* 0x001fc40000010000 */
[----:B-1----:R-:W-:-:S03]  /*1730*/  FADD.FTZ R13, R12, R13 ;  /* 0x0000000d0c0d7221 */ /* 0x002fc60000010000 */
[----:B------:R-:W0:Y:S04]  /*1740*/  SHFL.BFLY PT, R2, R7, 0x2, 0x1f ;  /* 0x0c401f0007027f89 */ /* 0x000e2800000e0000 */
[----:B------:R-:W1:Y:S01]  /*1750*/  SHFL.BFLY PT, R6, R13, 0x2, 0x1f ;  /* 0x0c401f000d067f89 */ /* 0x000e6200000e0000 */
[----:B0-----:R-:W-:Y:S02]  /*1760*/  FADD.FTZ R5, R7, R2 ;  /* 0x0000000207057221 */ /* 0x001fe40000010000 */
[----:B------:R-:W0:Y:S01]  /*1770*/  I2F.U32 R2, c[0x0][0x0] ;  /* 0x0000000000027b06 */ /* 0x000e220000201000 */
[----:B------:R-:W-:Y:S02]  /*1780*/  IMAD.MOV.U32 R7, RZ, RZ, RZ ;  /* 0x000000ffff077224 */ /* 0x000fe400078e00ff */
[----:B-1----:R-:W-:Y:S01]  /*1790*/  FADD.FTZ R6, R13, R6 ;  /* 0x000000060d067221 */ /* 0x002fe20000010000 */
[----:B------:R-:W1:Y:S04]  /*17a0*/  SHFL.BFLY PT, R4, R5, 0x1, 0x1f ;  /* 0x0c201f0005047f89 */ /* 0x000e6800000e0000 */
[----:B------:R-:W2:Y:S01]  /*17b0*/  SHFL.BFLY PT, R15, R6, 0x1, 0x1f ;  /* 0x0c201f00060f7f89 */ /* 0x000ea200000e0000 */
[----:B0-----:R-:W-:Y:S01]  /*17c0*/  FMUL.FTZ R0, R2, 0.03125 ;  /* 0x3d00000002007820 */ /* 0x001fe20000410000 */
[----:B------:R-:W-:-:S04]  /*17d0*/  LOP3.LUT P4, R2, R9, 0x1f, RZ, 0xc0, !PT ;  /* 0x0000001f09027812 */ /* 0x000fc8000788c0ff */
[----:B------:R-:W-:Y:S02]  /*17e0*/  FSETP.GT.FTZ.AND P0, PT, R0, R3, PT ;  /* 0x000000030000720b */ /* 0x000fe40003f14000 */
[----:B------:R-:W-:Y:S01]  /*17f0*/  SHF.R.U32.HI R3, RZ, 0x5, R9 ;  /* 0x00000005ff037819 */ /* 0x000fe20000011609 */
[----:B-1----:R-:W-:Y:S01]  /*1800*/  FADD.FTZ R16, R5, R4 ;  /* 0x0000000405107221 */ /* 0x002fe20000010000 */
[----:B------:R-:W-:Y:S01]  /*1810*/  SHF.L.U32 R4, R2, 0x2, RZ ;  /* 0x0000000202047819 */ /* 0x000fe200000006ff */
[----:B------:R-:W-:Y:S02]  /*1820*/  IMAD.MOV.U32 R5, RZ, RZ, RZ ;  /* 0x000000ffff057224 */ /* 0x000fe400078e00ff */
        /* <DEDUP_REMOVED lines=36> */
.L_x_1285:
[----:B------:R-:W-:Y:S05]  /*1a70*/  BSYNC B0 ;  /* 0x0000000000007941 */ /* 0x000fea0003800000 */
.L_x_1284:
[----:B------:R-:W-:Y:S01]  /*1a80*/  BAR.SYNC.DEFER_BLOCKING 0x0 ;  /* 0x0000000000007b1d */ /* 0x000fe20000010000 */
[----:B------:R-:W-:-:S05]  /*1a90*/  MOV R5, 0x11 ;  /* 0x0000001100057802 */ /* 0x000fca0000000f00 */
[----:B------:R-:W-:Y:S01]  /*1aa0*/  BSSY B0, `(.L_x_1286) ;  /* 0x00000ac000007945 */ /* 0x000fe20003800000 */
[----:B------:R-:W-:Y:S05]  /*1ab0*/  @P2 BRA `(.L_x_1287) ;  /* 0x00000aa000002947 */ /* 0x000fea0003800000 */
[----:B0-----:R-:W0:Y:S01]  /*1ac0*/  LDS.64 R6, [RZ] ;  /* 0x00000000ff067984 */ /* 0x001e220000000a00 */
[----:B------:R-:W-:Y:S01]  /*1ad0*/  IMAD.MOV.U32 R13, RZ, RZ, c[0x0][0x0] ;  /* 0x00000000ff0d7624 */ /* 0x000fe200078e00ff */
[----:B------:R-:W-:Y:S01]  /*1ae0*/  ISETP.NE.U32.AND P0, PT, RZ, c[0x0][0x1c8], PT ;  /* 0x00007200ff007a0c */ /* 0x000fe20003f05070 */
[----:B------:R-:W-:Y:S01]  /*1af0*/  HFMA2.MMA R12, -RZ, RZ, 0, 0 ;  /* 0x00000000ff0c7435 */ /* 0x000fe200000001ff */
[----:B------:R-:W-:Y:S02]  /*1b00*/  IMAD.MOV.U32 R21, RZ, RZ, R9 ;  /* 0x000000ffff157224 */ /* 0x000fe400078e0009 */
[----:B------:R-:W-:Y:S02]  /*1b10*/  ISETP.NE.AND.EX P0, PT, RZ, c[0x0][0x1cc], PT, P0 ;  /* 0x00007300ff007a0c */ /* 0x000fe40003f05300 */
[----:B0-----:R-:W-:Y:S02]  /*1b20*/  F2FP.PACK_AB R6, R7, R6 ;  /* 0x000000060706723e */ /* 0x001fe400000000ff */
[----:B------:R-:W-:-:S03]  /*1b30*/  SHF.L.U32 R7, R13, 0x2, RZ ;  /* 0x000000020d077819 */ /* 0x000fc600000006ff */
.L_x_1296:
        /* <DEDUP_REMOVED lines=21> */
[----:B------:R-:W-:Y:S01]  /*1c90*/  FMUL.FTZ R23, R17, R22 ;  /* 0x0000001611177220 */ /* 0x000fe20000410000 */
[----:B------:R-:W-:-:S05]  /*1ca0*/  MOV R17, 0x2 ;  /* 0x0000000200117802 */ /* 0x000fca0000000f00 */
[----:B------:R-:W-:Y:S01]  /*1cb0*/  IMAD.WIDE R16, R18, R17, c[0x0][0x160] ;  /* 0x0000580012107625 */ /* 0x000fe200078e0211 */
[----:B------:R-:W1:Y:S01]  /*1cc0*/  F2I.S8.NTZ R23, R23 ;  /* 0x0000001700177305 */ /* 0x000e620000202100 */
[----:B0-----:R-:W-:-:S04]  /*1cd0*/  PRMT R24, R19, 0x8880, RZ ;  /* 0x0000888013187816 */ /* 0x001fc800000000ff */
[----:B------:R-:W-:-:S04]  /*1ce0*/  PRMT R24, R24, 0x7710, RZ ;  /* 0x0000771018187816 */ /* 0x000fc800000000ff */
[----:B-1----:R-:W-:-:S05]  /*1cf0*/  PRMT R25, R23, 0x7604, R24 ;  /* 0x0000760417197816 */ /* 0x002fca0000000018 */
[----:B------:R0:W-:Y:S01]  /*1d00*/  STG.E.U16 [R16.64], R25 ;  /* 0x0000001910007986 */ /* 0x0001e2000c101504 */
[----:B------:R-:W-:Y:S05]  /*1d10*/  BRA `(.L_x_1289) ;  /* 0x0000007000007947 */ /* 0x000fea0003800000 */
.L_x_1288:
[----:B------:R0:W-:Y:S01]  /*1d20*/  STS [R20], R23 ;  /* 0x0000001714007388 */ /* 0x0001e20000000800 */
[C---:B------:R-:W-:Y:S02]  /*1d30*/  HADD2 R16, |R23|.reuse, -RZ.H0_H0 ;  /* 0xa00000ff17107230 */ /* 0x040fe40000000200 */
[----:B------:R-:W-:-:S03]  /*1d40*/  HSETP2.GT.AND P5, PT, |R23|.H0_H0, |R23|.H1_H1, PT ;  /* 0x7000001717007234 */ /* 0x000fc60003fa4a00 */
[----:B------:R-:W-:-:S04]  /*1d50*/  PRMT R17, R16, 0x7632, R17 ;  /* 0x0000763210117816 */ /* 0x000fc80000000011 */
[----:B------:R-:W-:-:S05]  /*1d60*/  SEL R16, R17, R16, !P5 ;  /* 0x0000001011107207 */ /* 0x000fca0006800000 */
[----:B------:R-:W-:-:S05]  /*1d70*/  HSETP2.GT.AND P5, PT, R16.H0_H0, R5.H0_H0, PT ;  /* 0x2000000510007234 */ /* 0x000fca0003fa4800 */
[----:B------:R-:W-:Y:S02]  /*1d80*/  SEL R5, R5, R16, !P5 ;  /* 0x0000001005057207 */ /* 0x000fe40006800000 */
.L_x_1289:
        /* <DEDUP_REMOVED lines=8> */
[----:B------:R-:W-:-:S03]  /*1e10*/  IADD3.X R19, R15, c[0x0][0x19c], RZ, P6, !PT ;  /* 0x000067000f137a10 */ /* 0x000fc600037fe4ff */
[----:B------:R-:W2:Y:S04]  /*1e20*/  LDG.E.CONSTANT R16, [R16.64] ;  /* 0x0000000410107981 */ /* 0x000ea8000c1e9900 */
[----:B------:R-:W2:Y:S01]  /*1e30*/  LDG.E.CONSTANT R18, [R18.64] ;  /* 0x0000000412127981 */ /* 0x000ea2000c1e9900 */
[----:B------:R-:W-:-:S05]  /*1e40*/  IADD3 R20, R7, R20, RZ ;  /* 0x0000001407147210 */ /* 0x000fca0007ffe0ff */
        /* <DEDUP_REMOVED lines=22> */
.L_x_1290:
[----:B------:R0:W-:Y:S01]  /*1fb0*/  STS [R20], R25 ;  /* 0x0000001914007388 */ /* 0x0001e20000000800 */
[C---:B------:R-:W-:Y:S02]  /*1fc0*/  HADD2 R16, |R25|.reuse, -RZ.H0_H0 ;  /* 0xa00000ff19107230 */ /* 0x040fe40000000200 */
[----:B------:R-:W-:-:S03]  /*1fd0*/  HSETP2.GT.AND P5, PT, |R25|.H0_H0, |R25|.H1_H1, PT ;  /* 0x7000001919007234 */ /* 0x000fc60003fa4a00 */
[----:B------:R-:W-:-:S04]  /*1fe0*/  PRMT R17, R16, 0x7632, R17 ;  /* 0x0000763210117816 */ /* 0x000fc80000000011 */
[----:B------:R-:W-:-:S05]  /*1ff0*/  SEL R16, R17, R16, !P5 ;  /* 0x0000001011107207 */ /* 0x000fca0006800000 */
[----:B------:R-:W-:-:S05]  /*2000*/  HSETP2.GT.AND P5, PT, R16.H0_H0, R5.H0_H0, PT ;  /* 0x2000000510007234 */ /* 0x000fca0003fa4800 */
[----:B------:R-:W-:Y:S02]  /*2010*/  SEL R5, R5, R16, !P5 ;  /* 0x0000001005057207 */ /* 0x000fe40006800000 */
.L_x_1291:
        /* <DEDUP_REMOVED lines=33> */
.L_x_1292:
[----:B------:R0:W-:Y:S01]  /*2230*/  STS [R20], R25 ;  /* 0x0000001914007388 */ /* 0x0001e20000000800 */
[C---:B------:R-:W-:Y:S02]  /*2240*/  HADD2 R16, |R25|.reuse, -RZ.H0_H0 ;  /* 0xa00000ff19107230 */ /* 0x040fe40000000200 */
[----:B------:R-:W-:-:S03]  /*2250*/  HSETP2.GT.AND P5, PT, |R25|.H0_H0, |R25|.H1_H1, PT ;  /* 0x7000001919007234 */ /* 0x000fc60003fa4a00 */
[----:B------:R-:W-:-:S04]  /*2260*/  PRMT R17, R16, 0x7632, R17 ;  /* 0x0000763210117816 */ /* 0x000fc80000000011 */
[----:B------:R-:W-:-:S05]  /*2270*/  SEL R16, R17, R16, !P5 ;  /* 0x0000001011107207 */ /* 0x000fca0006800000 */
[----:B------:R-:W-:-:S05]  /*2280*/  HSETP2.GT.AND P5, PT, R16.H0_H0, R5.H0_H0, PT ;  /* 0x2000000510007234 */ /* 0x000fca0003fa4800 */
[----:B------:R-:W-:Y:S02]  /*2290*/  SEL R5, R5, R16, !P5 ;  /* 0x0000001005057207 */ /* 0x000fe40006800000 */
.L_x_1293:
        /* <DEDUP_REMOVED lines=33> */
.L_x_1294:
[----:B------:R0:W-:Y:S01]  /*24b0*/  STS [R20], R19 ;  /* 0x0000001314007388 */ /* 0x0001e20000000800 */
[C---:B------:R-:W-:Y:S02]  /*24c0*/  HADD2 R14, |R19|.reuse, -RZ.H0_H0 ;  /* 0xa00000ff130e7230 */ /* 0x040fe40000000200 */
[----:B------:R-:W-:-:S03]  /*24d0*/  HSETP2.GT.AND P5, PT, |R19|.H0_H0, |R19|.H1_H1, PT ;  /* 0x7000001313007234 */ /* 0x000fc60003fa4a00 */
[----:B------:R-:W-:-:S04]  /*24e0*/  PRMT R13, R14, 0x7632, R13 ;  /* 0x000076320e0d7816 */ /* 0x000fc8000000000d */
[----:B------:R-:W-:-:S05]  /*24f0*/  SEL R14, R13, R14, !P5 ;  /* 0x0000000e0d0e7207 */ /* 0x000fca0006800000 */
[----:B------:R-:W-:-:S05]  /*2500*/  HSETP2.GT.AND P5, PT, R14.H0_H0, R5.H0_H0, PT ;  /* 0x200000050e007234 */ /* 0x000fca0003fa4800 */
[----:B------:R-:W-:Y:S02]  /*2510*/  SEL R5, R5, R14, !P5 ;  /* 0x0000000e05057207 */ /* 0x000fe40006800000 */
.L_x_1295:
[----:B0-----:R-:W-:Y:S02]  /*2520*/  IADD3 R21, R23, c[0x0][0x0], RZ ;  /* 0x0000000017157a10 */ /* 0x001fe40007ffe0ff */
[----:B------:R-:W-:Y:S02]  /*2530*/  IADD3 R12, R12, 0x1, RZ ;  /* 0x000000010c0c7810 */ /* 0x000fe40007ffe0ff */
[----:B------:R-:W-:-:S13]  /*2540*/  ISETP.GE.AND P5, PT, R21, c[0x0][0x1a8], PT ;  /* 0x00006a0015007a0c */ /* 0x000fda0003fa6270 */
[----:B------:R-:W-:Y:S05]  /*2550*/  @!P5 BRA `(.L_x_1296) ;  /* 0xfffff5e00000d947 */ /* 0x000fea000383ffff */
.L_x_1287:
[----:B------:R-:W-:Y:S05]  /*2560*/  BSYNC B0 ;  /* 0x0000000000007941 */ /* 0x000fea0003800000 */
.L_x_1286:
[----:B------:R-:W-:-:S04]  /*2570*/  ISETP.NE.U32.AND P0, PT, RZ, c[0x0][0x1c8], PT ;  /* 0x00007200ff007a0c */ /* 0x000fc80003f05070 */
[----:B------:R-:W-:-:S13]  /*2580*/  ISETP.NE.AND.EX P0, PT, RZ, c[0x0][0x1cc], PT, P0 ;  /* 0x00007300ff007a0c */ /* 0x000fda0003f05300 */
[----:B------:R-:W-:Y:S05]  /*2590*/  @!P0 EXIT ;  /* 0x000000000000894d */ /* 0x000fea0003800000 */
[----:B------:R-:W-:Y:S01]  /*25a0*/  HADD2.F32 R5, -RZ, R5.H0_H0 ;  /* 0x20000005ff057230 */ /* 0x000fe20000004100 */
[----:B------:R-:W1:Y:S01]  /*25b0*/  I2F R15, R2 ;  /* 0x00000002000f7306 */ /* 0x000e620000201400 */
[----:B------:R-:W-:Y:S03]  /*25c0*/  BSSY B0, `(.L_x_1297) ;  /* 0x0000042000007945 */ /* 0x000fe60003800000 */
[----:B0-----:R-:W0:Y:S01]  /*25d0*/  SHFL.BFLY PT, R6, R5, 0x10, 0x1f ;  /* 0x0e001f0005067f89 */ /* 0x001e2200000e0000 */
[----:B-1----:R-:W-:Y:S02]  /*25e0*/  FSETP.GT.FTZ.AND P0, PT, R0, R15, PT ;  /* 0x0000000f0000720b */ /* 0x002fe40003f14000 */
[----:B0-----:R-:W-:Y:S02]  /*25f0*/  FMNMX.FTZ R6, R5, R6, !PT ;  /* 0x0000000605067209 */ /* 0x001fe40007810000 */
[----:B------:R-:W-:-:S03]  /*2600*/  MOV R5, 0xe0ad78ec ;  /* 0xe0ad78ec00057802 */ /* 0x000fc60000000f00 */
        /* <DEDUP_REMOVED lines=39> */
[----:B-----5:R-:W-:Y:S05]  /*2880*/  CALL.REL.NOINC `($__internal_24_$__cuda_sm20_div_rn_f64_full) ;  /* 0x000001e000007944 */ /* 0x020fea0003c00000 */
.L_x_1300:
[----:B------:R-:W-:Y:S05]  /*2890*/  BSYNC B1 ;  /* 0x0000000000017941 */ /* 0x000fea0003800000 */
.L_x_1299:
[----:B------:R-:W2:Y:S01]  /*28a0*/  F2F.F32.F64 R4, R2 ;  /* 0x0000000200047310 */ /* 0x000ea20000301000 */
[----:B------:R-:W2:Y:S01]  /*28b0*/  DSETP.GEU.AND P0, PT, |R2|, c[0x2][0x0], PT ;  /* 0x008000000200762a */ /* 0x000ea20003f0e200 */
[----:B------:R-:W-:-:S13]  /*28c0*/  MOV R13, 0x2 ;  /* 0x00000002000d7802 */ /* 0x000fda0000000f00 */
[----:B--2---:R-:W-:Y:S02]  /*28d0*/  @!P0 FMUL R4, R4, 1.175494350822287508e-38 ;  /* 0x0080000004048820 */ /* 0x004fe40000400000 */
.L_x_1301:
        /* <DEDUP_REMOVED lines=16> */
.L_x_1298:
[----:B------:R-:W-:Y:S05]  /*29e0*/  BSYNC B0 ;  /* 0x0000000000007941 */ /* 0x000fea0003800000 */
.L_x_1297:
        /* <DEDUP_REMOVED lines=8> */
        .weak           $__internal_24_$__cuda_sm20_div_rn_f64_full
        .type           $__internal_24_$__cuda_sm20_div_rn_f64_full,@function
        .size           $__internal_24_$__cuda_sm20_div_rn_f64_full,(.L_x_2458 - $__internal_24_$__cuda_sm20_div_rn_f64_full)
$__internal_24_$__cuda_sm20_div_rn_f64_full:
        /* <DEDUP_REMOVED lines=57> */
.L_x_1303:
        /* <DEDUP_REMOVED lines=15> */
.L_x_1305:
[----:B------:R-:W-:Y:S01]  /*2ef0*/  LOP3.LUT R17, R5, 0x80000, RZ, 0xfc, !PT ;  /* 0x0008000005117812 */ /* 0x000fe200078efcff */
[----:B------:R-:W-:Y:S02]  /*2f00*/  IMAD.MOV.U32 R16, RZ, RZ, R4 ;  /* 0x000000ffff107224 */ /* 0x000fe400078e0004 */
.L_x_1304:
[----:B------:R-:W-:Y:S05]  /*2f10*/  BSYNC B2 ;  /* 0x0000000000027941 */ /* 0x000fea0003800000 */
.L_x_1302:
[----:B------:R-:W-:Y:S01]  /*2f20*/  HFMA2.MMA R13, -RZ, RZ, 0, 0 ;  /* 0x00000000ff0d7435 */ /* 0x000fe200000001ff */
[----:B------:R-:W-:Y:S01]  /*2f30*/  MOV R2, R16 ;  /* 0x0000001000027202 */ /* 0x000fe20000000f00 */
[----:B------:R-:W-:-:S04]  /*2f40*/  IMAD.MOV.U32 R3, RZ, RZ, R17 ;  /* 0x000000ffff037224 */ /* 0x000fc800078e0011 */
[----:B------:R-:W-:Y:S05]  /*2f50*/  RET.REL.NODEC R12 `(_ZN17fastertransformer35generalAddBiasResidualLayerNormOpt2I7__half2Lb1ELb0ELi2ELb1ELi4EEEvPT_S3_PKS2_S5_S5_S5_S5_S5_fiiPKfS7_S7_Pfi) ;  /* 0xffffd0a00c007950 */ /* 0x000fea0003c3ffff */
.L_x_1306:
        /* <DEDUP_REMOVED lines=10> */
.L_x_2458:


//--------------------- .text._ZN17fastertransformer34generalAddBiasResidualLayerNormOptI7__half2Lb1ELb0ELi2ELb1ELi4EEEvPT_S3_PKS2_S5_S5_S5_S5_S5_fiiPKfS7_S7_Pfi --------------------------
	.section	.text._ZN17fastertransformer34generalAddBiasResidualLayerNormOptI7__half2Lb1ELb0ELi2ELb1ELi4EEEvPT_S3_PKS2_S5_S5_S5_S5_S5_fiiPKfS7_S7_Pfi,"ax",@progbits
	.sectioninfo	@"SHI_REGISTERS=30"
	.align	128
        .global         _ZN17fastertransformer34generalAddBiasResidualLayerNormOptI7__half2Lb1ELb0ELi2ELb1ELi4EEEvPT_S3_PKS2_S5_S5_S5_S5_S5_fiiPKfS7_S7_Pfi
        .type           _ZN17fastertransformer34generalAddBiasResidualLayerNormOptI7__half2Lb1ELb0ELi2ELb1ELi4EEEvPT_S3_PKS2_S5_S5_S5_S5_S5_fiiPKfS7_S7_Pfi,@function
        .size           _ZN17fastertransformer34generalAddBiasResidualLayerNormOptI7__half2Lb1ELb0ELi2ELb1ELi4EEEvPT_S3_PKS2_S5_S5_S5_S5_S5_fiiPKfS7_S7_Pfi,(.L_x_2459 - _ZN17fastertransformer34generalAddBiasResidualLayerNormOptI7__half2Lb1ELb0ELi2ELb1ELi4EEEvPT_S3_PKS2_S5_S5_S5_S5_S5_fiiPKfS7_S7_Pfi)
        .other          _ZN17fastertransformer34generalAddBiasResidualLayerNormOptI7__half2Lb1ELb0ELi2ELb1ELi4EEEvPT_S3_PKS2_S5_S5_S5_S5_S5_fiiPKfS7_S7_Pfi,@"STO_CUDA_ENTRY STV_DEFAULT"
_ZN17fastertransformer34generalAddBiasResidualLayerNormOptI7__half2Lb1ELb0ELi2ELb1ELi4EEEvPT_S3_PKS2_S5_S5_S5_S5_S5_fiiPKfS7_S7_Pfi:
.text._ZN17fastertransformer34generalAddBiasResidualLayerNormOptI7__half2Lb1ELb0ELi2ELb1ELi4EEEvPT_S3_PKS2_S5_S5_S5_S5_S5_fiiPKfS7_S7_Pfi:
        /* <DEDUP_REMOVED lines=14> */
[----:B------:R-:W-:Y:S02]  /*00e0*/  @P0 IMAD.MOV.U32 R8, RZ, RZ, c[0x0][0x1b0] ;  /* 0x00006c00ff080624 */ /* 0x000fe400078e00ff */
        /* <DEDUP_REMOVED lines=11> */
[----:B------:R-:W-:-:S03]  /*01a0*/  IMAD.MOV.U32 R16, RZ, RZ, R2 ;  /* 0x000000ffff107224 */ /* 0x000fc600078e0002 */
.L_x_1310:
        /* <DEDUP_REMOVED lines=19> */
.L_x_1309:
[----:B------:R-:W-:Y:S02]  /*02e0*/  IMAD.MOV.U32 R6, RZ, RZ, R2 ;  /* 0x000000ffff067224 */ /* 0x000fe400078e0002 */
.L_x_1311:
[----:B------:R-:W-:Y:S02]  /*02f0*/  IMAD.MOV.U32 R9, RZ, RZ, 0x8 ;  /* 0x00000008ff097424 */ /* 0x000fe400078e00ff */
[----:B0-----:R-:W-:-:S04]  /*0300*/  IMAD R16, R3, c[0x0][0x1a8], R6 ;  /* 0x00006a0003107a24 */ /* 0x001fc800078e0206 */
[----:B------:R-:W-:-:S04]  /*0310*/  IMAD.WIDE R8, R16, R9, c[0x0][0x170] ;  /* 0x00005c0010087625 */ /* 0x000fc800078e0209 */
[----:B------:R-:W-:Y:S02]  /*0320*/  IMAD.MOV.U32 R19, RZ, RZ, 0x4 ;  /* 0x00000004ff137424 */ /* 0x000fe400078e00ff */
[----:B------:R-:W2:Y:S02]  /*0330*/  LDG.E.64.CONSTANT R8, [R8.64] ;  /* 0x0000000408087981 */ /* 0x000ea4000c1e9b00 */
[----:B------:R-:W-:-:S04]  /*0340*/  IMAD.WIDE R10, R16, R19, c[0x0][0x180] ;  /* 0x00006000100a7625 */ /* 0x000fc800078e0213 */
[----:B------:R-:W-:Y:S02]  /*0350*/  IMAD.WIDE R14, R16, R19, c[0x0][0x188] ;  /* 0x00006200100e7625 */ /* 0x000fe400078e0213 */
[----:B------:R-:W3:Y:S04]  /*0360*/  LDG.E.CONSTANT R10, [R10.64] ;  /* 0x000000040a0a7981 */ /* 0x000ee8000c1e9900 */
[----:B------:R-:W4:Y:S01]  /*0370*/  LDG.E.CONSTANT R14, [R14.64] ;  /* 0x000000040e0e7981 */ /* 0x000f22000c1e9900 */
[----:B--2---:R-:W0:Y:S08]  /*0380*/  I2F R18, R8 ;  /* 0x0000000800127306 */ /* 0x004e300000201400 */
[----:B------:R-:W1:Y:S01]  /*0390*/  I2F R20, R9 ;  /* 0x0000000900147306 */ /* 0x000e620000201400 */
[----:B---3--:R-:W-:-:S06]  /*03a0*/  HADD2 R7, R10, RZ.H0_H0 ;  /* 0x200000ff0a077230 */ /* 0x008fcc0000000000 */
[----:B----4-:R-:W-:Y:S01]  /*03b0*/  HFMA2.MMA R7, R7, 1, 1, R14 ;  /* 0x3c003c0007077835 */ /* 0x010fe2000000000e */
[-C--:B0-----:R-:W-:Y:S02]  /*03c0*/  FMUL.FTZ R18, R18, R5.reuse ;  /* 0x0000000512127220 */ /* 0x081fe40000410000 */
        /* <DEDUP_REMOVED lines=10> */
.L_x_1308:
[----:B0-----:R-:W-:Y:S05]  /*0470*/  BSYNC B0 ;  /* 0x0000000000007941 */ /* 0x001fea0003800000 */
.L_x_1307:
[----:B------:R-:W-:Y:S01]  /*0480*/  HADD2 R4, R4.H0_H0, R4.H1_H1 ;  /* 0x3000000404047230 */ /* 0x000fe20000000800 */
[----:B------:R-:W-:Y:S01]  /*0490*/  I2F.U32 R10, R2 ;  /* 0x00000002000a7306 */ /* 0x000fe20000201000 */
[----:B------:R-:W-:Y:S01]  /*04a0*/  ISETP.NE.AND P1, PT, R2, RZ, PT ;  /* 0x000000ff0200720c */ /* 0x000fe20003f25270 */
[----:B------:R-:W-:Y:S02]  /*04b0*/  BSSY B0, `(.L_x_1312) ;  /* 0x0000061000007945 */ /* 0x000fe40003800000 */
[----:B------:R-:W-:-:S05]  /*04c0*/  HADD2.F32 R4, -RZ, R4.H0_H0 ;  /* 0x20000004ff047230 */ /* 0x000fca0000004100 */
[----:B------:R-:W0:Y:S05]  /*04d0*/  SHFL.BFLY PT, R3, R4, 0x10, 0x1f ;  /* 0x0e001f0004037f89 */ /* 0x000e2a00000e0000 */
[----:B------:R-:W-:Y:S01]  /*04e0*/  @!P1 I2F R15, c[0x0][0x1a8] ;  /* 0x00006a00000f9b06 */ /* 0x000fe20000201400 */
[----:B0-----:R-:W-:Y:S01]  /*04f0*/  FADD.FTZ R5, R4, R3 ;  /* 0x0000000304057221 */ /* 0x001fe20000010000 */
[----:B------:R-:W-:-:S04]  /*0500*/  LOP3.LUT P4, R4, R2, 0x1f, RZ, 0xc0, !PT ;  /* 0x0000001f02047812 */ /* 0x000fc8000788c0ff */
[----:B------:R-:W0:Y:S02]  /*0510*/  SHFL.BFLY PT, R6, R5, 0x8, 0x1f ;  /* 0x0d001f0005067f89 */ /* 0x000e2400000e0000 */
[----:B0-----:R-:W-:Y:S01]  /*0520*/  FADD.FTZ R6, R5, R6 ;  /* 0x0000000605067221 */ /* 0x001fe20000010000 */
[----:B------:R-:W-:-:S04]  /*0530*/  SHF.R.U32.HI R5, RZ, 0x3, R2 ;  /* 0x00000003ff057819 */ /* 0x000fc80000011602 */
[----:B------:R-:W0:Y:S01]  /*0540*/  SHFL.BFLY PT, R3, R6, 0x4, 0x1f ;  /* 0x0c801f0006037f89 */ /* 0x000e2200000e0000 */
[----:B------:R-:W-:Y:S01]  /*0550*/  LOP3.LUT R5, R5, 0x1ffffffc, RZ, 0xc0, !PT ;  /* 0x1ffffffc05057812 */ /* 0x000fe200078ec0ff */
[----:B0-----:R-:W-:Y:S02]  /*0560*/  FADD.FTZ R7, R6, R3 ;  /* 0x0000000306077221 */ /* 0x001fe40000010000 */
[----:B------:R-:W0:Y:S01]  /*0570*/  I2F.U32 R3, c[0x0][0x0] ;  /* 0x0000000000037b06 */ /* 0x000e220000201000 */
[----:B------:R-:W-:Y:S02]  /*0580*/  IMAD.SHL.U32 R6, R4, 0x4, RZ ;  /* 0x0000000404067824 */ /* 0x000fe400078e00ff */
[----:B------:R-:W1:Y:S01]  /*0590*/  SHFL.BFLY PT, R8, R7, 0x2, 0x1f ;  /* 0x0c401f0007087f89 */ /* 0x000e6200000e0000 */
[----:B0-----:R-:W-:-:S05]  /*05a0*/  FMUL.FTZ R3, R3, 0.03125 ;  /* 0x3d00000003037820 */ /* 0x001fca0000410000 */
[----:B------:R-:W-:Y:S01]  /*05b0*/  FSETP.GT.FTZ.AND P0, PT, R3, R10, PT ;  /* 0x0000000a0300720b */ /* 0x000fe20003f14000 */
[----:B-1----:R-:W-:Y:S01]  /*05c0*/  FADD.FTZ R8, R7, R8 ;  /* 0x0000000807087221 */ /* 0x002fe20000010000 */
[----:B------:R-:W-:-:S04]  /*05d0*/  MOV R7, RZ ;  /* 0x000000ff00077202 */ /* 0x000fc80000000f00 */
[----:B------:R-:W0:Y:S02]  /*05e0*/  SHFL.BFLY PT, R9, R8, 0x1, 0x1f ;  /* 0x0c201f0008097f89 */ /* 0x000e2400000e0000 */
[----:B0-----:R-:W-:-:S05]  /*05f0*/  FADD.FTZ R14, R8, R9 ;  /* 0x00000009080e7221 */ /* 0x001fca0000010000 */
        /* <DEDUP_REMOVED lines=9> */
[----:B-1----:R-:W-:Y:S02]  /*0690*/  FADD.FTZ R10, R9, R10 ;  /* 0x0000000a090a7221 */ /* 0x002fe40000010000 */
[----:B------:R-:W-:-:S03]  /*06a0*/  IMAD.MOV.U32 R9, RZ, RZ, RZ ;  /* 0x000000ffff097224 */ /* 0x000fc600078e00ff */
        /* <DEDUP_REMOVED lines=12> */
.L_x_1314:
        /* <DEDUP_REMOVED lines=53> */
.L_x_1313:
[----:B0-----:R-:W-:Y:S05]  /*0ac0*/  BSYNC B0 ;  /* 0x0000000000007941 */ /* 0x001fea0003800000 */
.L_x_1312:
        /* <DEDUP_REMOVED lines=18> */
[----:B-1----:R-:W-:Y:S01]  /*0bf0*/  FADD.FTZ R9, R9, R14 ;  /* 0x0000000e09097221 */ /* 0x002fe20000010000 */
[----:B------:R-:W-:-:S04]  /*0c00*/  @!P1 MOV R14, 0x3f000000 ;  /* 0x3f000000000e9802 */ /* 0x000fc80000000f00 */
        /* <DEDUP_REMOVED lines=22> */
[----:B------:R-:W-:Y:S01]  /*0d70*/  HFMA2.MMA R11, -RZ, RZ, 0, 0 ;  /* 0x00000000ff0b7435 */ /* 0x000fe200000001ff */
[----:B-1----:R-:W-:-:S08]  /*0d80*/  IMAD.SHL.U32 R10, R14, 0x4, RZ ;  /* 0x000000040e0a7824 */ /* 0x002fd000078e00ff */
.L_x_1325:
        /* <DEDUP_REMOVED lines=30> */
.L_x_1317:
[----:B------:R0:W-:Y:S01]  /*0f70*/  STS [R23], R22 ;  /* 0x0000001617007388 */ /* 0x0001e20000000800 */
[C---:B------:R-:W-:Y:S02]  /*0f80*/  HADD2 R16, |R22|.reuse, -RZ.H0_H0 ;  /* 0xa00000ff16107230 */ /* 0x040fe40000000200 */
[----:B------:R-:W-:-:S03]  /*0f90*/  HSETP2.GT.AND P5, PT, |R22|.H0_H0, |R22|.H1_H1, PT ;  /* 0x7000001616007234 */ /* 0x000fc60003fa4a00 */
[----:B------:R-:W-:-:S04]  /*0fa0*/  PRMT R17, R16, 0x7632, R17 ;  /* 0x0000763210117816 */ /* 0x000fc80000000011 */
[----:B------:R-:W-:-:S05]  /*0fb0*/  SEL R16, R17, R16, !P5 ;  /* 0x0000001011107207 */ /* 0x000fca0006800000 */
[----:B------:R-:W-:-:S05]  /*0fc0*/  HSETP2.GT.AND P5, PT, R16.H0_H0, R7.H0_H0, PT ;  /* 0x2000000710007234 */ /* 0x000fca0003fa4800 */
[----:B------:R-:W-:Y:S02]  /*0fd0*/  SEL R7, R7, R16, !P5 ;  /* 0x0000001007077207 */ /* 0x000fe40006800000 */
.L_x_1318:
        /* <DEDUP_REMOVED lines=34> */
.L_x_1319:
[----:B------:R0:W-:Y:S01]  /*1200*/  STS [R23], R22 ;  /* 0x0000001617007388 */ /* 0x0001e20000000800 */
[C---:B------:R-:W-:Y:S02]  /*1210*/  HADD2 R16, |R22|.reuse, -RZ.H0_H0 ;  /* 0xa00000ff16107230 */ /* 0x040fe40000000200 */
[----:B------:R-:W-:-:S03]  /*1220*/  HSETP2.GT.AND P5, PT, |R22|.H0_H0, |R22|.H1_H1, PT ;  /* 0x7000001616007234 */ /* 0x000fc60003fa4a00 */
[----:B------:R-:W-:-:S04]  /*1230*/  PRMT R17, R16, 0x7632, R17 ;  /* 0x0000763210117816 */ /* 0x000fc80000000011 */
[----:B------:R-:W-:-:S05]  /*1240*/  SEL R16, R17, R16, !P5 ;  /* 0x0000001011107207 */ /* 0x000fca0006800000 */
[----:B------:R-:W-:-:S05]  /*1250*/  HSETP2.GT.AND P5, PT, R16.H0_H0, R7.H0_H0, PT ;  /* 0x2000000710007234 */ /* 0x000fca0003fa4800 */
[----:B------:R-:W-:Y:S02]  /*1260*/  SEL R7, R7, R16, !P5 ;  /* 0x0000001007077207 */ /* 0x000fe40006800000 */
.L_x_1320:
        /* <DEDUP_REMOVED lines=33> */
.L_x_1321:
[----:B------:R0:W-:Y:S01]  /*1480*/  STS [R23], R22 ;  /* 0x0000001617007388 */ /* 0x0001e20000000800 */
[C---:B------:R-:W-:Y:S02]  /*1490*/  HADD2 R16, |R22|.reuse, -RZ.H0_H0 ;  /* 0xa00000ff16107230 */ /* 0x040fe40000000200 */
[----:B------:R-:W-:-:S03]  /*14a0*/  HSETP2.GT.AND P5, PT, |R22|.H0_H0, |R22|.H1_H1, PT ;  /* 0x7000001616007234 */ /* 0x000fc60003fa4a00 */
[----:B------:R-:W-:-:S04]  /*14b0*/  PRMT R17, R16, 0x7632, R17 ;  /* 0x0000763210117816 */ /* 0x000fc80000000011 */
[----:B------:R-:W-:-:S05]  /*14c0*/  SEL R16, R17, R16, !P5 ;  /* 0x0000001011107207 */ /* 0x000fca0006800000 */
[----:B------:R-:W-:-:S05]  /*14d0*/  HSETP2.GT.AND P5, PT, R16.H0_H0, R7.H0_H0, PT ;  /* 0x2000000710007234 */ /* 0x000fca0003fa4800 */
[----:B------:R-:W-:Y:S02]  /*14e0*/  SEL R7, R7, R16, !P5 ;  /* 0x0000001007077207 */ /* 0x000fe40006800000 */
.L_x_1322:
        /* <DEDUP_REMOVED lines=33> */
.L_x_1323:
[----:B------:R0:W-:Y:S01]  /*1700*/  STS [R23], R18 ;  /* 0x0000001217007388 */ /* 0x0001e20000000800 */
[C---:B------:R-:W-:Y:S02]  /*1710*/  HADD2 R14, |R18|.reuse, -RZ.H0_H0 ;  /* 0xa00000ff120e7230 */ /* 0x040fe40000000200 */
[----:B------:R-:W-:-:S03]  /*1720*/  HSETP2.GT.AND P5, PT, |R18|.H0_H0, |R18|.H1_H1, PT ;  /* 0x7000001212007234 */ /* 0x000fc60003fa4a00 */
[----:B------:R-:W-:-:S04]  /*1730*/  PRMT R15, R14, 0x7632, R15 ;  /* 0x000076320e0f7816 */ /* 0x000fc8000000000f */
[----:B------:R-:W-:-:S05]  /*1740*/  SEL R14, R15, R14, !P5 ;  /* 0x0000000e0f0e7207 */ /* 0x000fca0006800000 */
[----:B------:R-:W-:-:S05]  /*1750*/  HSETP2.GT.AND P5, PT, R14.H0_H0, R7.H0_H0, PT ;  /* 0x200000070e007234 */ /* 0x000fca0003fa4800 */
[----:B------:R-:W-:Y:S02]  /*1760*/  SEL R7, R7, R14, !P5 ;  /* 0x0000000e07077207 */ /* 0x000fe40006800000 */
.L_x_1324:
[----:B0-----:R-:W-:Y:S02]  /*1770*/  IADD3 R21, R25, c[0x0][0x0], RZ ;  /* 0x0000000019157a10 */ /* 0x001fe40007ffe0ff */
[----:B------:R-:W-:Y:S02]  /*1780*/  IADD3 R11, R11, 0x1, RZ ;  /* 0x000000010b0b7810 */ /* 0x000fe40007ffe0ff */
[----:B------:R-:W-:-:S13]  /*1790*/  ISETP.GE.AND P5, PT, R21, c[0x0][0x1a8], PT ;  /* 0x00006a0015007a0c */ /* 0x000fda0003fa6270 */
[----:B------:R-:W-:Y:S05]  /*17a0*/  @!P5 BRA `(.L_x_1325) ;  /* 0xfffff5e00000d947 */ /* 0x000fea000383ffff */
.L_x_1316:
[----:B0-----:R-:W-:Y:S05]  /*17b0*/  BSYNC B0 ;  /* 0x0000000000007941 */ /* 0x001fea0003800000 */
.L_x_1315:
        /* <DEDUP_REMOVED lines=49> */
[----:B------:R-:W-:Y:S05]  /*1ad0*/  CALL.REL.NOINC `($__internal_25_$__cuda_sm20_div_rn_f64_full) ;  /* 0x0000020000007944 */ /* 0x000fea0003c00000 */
.L_x_1329:
[----:B------:R-:W-:Y:S05]  /*1ae0*/  BSYNC B1 ;  /* 0x0000000000017941 */ /* 0x000fea0003800000 */
.L_x_1328:
[----:B------:R-:W0:Y:S01]  /*1af0*/  S2R R11, SR_CTAID.X ;  /* 0x00000000000b7919 */ /* 0x000e220000002500 */
[----:B------:R-:W2:Y:S01]  /*1b00*/  F2F.F32.F64 R3, R6 ;  /* 0x0000000600037310 */ /* 0x000ea20000301000 */
[----:B------:R-:W2:Y:S01]  /*1b10*/  DSETP.GEU.AND P0, PT, |R6|, c[0x2][0x0], PT ;  /* 0x008000000600762a */ /* 0x000ea20003f0e200 */
[----:B-1----:R-:W-:-:S13]  /*1b20*/  IMAD.MOV.U32 R15, RZ, RZ, 0x2 ;  /* 0x00000002ff0f7424 */ /* 0x002fda00078e00ff */
[----:B--2---:R-:W-:Y:S02]  /*1b30*/  @!P0 FMUL R3, R3, 1.175494350822287508e-38 ;  /* 0x0080000003038820 */ /* 0x004fe40000400000 */
.L_x_1330:
        /* <DEDUP_REMOVED lines=16> */
.L_x_1327:
[----:B------:R-:W-:Y:S05]  /*1c40*/  BSYNC B0 ;  /* 0x0000000000007941 */ /* 0x000fea0003800000 */
.L_x_1326:
[----:B------:R-:W-:Y:S05]  /*1c50*/  @P1 EXIT ;  /* 0x000000000000194d */ /* 0x000fea0003800000 */
[----:B------:R-:W2:Y:S01]  /*1c60*/  LDG.E R13, [R12.64] ;  /* 0x000000040c0d7981 */ /* 0x000ea2000c1e1900 */
[----:B------:R-:W-:-:S03]  /*1c70*/  MOV R3, 0x4 ;  /* 0x0000000400037802 */ /* 0x000fc60000000f00 */
[----:B------:R-:W1:Y:S02]  /*1c80*/  S2R R2, SR_CTAID.X ;  /* 0x0000000000027919 */ /* 0x000e640000002500 */
[----:B-1----:R-:W-:-:S04]  /*1c90*/  IMAD.WIDE.U32 R2, R2, R3, c[0x0][0x1c8] ;  /* 0x0000720002027625 */ /* 0x002fc800078e0003 */
[----:B--2---:R-:W-:-:S04]  /*1ca0*/  FMUL.FTZ R0, R0, R13 ;  /* 0x0000000d00007220 */ /* 0x004fc80000410000 */
[----:B0-----:R-:W-:-:S05]  /*1cb0*/  FMUL.FTZ R5, R0, 0.0078740157186985015869 ;  /* 0x3c01020400057820 */ /* 0x001fca0000410000 */
[----:B------:R-:W-:Y:S01]  /*1cc0*/  STG.E [R2.64], R5 ;  /* 0x0000000502007986 */ /* 0x000fe2000c101904 */
[----:B------:R-:W-:Y:S05]  /*1cd0*/  EXIT ;  /* 0x000000000000794d */ /* 0x000fea0003800000 */
        .weak           $__internal_25_$__cuda_sm20_div_rn_f64_full
        .type           $__internal_25_$__cuda_sm20_div_rn_f64_full,@function
        .size           $__internal_25_$__cuda_sm20_div_rn_f64_full,(.L_x_2459 - $__internal_25_$__cuda_sm20_div_rn_f64_full)
$__internal_25_$__cuda_sm20_div_rn_f64_full:
        /* <DEDUP_REMOVED lines=57> */
.L_x_1332:
[----:B------:R-:W2:-:S14]  /*2070*/  DSETP.NAN.AND P0, PT, R4, R4, PT ;  /* 0x000000040400722a */ /* 0x000e9c0003f08000 */
[----:B--2---:R-:W-:Y:S05]  /*2080*/  @P0 BRA `(.L_x_1334) ;  /* 0x000000d000000947 */ /* 0x004fea0003800000 */
[----:B------:R-:W-:Y:S01]  /*2090*/  ISETP.NE.AND P0, PT, R3, R20, PT ;  /* 0x000000140300720c */ /* 0x000fe20003f05270 */
[----:B0-----:R-:W-:Y:S01]  /*20a0*/  IMAD.MOV.U32 R16, RZ, RZ, 0x0 ;  /* 0x00000000ff107424 */ /* 0x001fe200078e00ff */
        /* <DEDUP_REMOVED lines=11> */
.L_x_1334:
[----:B0-----:R-:W-:Y:S01]  /*2160*/  LOP3.LUT R17, R5, 0x80000, RZ, 0xfc, !PT ;  /* 0x0008000005117812 */ /* 0x001fe200078efcff */
[----:B------:R-:W-:Y:S02]  /*2170*/  IMAD.MOV.U32 R16, RZ, RZ, R4 ;  /* 0x000000ffff107224 */ /* 0x000fe400078e0004 */
.L_x_1333:
[----:B------:R-:W-:Y:S05]  /*2180*/  BSYNC B2 ;  /* 0x0000000000027941 */ /* 0x000fea0003800000 */
.L_x_1331:
[----:B------:R-:W-:Y:S01]  /*2190*/  IMAD.MOV.U32 R9, RZ, RZ, 0x0 ;  /* 0x00000000ff097424 */ /* 0x000fe200078e00ff */
[----:B------:R-:W-:Y:S01]  /*21a0*/  MOV R7, R17 ;  /* 0x0000001100077202 */ /* 0x000fe20000000f00 */
[----:B------:R-:W-:Y:S02]  /*21b0*/  IMAD.MOV.U32 R6, RZ, RZ, R16 ;  /* 0x000000ffff067224 */ /* 0x000fe400078e0010 */
[----:B------:R-:W-:Y:S05]  /*21c0*/  RET.REL.NODEC R8 `(_ZN17fastertransformer34generalAddBiasResidualLayerNormOptI7__half2Lb1ELb0ELi2ELb1ELi4EEEvPT_S3_PKS2_S5_S5_S5_S5_S5_fiiPKfS7_S7_Pfi) ;  /* 0xffffde3008007950 */ /* 0x000fea0003c3ffff */
.L_x_1335:
        /* <DEDUP_REMOVED lines=11> */
.L_x_2459:


//--------------------- .text._ZN17fastertransformer35generalAddBiasResidualLayerNormOpt2I7__half2Lb0ELb1ELi2ELb1ELi4EEEvPT_S3_PKS2_S5_S5_S5_S5_S5_fiiPKfS7_S7_Pfi --------------------------
	.section	.text._ZN17fastertransformer35generalAddBiasResidualLayerNormOpt2I7__half2Lb0ELb1ELi2ELb1ELi4EEEvPT_S3_PKS2_S5_S5_S5_S5_S5_fiiPKfS7_S7_Pfi,"ax",@progbits
	.sectioninfo	@"SHI_REGISTERS=32"
	.align	128
        .global         _ZN17fastertransformer35generalAddBiasResidualLayerNormOpt2I7__half2Lb0ELb1ELi2ELb1ELi4EEEvPT_S3_PKS2_S5_S5_S5_S5_S5_fiiPKfS7_S7_Pfi
        .type           _ZN17fastertransformer35generalAddBiasResidualLayerNormOpt2I7__half2Lb0ELb1ELi2ELb1ELi4EEEvPT_S3_PKS2_S5_S5_S5_S5_S5_fiiPKfS7_S7_Pfi,@function
        .size           _ZN17fastertransformer35generalAddBiasResidualLayerNormOpt2I7__half2Lb0ELb1ELi2ELb1ELi4EEEvPT_S3_PKS2_S5_S5_S5_S5_S5_fiiPKfS7_S7_Pfi,(.L_x_2460 - _ZN17fastertransformer35generalAddBiasResidualLayerNormOpt2I7__half2Lb0ELb1ELi2ELb1ELi4EEEvPT_S3_PKS2_S5_S5_S5_S5_S5_fiiPKfS7_S7_Pfi)
        .other          _ZN17fastertransformer35generalAddBiasResidualLayerNormOpt2I7__half2Lb0ELb1ELi2ELb1ELi4EEEvPT_S3_PKS2_S5_S5_S5_S5_S5_fiiPKfS7_S7_Pfi,@"STO_CUDA_ENTRY STV_DEFAULT"
_ZN17fastertransformer35generalAddBiasResidualLayerNormOpt2I7__half2Lb0ELb1ELi2ELb1ELi4EEEvPT_S3_PKS2_S5_S5_S5_S5_S5_fiiPKfS7_S7_Pfi:
.text._ZN17fastertransformer35generalAddBiasResidualLayerNormOpt2I7__half2Lb0ELb1ELi2ELb1ELi4EEEvPT_S3_PKS2_S5_S5_S5_S5_S5_fiiPKfS7_S7_Pfi:
[----:B------:R-:W-:Y:S02]  /*0000*/  IMAD.MOV.U32 R1, RZ, RZ, c[0x0][0x28] ;  /* 0x00000a00ff017624 */ /* 0x000fe400078e00ff */
[----:B------:R-:W-:Y:S01]  /*0010*/  IMAD.MOV.U32 R0, RZ, RZ, c[0x0][0x1d0] ;  /* 0x00007400ff007624 */ /* 0x000fe200078e00ff */
[----:B------:R-:W-:Y:S01]  /*0020*/  MOV R13, c[0x0][0x1c4] ;  /* 0x00007100000d7a02 */ /* 0x000fe20000000f00 */
[----:B------:R-:W-:Y:S01]  /*0030*/  IMAD.MOV.U32 R12, RZ, RZ, c[0x0][0x1c0] ;  /* 0x00007000ff0c7624 */ /* 0x000fe200078e00ff */
[----:B------:R-:W-:Y:S02]  /*0040*/  ULDC.64 UR4, c[0x0][0x118] ;  /* 0x0000460000047ab9 */ /* 0x000fe40000000a00 */
[----:B------:R-:W-:Y:S01]  /*0050*/  ISETP.NE.AND P0, PT, R0, 0x2, PT ;  /* 0x000000020000780c */ /* 0x000fe20003f05270 */
[----:B------:R-:W-:-:S12]  /*0060*/  IMAD.MOV.U32 R0, RZ, RZ, RZ ;  /* 0x000000ffff007224 */ /* 0x000fd800078e00ff */
        /* <DEDUP_REMOVED lines=9> */
[----:B------:R-:W-:Y:S01]  /*0100*/  HFMA2.MMA R17, -RZ, RZ, 0, 0 ;  /* 0x00000000ff117435 */ /* 0x000fe200000001ff */
[--C-:B------:R-:W-:Y:S02]  /*0110*/  IMAD R16, R3, c[0x0][0x1a8], R2.reuse ;  /* 0x00006a0003107a24 */ /* 0x100fe400078e0202 */
[----:B------:R-:W-:Y:S02]  /*0120*/  IMAD.SHL.U32 R18, R4, 0x4, RZ ;  /* 0x0000000404127824 */ /* 0x000fe400078e00ff */
[----:B------:R-:W-:Y:S02]  /*0130*/  IMAD.MOV.U32 R19, RZ, RZ, RZ ;  /* 0x000000ffff137224 */ /* 0x000fe400078e00ff */
[----:B------:R-:W-:Y:S02]  /*0140*/  IMAD.MOV.U32 R10, RZ, RZ, R2 ;  /* 0x000000ffff0a7224 */ /* 0x000fe400078e0002 */
[----:B------:R-:W-:-:S02]  /*0150*/  IMAD.MOV.U32 R20, RZ, RZ, RZ ;  /* 0x000000ffff147224 */ /* 0x000fc400078e00ff */
[----:B------:R-:W-:-:S04]  /*0160*/  IMAD.WIDE R4, R4, 0x4, RZ ;  /* 0x0000000404047825 */ /* 0x000fc800078e02ff */
.L_x_1338:
[----:B------:R-:W-:Y:S02]  /*0170*/  IMAD.MOV.U32 R22, RZ, RZ, 0x4 ;  /* 0x00000004ff167424 */ /* 0x000fe400078e00ff */
[----:B------:R-:W-:Y:S02]  /*0180*/  IMAD R11, R18, R17, R16 ;  /* 0x00000011120b7224 */ /* 0x000fe400078e0210 */
        /* <DEDUP_REMOVED lines=32> */
[----:B0-----:R-:W-:Y:S01]  /*0390*/  IMAD.WIDE R6, R11, 0x4, R4 ;  /* 0x000000040b067825 */ /* 0x001fe200078e0204 */
[----:B------:R-:W-:-:S04]  /*03a0*/  MOV R9, c[0x0][0x0] ;  /* 0x0000000000097a02 */ /* 0x000fc80000000f00 */
[C---:B------:R-:W-:Y:S01]  /*03b0*/  IADD3 R8, P0, R6.reuse, c[0x0][0x180], RZ ;  /* 0x0000600006087a10 */ /* 0x040fe20007f1e0ff */
[----:B------:R-:W-:Y:S01]  /*03c0*/  IMAD.WIDE R14, R9, 0x4, R14 ;  /* 0x00000004090e7825 */ /* 0x000fe200078e020e */
[----:B------:R-:W-:Y:S02]  /*03d0*/  IADD3 R10, P1, R6, c[0x0][0x188], RZ ;  /* 0x00006200060a7a10 */ /* 0x000fe40007f3e0ff */
[C---:B------:R-:W-:Y:S02]  /*03e0*/  IADD3.X R9, R7.reuse, c[0x0][0x184], RZ, P0, !PT ;  /* 0x0000610007097a10 */ /* 0x040fe400007fe4ff */
[----:B------:R-:W-:Y:S01]  /*03f0*/  IADD3.X R11, R7, c[0x0][0x18c], RZ, P1, !PT ;  /* 0x00006300070b7a10 */ /* 0x000fe20000ffe4ff */
[----:B------:R-:W2:Y:S04]  /*0400*/  LDG.E.CONSTANT R23, [R14.64] ;  /* 0x000000040e177981 */ /* 0x000ea8000c1e9900 */
[----:B------:R-:W3:Y:S04]  /*0410*/  LDG.E.CONSTANT R8, [R8.64] ;  /* 0x0000000408087981 */ /* 0x000ee8000c1e9900 */
[----:B------:R-:W4:Y:S01]  /*0420*/  LDG.E.CONSTANT R10, [R10.64] ;  /* 0x000000040a0a7981 */ /* 0x000f22000c1e9900 */
[----:B------:R-:W-:Y:S01]  /*0430*/  IMAD.IADD R21, R18, 0x1, R21 ;  /* 0x0000000112157824 */ /* 0x000fe200078e0215 */
[----:B------:R-:W-:Y:S01]  /*0440*/  IADD3 R22, R22, c[0x0][0x0], RZ ;  /* 0x0000000016167a10 */ /* 0x000fe20007ffe0ff */
[----:B--2---:R-:W-:-:S02]  /*0450*/  HADD2.F32 R24, -RZ, R23.H0_H0 ;  /* 0x20000017ff187230 */ /* 0x004fc40000004100 */
[----:B------:R-:W-:Y:S02]  /*0460*/  HADD2.F32 R23, -RZ, R23.H1_H1 ;  /* 0x30000017ff177230 */ /* 0x000fe40000004100 */
[--C-:B---3--:R-:W-:Y:S01]  /*0470*/  HADD2.F32 R25, -RZ, R8.reuse.H0_H0 ;  /* 0x20000008ff197230 */ /* 0x108fe20000004100 */
[----:B------:R-:W-:Y:S01]  /*0480*/  FADD.FTZ R24, RZ, R24 ;  /* 0x00000018ff187221 */ /* 0x000fe20000010000 */
[----:B------:R-:W-:Y:S01]  /*0490*/  HADD2.F32 R27, -RZ, R8.H1_H1 ;  /* 0x30000008ff1b7230 */ /* 0x000fe20000004100 */
[----:B------:R-:W-:Y:S01]  /*04a0*/  FADD.FTZ R23, RZ, R23 ;  /* 0x00000017ff177221 */ /* 0x000fe20000010000 */
[--C-:B----4-:R-:W-:Y:S01]  /*04b0*/  HADD2.F32 R26, -RZ, R10.reuse.H0_H0 ;  /* 0x2000000aff1a7230 */ /* 0x110fe20000004100 */
[----:B------:R-:W-:Y:S01]  /*04c0*/  IADD3 R8, P0, R6, c[0x0][0x168], RZ ;  /* 0x00005a0006087a10 */ /* 0x000fe20007f1e0ff */
[----:B------:R-:W-:-:S03]  /*04d0*/  HADD2.F32 R28, -RZ, R10.H1_H1 ;  /* 0x3000000aff1c7230 */ /* 0x000fc60000004100 */
[----:B------:R-:W-:Y:S01]  /*04e0*/  FADD.FTZ R25, R25, R26 ;  /* 0x0000001a19197221 */ /* 0x000fe20000010000 */
[----:B------:R-:W-:Y:S01]  /*04f0*/  IADD3.X R9, R7, c[0x0][0x16c], RZ, P0, !PT ;  /* 0x00005b0007097a10 */ /* 0x000fe200007fe4ff */
[----:B------:R-:W-:Y:S01]  /*0500*/  FADD.FTZ R28, R27, R28 ;  /* 0x0000001c1b1c7221 */ /* 0x000fe20000010000 */
[----:B------:R-:W-:Y:S01]  /*0510*/  ISETP.GE.AND P0, PT, R22, c[0x0][0x1a8], PT ;  /* 0x00006a0016007a0c */ /* 0x000fe20003f06270 */
[----:B------:R-:W-:Y:S02]  /*0520*/  FADD.FTZ R10, R24, R25 ;  /* 0x00000019180a7221 */ /* 0x000fe40000010000 */
[----:B------:R-:W-:-:S05]  /*0530*/  FADD.FTZ R23, R23, R28 ;  /* 0x0000001c17177221 */ /* 0x000fca0000010000 */
        /* <DEDUP_REMOVED lines=10> */
[C---:B------:R-:W-:Y:S02]  /*05e0*/  IADD3 R23, P1, R4.reuse, R6, RZ ;  /* 0x0000000604177210 */ /* 0x040fe40007f3e0ff */
[----:B------:R-:W-:-:S02]  /*05f0*/  IADD3 R6, P0, R4, R14, RZ ;  /* 0x0000000e04067210 */ /* 0x000fc40007f1e0ff */
[----:B------:R-:W-:Y:S01]  /*0600*/  IADD3 R10, P3, R23, c[0x0][0x188], RZ ;  /* 0x00006200170a7a10 */ /* 0x000fe20007f7e0ff */
[----:B------:R-:W-:Y:S01]  /*0610*/  IMAD.X R25, R5, 0x1, R7, P1 ;  /* 0x0000000105197824 */ /* 0x000fe200008e0607 */
[----:B0-----:R-:W-:Y:S01]  /*0620*/  IADD3 R8, P1, R23, c[0x0][0x180], RZ ;  /* 0x0000600017087a10 */ /* 0x001fe20007f3e0ff */
[----:B------:R-:W-:-:S03]  /*0630*/  IMAD.X R7, R5, 0x1, R15, P0 ;  /* 0x0000000105077824 */ /* 0x000fc600000e060f */
        /* <DEDUP_REMOVED lines=34> */
[----:B------:R-:W-:Y:S02]  /*0860*/  IADD3.X R25, R5, R25, RZ, P1, !PT ;  /* 0x0000001905197210 */ /* 0x000fe40000ffe4ff */
[----:B0-----:R-:W-:Y:S01]  /*0870*/  IADD3 R8, P1, R23, c[0x0][0x180], RZ ;  /* 0x0000600017087a10 */ /* 0x001fe20007f3e0ff */
[----:B------:R-:W-:Y:S01]  /*0880*/  IMAD.X R7, R5, 0x1, R7, P0 ;  /* 0x0000000105077824 */ /* 0x000fe200000e0607 */
[----:B------:R-:W-:Y:S02]  /*0890*/  IADD3 R10, P3, R23, c[0x0][0x188], RZ ;  /* 0x00006200170a7a10 */ /* 0x000fe40007f7e0ff */
[C---:B------:R-:W-:Y:S02]  /*08a0*/  IADD3.X R9, R25.reuse, c[0x0][0x184], RZ, P1, !PT ;  /* 0x0000610019097a10 */ /* 0x040fe40000ffe4ff */
[----:B------:R-:W-:Y:S01]  /*08b0*/  IADD3.X R11, R25, c[0x0][0x18c], RZ, P3, !PT ;  /* 0x00006300190b7a10 */ /* 0x000fe20001ffe4ff */
[----:B------:R-:W2:Y:S04]  /*08c0*/  LDG.E.CONSTANT R6, [R6.64] ;  /* 0x0000000406067981 */ /* 0x000ea8000c1e9900 */
[----:B------:R-:W3:Y:S04]  /*08d0*/  LDG.E.CONSTANT R8, [R8.64] ;  /* 0x0000000408087981 */ /* 0x000ee8000c1e9900 */
[----:B------:R-:W4:Y:S01]  /*08e0*/  LDG.E.CONSTANT R10, [R10.64] ;  /* 0x000000040a0a7981 */ /* 0x000f22000c1e9900 */
[----:B------:R-:W-:Y:S01]  /*08f0*/  IMAD.IADD R21, R18, 0x1, R21 ;  /* 0x0000000112157824 */ /* 0x000fe200078e0215 */
        /* <DEDUP_REMOVED lines=27> */
.L_x_1337:
[----:B0-2---:R-:W-:Y:S05]  /*0ab0*/  BSYNC B0 ;  /* 0x0000000000007941 */ /* 0x005fea0003800000 */
.L_x_1336:
        /* <DEDUP_REMOVED lines=9> */
[----:B0-----:R-:W-:Y:S02]  /*0b50*/  FADD.FTZ R4, R5, R4 ;  /* 0x0000000405047221 */ /* 0x001fe40000010000 */
[----:B------:R-:W0:Y:S01]  /*0b60*/  I2F.U32 R5, c[0x0][0x0] ;  /* 0x0000000000057b06 */ /* 0x000e220000201000 */
[----:B-1----:R-:W-:Y:S02]  /*0b70*/  FADD.FTZ R10, R9, R6 ;  /* 0x00000006090a7221 */ /* 0x002fe40000010000 */
[----:B------:R-:W1:Y:S04]  /*0b80*/  SHFL.BFLY PT, R7, R4, 0x4, 0x1f ;  /* 0x0c801f0004077f89 */ /* 0x000e6800000e0000 */
[----:B------:R-:W2:Y:S01]  /*0b90*/  SHFL.BFLY PT, R11, R10, 0x4, 0x1f ;  /* 0x0c801f000a0b7f89 */ /* 0x000ea200000e0000 */
[----:B-1----:R-:W-:-:S02]  /*0ba0*/  FADD.FTZ R7, R4, R7 ;  /* 0x0000000704077221 */ /* 0x002fc40000010000 */
[----:B0-----:R-:W-:Y:S01]  /*0bb0*/  FMUL.FTZ R4, R5, 0.03125 ;  /* 0x3d00000005047820 */ /* 0x001fe20000410000 */
[----:B------:R-:W-:Y:S01]  /*0bc0*/  LOP3.LUT P3, R5, R2, 0x1f, RZ, 0xc0, !PT ;  /* 0x0000001f02057812 */ /* 0x000fe2000786c0ff */
[----:B--2---:R-:W-:Y:S01]  /*0bd0*/  FADD.FTZ R11, R10, R11 ;  /* 0x0000000b0a0b7221 */ /* 0x004fe20000010000 */
[----:B------:R-:W0:Y:S02]  /*0be0*/  SHFL.BFLY PT, R6, R7, 0x2, 0x1f ;  /* 0x0c401f0007067f89 */ /* 0x000e2400000e0000 */
[----:B------:R-:W-:Y:S02]  /*0bf0*/  FSETP.GT.FTZ.AND P0, PT, R4, R17, PT ;  /* 0x000000110400720b */ /* 0x000fe40003f14000 */
[----:B------:R-:W1:Y:S01]  /*0c00*/  SHFL.BFLY PT, R14, R11, 0x2, 0x1f ;  /* 0x0c401f000b0e7f89 */ /* 0x000e6200000e0000 */
[----:B0-----:R-:W-:Y:S01]  /*0c10*/  FADD.FTZ R8, R7, R6 ;  /* 0x0000000607087221 */ /* 0x001fe20000010000 */
[----:B------:R-:W-:Y:S01]  /*0c20*/  SHF.R.U32.HI R6, RZ, 0x5, R2 ;  /* 0x00000005ff067819 */ /* 0x000fe20000011602 */
[----:B------:R-:W-:-:S02]  /*0c30*/  IMAD.SHL.U32 R7, R5, 0x4, RZ ;  /* 0x0000000405077824 */ /* 0x000fc400078e00ff */
[----:B-1----:R-:W-:Y:S01]  /*0c40*/  FADD.FTZ R14, R11, R14 ;  /* 0x0000000e0b0e7221 */ /* 0x002fe20000010000 */
[----:B------:R-:W0:Y:S04]  /*0c50*/  SHFL.BFLY PT, R9, R8, 0x1, 0x1f ;  /* 0x0c201f0008097f89 */ /* 0x000e2800000e0000 */
        /* <DEDUP_REMOVED lines=39> */
.L_x_1340:
[----:B------:R-:W-:Y:S05]  /*0ed0*/  BSYNC B0 ;  /* 0x0000000000007941 */ /* 0x000fea0003800000 */
.L_x_1339:
[----:B------:R-:W-:Y:S01]  /*0ee0*/  BAR.SYNC.DEFER_BLOCKING 0x0 ;  /* 0x0000000000007b1d */ /* 0x000fe20000010000 */
[----:B0-----:R-:W-:-:S05]  /*0ef0*/  IMAD.MOV.U32 R8, RZ, RZ, 0x11 ;  /* 0x00000011ff087424 */ /* 0x001fca00078e00ff */
[----:B------:R-:W-:Y:S01]  /*0f00*/  BSSY B0, `(.L_x_1341) ;  /* 0x00000b4000007945 */ /* 0x000fe20003800000 */
[----:B------:R-:W-:Y:S05]  /*0f10*/  @P2 BRA `(.L_x_1342) ;  /* 0x00000b2000002947 */ /* 0x000fea0003800000 */
[----:B------:R-:W0:Y:S01]  /*0f20*/  LDS.64 R10, [RZ] ;  /* 0x00000000ff0a7984 */ /* 0x000e220000000a00 */
[----:B------:R-:W-:Y:S01]  /*0f30*/  MOV R14, c[0x0][0x0] ;  /* 0x00000000000e7a02 */ /* 0x000fe20000000f00 */
[----:B------:R-:W-:Y:S01]  /*0f40*/  IMAD.MOV.U32 R22, RZ, RZ, R2 ;  /* 0x000000ffff167224 */ /* 0x000fe200078e0002 */
[----:B------:R-:W-:-:S04]  /*0f50*/  ISETP.NE.U32.AND P0, PT, RZ, c[0x0][0x1c8], PT ;  /* 0x00007200ff007a0c */ /* 0x000fc80003f05070 */
[----:B------:R-:W-:Y:S02]  /*0f60*/  ISETP.NE.AND.EX P0, PT, RZ, c[0x0][0x1cc], PT, P0 ;  /* 0x00007300ff007a0c */ /* 0x000fe40003f05300 */
[----:B0-----:R-:W-:Y:S01]  /*0f70*/  F2FP.PACK_AB R9, R11, R10 ;  /* 0x0000000a0b09723e */ /* 0x001fe200000000ff */
[----:B------:R-:W-:Y:S02]  /*0f80*/  IMAD.MOV.U32 R11, RZ, RZ, RZ ;  /* 0x000000ffff0b7224 */ /* 0x000fe400078e00ff */
[----:B------:R-:W-:Y:S02]  /*0f90*/  IMAD.SHL.U32 R10, R14, 0x4, RZ ;  /* 0x000000040e0a7824 */ /* 0x000fe400078e00ff */
.L_x_1351:
        /* <DEDUP_REMOVED lines=32> */
.L_x_1343:
[----:B------:R0:W-:Y:S01]  /*11a0*/  STS [R23], R21 ;  /* 0x0000001517007388 */ /* 0x0001e20000000800 */
[C---:B------:R-:W-:Y:S02]  /*11b0*/  HADD2 R17, |R21|.reuse, -RZ.H0_H0 ;  /* 0xa00000ff15117230 */ /* 0x040fe40000000200 */
[----:B------:R-:W-:-:S03]  /*11c0*/  HSETP2.GT.AND P4, PT, |R21|.H0_H0, |R21|.H1_H1, PT ;  /* 0x7000001515007234 */ /* 0x000fc60003f84a00 */
[----:B------:R-:W-:-:S04]  /*11d0*/  PRMT R16, R17, 0x7632, R16 ;  /* 0x0000763211107816 */ /* 0x000fc80000000010 */
[----:B------:R-:W-:-:S05]  /*11e0*/  SEL R17, R16, R17, !P4 ;  /* 0x0000001110117207 */ /* 0x000fca0006000000 */
[----:B------:R-:W-:-:S05]  /*11f0*/  HSETP2.GT.AND P4, PT, R17.H0_H0, R8.H0_H0, PT ;  /* 0x2000000811007234 */ /* 0x000fca0003f84800 */
[----:B------:R-:W-:Y:S02]  /*1200*/  SEL R8, R8, R17, !P4 ;  /* 0x0000001108087207 */ /* 0x000fe40006000000 */
.L_x_1344:
        /* <DEDUP_REMOVED lines=36> */
.L_x_1345:
[----:B------:R0:W-:Y:S01]  /*1450*/  STS [R23], R24 ;  /* 0x0000001817007388 */ /* 0x0001e20000000800 */
[C---:B------:R-:W-:Y:S02]  /*1460*/  HADD2 R17, |R24|.reuse, -RZ.H0_H0 ;  /* 0xa00000ff18117230 */ /* 0x040fe40000000200 */
[----:B------:R-:W-:-:S03]  /*1470*/  HSETP2.GT.AND P4, PT, |R24|.H0_H0, |R24|.H1_H1, PT ;  /* 0x7000001818007234 */ /* 0x000fc60003f84a00 */
[----:B------:R-:W-:-:S04]  /*1480*/  PRMT R16, R17, 0x7632, R16 ;  /* 0x0000763211107816 */ /* 0x000fc80000000010 */
[----:B------:R-:W-:-:S05]  /*1490*/  SEL R17, R16, R17, !P4 ;  /* 0x0000001110117207 */ /* 0x000fca0006000000 */
[----:B------:R-:W-:-:S05]  /*14a0*/  HSETP2.GT.AND P4, PT, R17.H0_H0, R8.H0_H0, PT ;  /* 0x2000000811007234 */ /* 0x000fca0003f84800 */
[----:B------:R-:W-:Y:S02]  /*14b0*/  SEL R8, R8, R17, !P4 ;  /* 0x0000001108087207 */ /* 0x000fe40006000000 */
.L_x_1346:
        /* <DEDUP_REMOVED lines=35> */
.L_x_1347:
[----:B------:R0:W-:Y:S01]  /*16f0*/  STS [R23], R24 ;  /* 0x0000001817007388 */ /* 0x0001e20000000800 */
[C---:B------:R-:W-:Y:S02]  /*1700*/  HADD2 R17, |R24|.reuse, -RZ.H0_H0 ;  /* 0xa00000ff18117230 */ /* 0x040fe40000000200 */
[----:B------:R-:W-:-:S03]  /*1710*/  HSETP2.GT.AND P4, PT, |R24|.H0_H0, |R24|.H1_H1, PT ;  /* 0x7000001818007234 */ /* 0x000fc60003f84a00 */
[----:B------:R-:W-:-:S04]  /*1720*/  PRMT R16, R17, 0x7632, R16 ;  /* 0x0000763211107816 */ /* 0x000fc80000000010 */
[----:B------:R-:W-:-:S05]  /*1730*/  SEL R17, R16, R17, !P4 ;  /* 0x0000001110117207 */ /* 0x000fca0006000000 */
[----:B------:R-:W-:-:S05]  /*1740*/  HSETP2.GT.AND P4, PT, R17.H0_H0, R8.H0_H0, PT ;  /* 0x2000000811007234 */ /* 0x000fca0003f84800 */
[----:B------:R-:W-:Y:S02]  /*1750*/  SEL R8, R8, R17, !P4 ;  /* 0x0000001108087207 */ /* 0x000fe40006000000 */
.L_x_1348:
        /* <DEDUP_REMOVED lines=35> */
.L_x_1349:
[----:B------:R0:W-:Y:S01]  /*1990*/  STS [R23], R18 ;  /* 0x0000001217007388 */ /* 0x0001e20000000800 */
[C---:B------:R-:W-:Y:S02]  /*19a0*/  HADD2 R15, |R18|.reuse, -RZ.H0_H0 ;  /* 0xa00000ff120f7230 */ /* 0x040fe40000000200 */
[----:B------:R-:W-:-:S03]  /*19b0*/  HSETP2.GT.AND P4, PT, |R18|.H0_H0, |R18|.H1_H1, PT ;  /* 0x7000001212007234 */ /* 0x000fc60003f84a00 */
[----:B------:R-:W-:-:S04]  /*19c0*/  PRMT R14, R15, 0x7632, R14 ;  /* 0x000076320f0e7816 */ /* 0x000fc8000000000e */
[----:B------:R-:W-:-:S05]  /*19d0*/  SEL R15, R14, R15, !P4 ;  /* 0x0000000f0e0f7207 */ /* 0x000fca0006000000 */
[----:B------:R-:W-:-:S05]  /*19e0*/  HSETP2.GT.AND P4, PT, R15.H0_H0, R8.H0_H0, PT ;  /* 0x200000080f007234 */ /* 0x000fca0003f84800 */
[----:B------:R-:W-:Y:S02]  /*19f0*/  SEL R8, R8, R15, !P4 ;  /* 0x0000000f08087207 */ /* 0x000fe40006000000 */
.L_x_1350:
[----:B0-----:R-:W-:Y:S02]  /*1a00*/  IADD3 R22, R22, c[0x0][0x0], RZ ;  /* 0x0000000016167a10 */ /* 0x001fe40007ffe0ff */
[----:B------:R-:W-:Y:S02]  /*1a10*/  IADD3 R11, R11, 0x1, RZ ;  /* 0x000000010b0b7810 */ /* 0x000fe40007ffe0ff */
[----:B------:R-:W-:-:S13]  /*1a20*/  ISETP.GE.AND P4, PT, R22, c[0x0][0x1a8], PT ;  /* 0x00006a0016007a0c */ /* 0x000fda0003f86270 */
[----:B------:R-:W-:Y:S05]  /*1a30*/  @!P4 BRA `(.L_x_1351) ;  /* 0xfffff5600000c947 */ /* 0x000fea000383ffff */
.L_x_1342:
[----:B------:R-:W-:Y:S05]  /*1a40*/  BSYNC B0 ;  /* 0x0000000000007941 */ /* 0x000fea0003800000 */
.L_x_1341:
        /* <DEDUP_REMOVED lines=8> */
[----:B------:R-:W-:Y:S01]  /*1ad0*/  HFMA2.MMA R4, -RZ, RZ, -598.5, 40320 ;  /* 0xe0ad78ecff047435 */ /* 0x000fe200000001ff */
        /* <DEDUP_REMOVED lines=40> */
[----:B------:R-:W-:Y:S05]  /*1d60*/  CALL.REL.NOINC `($__internal_26_$__cuda_sm20_div_rn_f64_full) ;  /* 0x000001e000007944 */ /* 0x000fea0003c00000 */
.L_x_1355:
[----:B------:R-:W-:Y:S05]  /*1d70*/  BSYNC B1 ;  /* 0x0000000000017941 */ /* 0x000fea0003800000 */
.L_x_1354:
[----:B------:R-:W2:Y:S01]  /*1d80*/  F2F.F32.F64 R6, R4 ;  /* 0x0000000400067310 */ /* 0x000ea20000301000 */
[----:B------:R-:W2:Y:S01]  /*1d90*/  DSETP.GEU.AND P0, PT, |R4|, c[0x2][0x0], PT ;  /* 0x008000000400762a */ /* 0x000ea20003f0e200 */
[----:B------:R-:W-:-:S13]  /*1da0*/  IMAD.MOV.U32 R11, RZ, RZ, 0x2 ;  /* 0x00000002ff0b7424 */ /* 0x000fda00078e00ff */
[----:B--2---:R-:W-:Y:S02]  /*1db0*/  @!P0 FMUL R6, R6, 1.175494350822287508e-38 ;  /* 0x0080000006068820 */ /* 0x004fe40000400000 */
.L_x_1356:
        /* <DEDUP_REMOVED lines=16> */
.L_x_1353:
[----:B------:R-:W-:Y:S05]  /*1ec0*/  BSYNC B0 ;  /* 0x0000000000007941 */ /* 0x000fea0003800000 */
.L_x_1352:
        /* <DEDUP_REMOVED lines=8> */
        .weak           $__internal_26_$__cuda_sm20_div_rn_f64_full
        .type           $__internal_26_$__cuda_sm20_div_rn_f64_full,@function
        .size           $__internal_26_$__cuda_sm20_div_rn_f64_full,(.L_x_2460 - $__internal_26_$__cuda_sm20_div_rn_f64_full)
$__internal_26_$__cuda_sm20_div_rn_f64_full:
        /* <DEDUP_REMOVED lines=57> */
.L_x_1358:
        /* <DEDUP_REMOVED lines=15> */
.L_x_1360:
[----:B------:R-:W-:Y:S01]  /*23d0*/  LOP3.LUT R17, R7, 0x80000, RZ, 0xfc, !PT ;  /* 0x0008000007117812 */ /* 0x000fe200078efcff */
[----:B------:R-:W-:Y:S02]  /*23e0*/  IMAD.MOV.U32 R16, RZ, RZ, R6 ;  /* 0x000000ffff107224 */ /* 0x000fe400078e0006 */
.L_x_1359:
[----:B------:R-:W-:Y:S05]  /*23f0*/  BSYNC B2 ;  /* 0x0000000000027941 */ /* 0x000fea0003800000 */
.L_x_1357:
[----:B------:R-:W-:Y:S01]  /*2400*/  IMAD.MOV.U32 R11, RZ, RZ, 0x0 ;  /* 0x00000000ff0b7424 */ /* 0x000fe200078e00ff */
[----:B------:R-:W-:Y:S01]  /*2410*/  MOV R4, R16 ;  /* 0x0000001000047202 */ /* 0x000fe20000000f00 */
[----:B------:R-:W-:Y:S02]  /*2420*/  IMAD.MOV.U32 R5, RZ, RZ, R17 ;  /* 0x000000ffff057224 */ /* 0x000fe400078e0011 */
[----:B------:R-:W-:Y:S05]  /*2430*/  RET.REL.NODEC R10 `(_ZN17fastertransformer35generalAddBiasResidualLayerNormOpt2I7__half2Lb0ELb1ELi2ELb1ELi4EEEvPT_S3_PKS2_S5_S5_S5_S5_S5_fiiPKfS7_S7_Pfi) ;  /* 0xffffdbc00a007950 */ /* 0x000fea0003c3ffff */
.L_x_1361:
        /* <DEDUP_REMOVED lines=12> */
.L_x_2460:


//--------------------- .text._ZN17fastertransformer34generalAddBiasResidualLayerNormOptI7__half2Lb0ELb1ELi2ELb1ELi4EEEvPT_S3_PKS2_S5_S5_S5_S5_S5_fiiPKfS7_S7_Pfi --------------------------
	.section	.text._ZN17fastertransformer34generalAddBiasResidualLayerNormOptI7__half2Lb0ELb1ELi2ELb1ELi4EEEvPT_S3_PKS2_S5_S5_S5_S5_S5_fiiPKfS7_S7_Pfi,"ax",@progbits
	.sectioninfo	@"SHI_REGISTERS=30"
	.align	128
        .global         _ZN17fastertransformer34generalAddBiasResidualLayerNormOptI7__half2Lb0ELb1ELi2ELb1ELi4EEEvPT_S3_PKS2_S5_S5_S5_S5_S5_fiiPKfS7_S7_Pfi
        .type           _ZN17fastertransformer34generalAddBiasResidualLayerNormOptI7__half2Lb0ELb1ELi2ELb1ELi4EEEvPT_S3_PKS2_S5_S5_S5_S5_S5_fiiPKfS7_S7_Pfi,@function
        .size           _ZN17fastertransformer34generalAddBiasResidualLayerNormOptI7__half2Lb0ELb1ELi2ELb1ELi4EEEvPT_S3_PKS2_S5_S5_S5_S5_S5_fiiPKfS7_S7_Pfi,(.L_x_2461 - _ZN17fastertransformer34generalAddBiasResidualLayerNormOptI7__half2Lb0ELb1ELi2ELb1ELi4EEEvPT_S3_PKS2_S5_S5_S5_S5_S5_fiiPKfS7_S7_Pfi)
        .other          _ZN17fastertransformer34generalAddBiasResidualLayerNormOptI7__half2Lb0ELb1ELi2ELb1ELi4EEEvPT_S3_PKS2_S5_S5_S5_S5_S5_fiiPKfS7_S7_Pfi,@"STO_CUDA_ENTRY STV_DEFAULT"
_ZN17fastertransformer34generalAddBiasResidualLayerNormOptI7__half2Lb0ELb1ELi2ELb1ELi4EEEvPT_S3_PKS2_S5_S5_S5_S5_S5_fiiPKfS7_S7_Pfi:
.text._ZN17fastertransformer34generalAddBiasResidualLayerNormOptI7__half2Lb0ELb1ELi2ELb1ELi4EEEvPT_S3_PKS2_S5_S5_S5_S5_S5_fiiPKfS7_S7_Pfi:
        /* <DEDUP_REMOVED lines=15> */
.L_x_1364:
        /* <DEDUP_REMOVED lines=9> */
[----:B--2---:R-:W-:-:S10]  /*0180*/  HFMA2.MMA R5, R4, 1, 1, RZ ;  /* 0x3c003c0004057835 */ /* 0x004fd400000000ff */
[----:B---3--:R-:W-:-:S06]  /*0190*/  HADD2 R5, R5, R6 ;  /* 0x0000000605057230 */ /* 0x008fcc0000000000 */
[----:B----4-:R-:W-:-:S07]  /*01a0*/  HFMA2.MMA R5, R5, 1, 1, R8 ;  /* 0x3c003c0005057835 */ /* 0x010fce0000000008 */
[----:B------:R-:W-:Y:S03]  /*01b0*/  STG.E [R10.64], R5 ;  /* 0x000000050a007986 */ /* 0x000fe6000c101904 */
[----:B------:R-:W-:Y:S01]  /*01c0*/  HADD2 R3, R3, R5 ;  /* 0x0000000503037230 */ /* 0x000fe20000000000 */
[----:B------:R0:W-:Y:S02]  /*01d0*/  STS [R14.X4+0x110], R5 ;  /* 0x000110050e007388 */ /* 0x0001e40000004800 */
[----:B0-----:R-:W-:-:S04]  /*01e0*/  IADD3 R14, R14, c[0x0][0x0], RZ ;  /* 0x000000000e0e7a10 */ /* 0x001fc80007ffe0ff */
[----:B------:R-:W-:-:S13]  /*01f0*/  ISETP.GE.AND P0, PT, R14, c[0x0][0x1a8], PT ;  /* 0x00006a000e007a0c */ /* 0x000fda0003f06270 */
[----:B------:R-:W-:Y:S05]  /*0200*/  @!P0 BRA `(.L_x_1364) ;  /* 0xfffffee000008947 */ /* 0x000fea000383ffff */
.L_x_1363:
[----:B-1----:R-:W-:Y:S05]  /*0210*/  BSYNC B0 ;  /* 0x0000000000007941 */ /* 0x002fea0003800000 */
.L_x_1362:
        /* <DEDUP_REMOVED lines=47> */
.L_x_1367:
        /* <DEDUP_REMOVED lines=53> */
.L_x_1366:
[----:B0-----:R-:W-:Y:S05]  /*0860*/  BSYNC B0 ;  /* 0x0000000000007941 */ /* 0x001fea0003800000 */
.L_x_1365:
        /* <DEDUP_REMOVED lines=44> */
.L_x_1378:
        /* <DEDUP_REMOVED lines=32> */
.L_x_1370:
[----:B------:R0:W-:Y:S01]  /*0d30*/  STS [R23], R22 ;  /* 0x0000001617007388 */ /* 0x0001e20000000800 */
[C---:B------:R-:W-:Y:S02]  /*0d40*/  HADD2 R16, |R22|.reuse, -RZ.H0_H0 ;  /* 0xa00000ff16107230 */ /* 0x040fe40000000200 */
[----:B------:R-:W-:-:S03]  /*0d50*/  HSETP2.GT.AND P4, PT, |R22|.H0_H0, |R22|.H1_H1, PT ;  /* 0x7000001616007234 */ /* 0x000fc60003f84a00 */
[----:B------:R-:W-:-:S04]  /*0d60*/  PRMT R17, R16, 0x7632, R17 ;  /* 0x0000763210117816 */ /* 0x000fc80000000011 */
[----:B------:R-:W-:-:S05]  /*0d70*/  SEL R16, R17, R16, !P4 ;  /* 0x0000001011107207 */ /* 0x000fca0006000000 */
[----:B------:R-:W-:-:S05]  /*0d80*/  HSETP2.GT.AND P4, PT, R16.H0_H0, R7.H0_H0, PT ;  /* 0x2000000710007234 */ /* 0x000fca0003f84800 */
[----:B------:R-:W-:Y:S02]  /*0d90*/  SEL R7, R7, R16, !P4 ;  /* 0x0000001007077207 */ /* 0x000fe40006000000 */
.L_x_1371:
        /* <DEDUP_REMOVED lines=36> */
.L_x_1372:
[----:B------:R0:W-:Y:S01]  /*0fe0*/  STS [R23], R22 ;  /* 0x0000001617007388 */ /* 0x0001e20000000800 */
[C---:B------:R-:W-:Y:S02]  /*0ff0*/  HADD2 R16, |R22|.reuse, -RZ.H0_H0 ;  /* 0xa00000ff16107230 */ /* 0x040fe40000000200 */
[----:B------:R-:W-:-:S03]  /*1000*/  HSETP2.GT.AND P4, PT, |R22|.H0_H0, |R22|.H1_H1, PT ;  /* 0x7000001616007234 */ /* 0x000fc60003f84a00 */
[----:B------:R-:W-:-:S04]  /*1010*/  PRMT R17, R16, 0x7632, R17 ;  /* 0x0000763210117816 */ /* 0x000fc80000000011 */
[----:B------:R-:W-:-:S05]  /*1020*/  SEL R16, R17, R16, !P4 ;  /* 0x0000001011107207 */ /* 0x000fca0006000000 */
[----:B------:R-:W-:-:S05]  /*1030*/  HSETP2.GT.AND P4, PT, R16.H0_H0, R7.H0_H0, PT ;  /* 0x2000000710007234 */ /* 0x000fca0003f84800 */
[----:B------:R-:W-:Y:S02]  /*1040*/  SEL R7, R7, R16, !P4 ;  /* 0x0000001007077207 */ /* 0x000fe40006000000 */
.L_x_1373:
        /* <DEDUP_REMOVED lines=35> */
.L_x_1374:
[----:B------:R0:W-:Y:S01]  /*1280*/  STS [R23], R22 ;  /* 0x0000001617007388 */ /* 0x0001e20000000800 */
[C---:B------:R-:W-:Y:S02]  /*1290*/  HADD2 R16, |R22|.reuse, -RZ.H0_H0 ;  /* 0xa00000ff16107230 */ /* 0x040fe40000000200 */
[----:B------:R-:W-:-:S03]  /*12a0*/  HSETP2.GT.AND P4, PT, |R22|.H0_H0, |R22|.H1_H1, PT ;  /* 0x7000001616007234 */ /* 0x000fc60003f84a00 */
[----:B------:R-:W-:-:S04]  /*12b0*/  PRMT R17, R16, 0x7632, R17 ;  /* 0x0000763210117816 */ /* 0x000fc80000000011 */
[----:B------:R-:W-:-:S05]  /*12c0*/  SEL R16, R17, R16, !P4 ;  /* 0x0000001011107207 */ /* 0x000fca0006000000 */
[----:B------:R-:W-:-:S05]  /*12d0*/  HSETP2.GT.AND P4, PT, R16.H0_H0, R7.H0_H0, PT ;  /* 0x2000000710007234 */ /* 0x000fca0003f84800 */
[----:B------:R-:W-:Y:S02]  /*12e0*/  SEL R7, R7, R16, !P4 ;  /* 0x0000001007077207 */ /* 0x000fe40006000000 */
.L_x_1375:
        /* <DEDUP_REMOVED lines=35> */
.L_x_1376:
[----:B------:R0:W-:Y:S01]  /*1520*/  STS [R23], R18 ;  /* 0x0000001217007388 */ /* 0x0001e20000000800 */
[C---:B------:R-:W-:Y:S02]  /*1530*/  HADD2 R14, |R18|.reuse, -RZ.H0_H0 ;  /* 0xa00000ff120e7230 */ /* 0x040fe40000000200 */
[----:B------:R-:W-:-:S03]  /*1540*/  HSETP2.GT.AND P4, PT, |R18|.H0_H0, |R18|.H1_H1, PT ;  /* 0x7000001212007234 */ /* 0x000fc60003f84a00 */
[----:B------:R-:W-:-:S04]  /*1550*/  PRMT R15, R14, 0x7632, R15 ;  /* 0x000076320e0f7816 */ /* 0x000fc8000000000f */
[----:B------:R-:W-:-:S05]  /*1560*/  SEL R14, R15, R14, !P4 ;  /* 0x0000000e0f0e7207 */ /* 0x000fca0006000000 */
[----:B------:R-:W-:-:S05]  /*1570*/  HSETP2.GT.AND P4, PT, R14.H0_H0, R7.H0_H0, PT ;  /* 0x200000070e007234 */ /* 0x000fca0003f84800 */
[----:B------:R-:W-:Y:S02]  /*1580*/  SEL R7, R7, R14, !P4 ;  /* 0x0000000e07077207 */ /* 0x000fe40006000000 */
.L_x_1377:
[----:B0-----:R-:W-:Y:S02]  /*1590*/  IADD3 R21, R25, c[0x0][0x0], RZ ;  /* 0x0000000019157a10 */ /* 0x001fe40007ffe0ff */
[----:B------:R-:W-:Y:S02]  /*15a0*/  IADD3 R11, R11, 0x1, RZ ;  /* 0x000000010b0b7810 */ /* 0x000fe40007ffe0ff */
[----:B------:R-:W-:-:S13]  /*15b0*/  ISETP.GE.AND P4, PT, R21, c[0x0][0x1a8], PT ;  /* 0x00006a0015007a0c */ /* 0x000fda0003f86270 */
[----:B------:R-:W-:Y:S05]  /*15c0*/  @!P4 BRA `(.L_x_1378) ;  /* 0xfffff5600000c947 */ /* 0x000fea000383ffff */
.L_x_1369:
[----:B0-----:R-:W-:Y:S05]  /*15d0*/  BSYNC B0 ;  /* 0x0000000000007941 */ /* 0x001fea0003800000 */
.L_x_1368:
        /* <DEDUP_REMOVED lines=49> */
[----:B------:R-:W-:Y:S05]  /*18f0*/  CALL.REL.NOINC `($__internal_27_$__cuda_sm20_div_rn_f64_full) ;  /* 0x0000020000007944 */ /* 0x000fea0003c00000 */
.L_x_1382:
[----:B------:R-:W-:Y:S05]  /*1900*/  BSYNC B1 ;  /* 0x0000000000017941 */ /* 0x000fea0003800000 */
.L_x_1381:
[----:B------:R-:W0:Y:S01]  /*1910*/  S2R R11, SR_CTAID.X ;  /* 0x00000000000b7919 */ /* 0x000e220000002500 */
[----:B------:R-:W2:Y:S01]  /*1920*/  F2F.F32.F64 R3, R6 ;  /* 0x0000000600037310 */ /* 0x000ea20000301000 */
[----:B------:R-:W2:Y:S01]  /*1930*/  DSETP.GEU.AND P0, PT, |R6|, c[0x2][0x0], PT ;  /* 0x008000000600762a */ /* 0x000ea20003f0e200 */
[----:B-1----:R-:W-:-:S13]  /*1940*/  IMAD.MOV.U32 R15, RZ, RZ, 0x2 ;  /* 0x00000002ff0f7424 */ /* 0x002fda00078e00ff */
[----:B--2---:R-:W-:Y:S02]  /*1950*/  @!P0 FMUL R3, R3, 1.175494350822287508e-38 ;  /* 0x0080000003038820 */ /* 0x004fe40000400000 */
.L_x_1383:
        /* <DEDUP_REMOVED lines=16> */
.L_x_1380:
[----:B------:R-:W-:Y:S05]  /*1a60*/  BSYNC B0 ;  /* 0x0000000000007941 */ /* 0x000fea0003800000 */
.L_x_1379:
        /* <DEDUP_REMOVED lines=9> */
        .weak           $__internal_27_$__cuda_sm20_div_rn_f64_full
        .type           $__internal_27_$__cuda_sm20_div_rn_f64_full,@function
        .size           $__internal_27_$__cuda_sm20_div_rn_f64_full,(.L_x_2461 - $__internal_27_$__cuda_sm20_div_rn_f64_full)
$__internal_27_$__cuda_sm20_div_rn_f64_full:
        /* <DEDUP_REMOVED lines=57> */
.L_x_1385:
        /* <DEDUP_REMOVED lines=15> */
.L_x_1387:
[----:B0-----:R-:W-:Y:S01]  /*1f80*/  LOP3.LUT R17, R5, 0x80000, RZ, 0xfc, !PT ;  /* 0x0008000005117812 */ /* 0x001fe200078efcff */
[----:B------:R-:W-:Y:S02]  /*1f90*/  IMAD.MOV.U32 R16, RZ, RZ, R4 ;  /* 0x000000ffff107224 */ /* 0x000fe400078e0004 */
.L_x_1386:
[----:B------:R-:W-:Y:S05]  /*1fa0*/  BSYNC B2 ;  /* 0x0000000000027941 */ /* 0x000fea0003800000 */
.L_x_1384:
[----:B------:R-:W-:Y:S01]  /*1fb0*/  IMAD.MOV.U32 R9, RZ, RZ, 0x0 ;  /* 0x00000000ff097424 */ /* 0x000fe200078e00ff */
[----:B------:R-:W-:Y:S01]  /*1fc0*/  MOV R6, R16 ;  /* 0x0000001000067202 */ /* 0x000fe20000000f00 */
[----:B------:R-:W-:Y:S02]  /*1fd0*/  IMAD.MOV.U32 R7, RZ, RZ, R17 ;  /* 0x000000ffff077224 */ /* 0x000fe400078e0011 */
[----:B------:R-:W-:Y:S05]  /*1fe0*/  RET.REL.NODEC R8 `(_ZN17fastertransformer34generalAddBiasResidualLayerNormOptI7__half2Lb0ELb1ELi2ELb1ELi4EEEvPT_S3_PKS2_S5_S5_S5_S5_S5_fiiPKfS7_S7_Pfi) ;  /* 0xffffe01008007950 */ /* 0x000fea0003c3ffff */
.L_x_1388:
        /* <DEDUP_REMOVED lines=9> */
.L_x_2461:


//--------------------- .text._ZN17fastertransformer35generalAddBiasResidualLayerNormOpt2I7__half2Lb1ELb1ELi2ELb1ELi4EEEvPT_S3_PKS2_S5_S5_S5_S5_S5_fiiPKfS7_S7_Pfi --------------------------
	.section	.text._ZN17fastertransformer35generalAddBiasResidualLayerNormOpt2I7__half2Lb1ELb1ELi2ELb1ELi4EEEvPT_S3_PKS2_S5_S5_S5_S5_S5_fiiPKfS7_S7_Pfi,"ax",@progbits
	.sectioninfo	@"SHI_REGISTERS=32"
	.align	128
        .global         _ZN17fastertransformer35generalAddBiasResidualLayerNormOpt2I7__half2Lb1ELb1ELi2ELb1ELi4EEEvPT_S3_PKS2_S5_S5_S5_S5_S5_fiiPKfS7_S7_Pfi
        .type           _ZN17fastertransformer35generalAddBiasResidualLayerNormOpt2I7__half2Lb1ELb1ELi2ELb1ELi4EEEvPT_S3_PKS2_S5_S5_S5_S5_S5_fiiPKfS7_S7_Pfi,@function
        .size           _ZN17fastertransformer35generalAddBiasResidualLayerNormOpt2I7__half2Lb1ELb1ELi2ELb1ELi4EEEvPT_S3_PKS2_S5_S5_S5_S5_S5_fiiPKfS7_S7_Pfi,(.L_x_2462 - _ZN17fastertransformer35generalAddBiasResidualLayerNormOpt2I7__half2Lb1ELb1ELi2ELb1ELi4EEEvPT_S3_PKS2_S5_S5_S5_S5_S5_fiiPKfS7_S7_Pfi)
        .other          _ZN17fastertransformer35generalAddBiasResidualLayerNormOpt2I7__half2Lb1ELb1ELi2ELb1ELi4EEEvPT_S3_PKS2_S5_S5_S5_S5_S5_fiiPKfS7_S7_Pfi,@"STO_CUDA_ENTRY STV_DEFAULT"
_ZN17fastertransformer35generalAddBiasResidualLayerNormOpt2I7__half2Lb1ELb1ELi2ELb1ELi4EEEvPT_S3_PKS2_S5_S5_S5_S5_S5_fiiPKfS7_S7_Pfi:
.text._ZN17fastertransformer35generalAddBiasResidualLayerNormOpt2I7__half2Lb1ELb1ELi2ELb1ELi4EEEvPT_S3_PKS2_S5_S5_S5_S5_S5_fiiPKfS7_S7_Pfi:
[----:B------:R-:W-:Y:S02]  /*0000*/  IMAD.MOV.U32 R1, RZ, RZ, c[0x0][0x28] ;  /* 0x00000a00ff017624 */ /* 0x000fe400078e00ff */
[----:B------:R-:W-:Y:S01]  /*0010*/  IMAD.MOV.U32 R0, RZ, RZ, c[0x0][0x1d0] ;  /* 0x00007400ff007624 */ /* 0x000fe200078e00ff */
[----:B------:R-:W-:Y:S01]  /*0020*/  ISETP.NE.U32.AND P0, PT, RZ, c[0x0][0x1b0], PT ;  /* 0x00006c00ff007a0c */ /* 0x000fe20003f05070 */
[----:B------:R-:W-:-:S03]  /*0030*/  ULDC.64 UR4, c[0x0][0x118] ;  /* 0x0000460000047ab9 */ /* 0x000fc60000000a00 */
[C---:B------:R-:W-:Y:S02]  /*0040*/  ISETP.NE.AND P3, PT, R0.reuse, 0x2, PT ;  /* 0x000000020000780c */ /* 0x040fe40003f65270 */
[----:B------:R-:W-:Y:S02]  /*0050*/  ISETP.NE.AND P1, PT, R0, 0x2, PT ;  /* 0x000000020000780c */ /* 0x000fe40003f25270 */
[----:B------:R-:W-:Y:S01]  /*0060*/  ISETP.NE.AND.EX P0, PT, RZ, c[0x0][0x1b4], !P3, P0 ;  /* 0x00006d00ff007a0c */ /* 0x000fe20005f05300 */
[----:B------:R-:W-:Y:S01]  /*0070*/  HFMA2.MMA R0, -RZ, RZ, 0, 0 ;  /* 0x00000000ff007435 */ /* 0x000fe200000001ff */
[----:B------:R-:W-:Y:S01]  /*0080*/  IMAD.MOV.U32 R10, RZ, RZ, c[0x0][0x1c0] ;  /* 0x00007000ff0a7624 */ /* 0x000fe200078e00ff */
[----:B------:R-:W-:-:S08]  /*0090*/  MOV R11, c[0x0][0x1c4] ;  /* 0x00007100000b7a02 */ /* 0x000fd00000000f00 */
[----:B------:R0:W5:Y:S02]  /*00a0*/  @!P1 LDG.E R0, [R10.64] ;  /* 0x000000040a009981 */ /* 0x000164000c1e1900 */
[----:B------:R-:W-:Y:S01]  /*00b0*/  @P0 MOV R6, c[0x0][0x1b8] ;  /* 0x00006e0000060a02 */ /* 0x000fe20000000f00 */
[----:B------:R-:W-:Y:S01]  /*00c0*/  @P0 IMAD.MOV.U32 R9, RZ, RZ, c[0x0][0x1b4] ;  /* 0x00006d00ff090624 */ /* 0x000fe200078e00ff */
[----:B------:R-:W-:Y:S01]  /*00d0*/  @P0 MOV R8, c[0x0][0x1b0] ;  /* 0x00006c0000080a02 */ /* 0x000fe20000000f00 */
[----:B------:R-:W-:-:S04]  /*00e0*/  @P0 IMAD.MOV.U32 R7, RZ, RZ, c[0x0][0x1bc] ;  /* 0x00006f00ff070624 */ /* 0x000fc800078e00ff */
[----:B------:R-:W2:Y:S04]  /*00f0*/  @P0 LDG.E R9, [R8.64] ;  /* 0x0000000408090981 */ /* 0x000ea8000c1e1900 */
[----:B------:R-:W2:Y:S04]  /*0100*/  @P0 LDG.E R6, [R6.64] ;  /* 0x0000000406060981 */ /* 0x000ea8000c1e1900 */
[----:B------:R-:W1:Y:S04]  /*0110*/  S2R R2, SR_TID.X ;  /* 0x0000000000027919 */ /* 0x000e680000002100 */
[----:B------:R-:W3:Y:S01]  /*0120*/  S2R R3, SR_CTAID.X ;  /* 0x0000000000037919 */ /* 0x000ee20000002500 */
[----:B------:R-:W-:Y:S01]  /*0130*/  BSSY B0, `(.L_x_1389) ;  /* 0x0000186000007945 */ /* 0x000fe20003800000 */
[----:B------:R-:W-:Y:S01]  /*0140*/  IMAD.MOV.U32 R4, RZ, RZ, RZ ;  /* 0x000000ffff047224 */ /* 0x000fe200078e00ff */
[----:B------:R-:W-:Y:S01]  /*0150*/  CS2R R20, SRZ ;  /* 0x0000000000147805 */ /* 0x000fe2000001ff00 */
[----:B-1----:R-:W-:Y:S01]  /*0160*/  ISETP.GE.AND P2, PT, R2, c[0x0][0x1a8], PT ;  /* 0x00006a0002007a0c */ /* 0x002fe20003f46270 */
[----:B--2---:R-:W-:-:S12]  /*0170*/  @P0 FMUL.FTZ R4, R6, R9 ;  /* 0x0000000906040220 */ /* 0x004fd80000410000 */
[----:B------:R-:W-:Y:S05]  /*0180*/  @P2 BRA `(.L_x_1390) ;  /* 0x0000180000002947 */ /* 0x000fea0003800000 */
[----:B0--3--:R-:W-:-:S05]  /*0190*/  MOV R12, c[0x0][0x0] ;  /* 0x00000000000c7a02 */ /* 0x009fca0000000f00 */
[C---:B------:R-:W-:Y:S02]  /*01a0*/  IMAD.SHL.U32 R5, R12.reuse, 0x4, RZ ;  /* 0x000000040c057824 */ /* 0x040fe400078e00ff */
[----:B------:R-:W-:Y:S01]  /*01b0*/  IMAD.WIDE R12, R12, 0x4, RZ ;  /* 0x000000040c0c7825 */ /* 0x000fe200078e02ff */
[----:B------:R-:W-:Y:S05]  /*01c0*/  @P0 BRA `(.L_x_1391) ;  /* 0x00000b6000000947 */ /* 0x000fea0003800000 */
[----:B------:R-:W-:Y:S01]  /*01d0*/  HFMA2.MMA R22, -RZ, RZ, 0, 0 ;  /* 0x00000000ff167435 */ /* 0x000fe200000001ff */
[----:B------:R-:W-:Y:S01]  /*01e0*/  BSSY B1, `(.L_x_1392) ;  /* 0x00000b3000017945 */ /* 0x000fe20003800000 */
[--C-:B------:R-:W-:Y:S01]  /*01f0*/  IMAD R23, R3, c[0x0][0x1a8], R2.reuse ;  /* 0x00006a0003177a24 */ /* 0x100fe200078e0202 */
[----:B------:R-:W-:Y:S01]  /*0200*/  CS2R R20, SRZ ;  /* 0x0000000000147805 */ /* 0x000fe2000001ff00 */
[----:B------:R-:W-:-:S05]  /*0210*/  IMAD.MOV.U32 R18, RZ, RZ, R2 ;  /* 0x000000ffff127224 */ /* 0x000fca00078e0002 */
.L_x_1394:
[----:B------:R-:W-:Y:S01]  /*0220*/  MOV R4, 0x4 ;  /* 0x0000000400047802 */ /* 0x000fe20000000f00 */
[----:B------:R-:W-:-:S04]  /*0230*/  IMAD R19, R5, R22, R23 ;  /* 0x0000001605137224 */ /* 0x000fc800078e0217 */
[----:B------:R-:W-:-:S04]  /*0240*/  IMAD.WIDE R8, R19, R4, c[0x0][0x180] ;  /* 0x0000600013087625 */ /* 0x000fc800078e0204 */
[CC--:B------:R-:W-:Y:S02]  /*0250*/  IMAD.WIDE R14, R19.reuse, R4.reuse, c[0x0][0x188] ;  /* 0x00006200130e7625 */ /* 0x0c0fe400078e0204 */
[----:B------:R-:W2:Y:S02]  /*0260*/  LDG.E.CONSTANT R8, [R8.64] ;  /* 0x0000000408087981 */ /* 0x000ea4000c1e9900 */
[-C--:B------:R-:W-:Y:S02]  /*0270*/  IMAD.WIDE R6, R18, R4.reuse, c[0x0][0x178] ;  /* 0x00005e0012067625 */ /* 0x080fe400078e0204 */
[----:B------:R-:W3:Y:S04]  /*0280*/  LDG.E.CONSTANT R14, [R14.64] ;  /* 0x000000040e0e7981 */ /* 0x000ee8000c1e9900 */
[----:B------:R-:W4:Y:S01]  /*0290*/  LDG.E.CONSTANT R24, [R6.64] ;  /* 0x0000000406187981 */ /* 0x000f22000c1e9900 */
[----:B------:R-:W-:-:S06]  /*02a0*/  IMAD.WIDE R16, R19, R4, c[0x0][0x170] ;  /* 0x00005c0013107625 */ /* 0x000fcc00078e0204 */
[----:B------:R-:W4:Y:S01]  /*02b0*/  LDG.E.CONSTANT R16, [R16.64] ;  /* 0x0000000410107981 */ /* 0x000f22000c1e9900 */
[--C-:B--2---:R-:W-:Y:S02]  /*02c0*/  HADD2.F32 R26, -RZ, R8.reuse.H0_H0 ;  /* 0x20000008ff1a7230 */ /* 0x104fe40000004100 */
[----:B------:R-:W-:Y:S02]  /*02d0*/  HADD2.F32 R28, -RZ, R8.H1_H1 ;  /* 0x30000008ff1c7230 */ /* 0x000fe40000004100 */
[--C-:B---3--:R-:W-:Y:S02]  /*02e0*/  HADD2.F32 R27, -RZ, R14.reuse.H0_H0 ;  /* 0x2000000eff1b7230 */ /* 0x108fe40000004100 */
[----:B------:R-:W-:Y:S02]  /*02f0*/  HADD2.F32 R29, -RZ, R14.H1_H1 ;  /* 0x3000000eff1d7230 */ /* 0x000fe40000004100 */
[--C-:B----4-:R-:W-:Y:S02]  /*0300*/  HADD2.F32 R25, -RZ, R24.reuse.H0_H0 ;  /* 0x20000018ff197230 */ /* 0x110fe40000004100 */
[----:B------:R-:W-:Y:S01]  /*0310*/  HADD2.F32 R24, -RZ, R24.H1_H1 ;  /* 0x30000018ff187230 */ /* 0x000fe20000004100 */
[----:B------:R-:W-:-:S02]  /*0320*/  FADD.FTZ R26, R26, R27 ;  /* 0x0000001b1a1a7221 */ /* 0x000fc40000010000 */
[----:B------:R-:W-:Y:S02]  /*0330*/  FADD.FTZ R25, RZ, R25 ;  /* 0x00000019ff197221 */ /* 0x000fe40000010000 */
[----:B------:R-:W-:Y:S02]  /*0340*/  FADD.FTZ R29, R28, R29 ;  /* 0x0000001d1c1d7221 */ /* 0x000fe40000010000 */
[----:B------:R-:W-:Y:S01]  /*0350*/  FADD.FTZ R24, RZ, R24 ;  /* 0x00000018ff187221 */ /* 0x000fe20000010000 */
[--C-:B------:R-:W-:Y:S01]  /*0360*/  HADD2.F32 R8, -RZ, R16.reuse.H0_H0 ;  /* 0x20000010ff087230 */ /* 0x100fe20000004100 */
[----:B------:R-:W-:Y:S01]  /*0370*/  FADD.FTZ R25, R25, R26 ;  /* 0x0000001a19197221 */ /* 0x000fe20000010000 */
[----:B------:R-:W-:Y:S01]  /*0380*/  HADD2.F32 R9, -RZ, R16.H1_H1 ;  /* 0x30000010ff097230 */ /* 0x000fe20000004100 */
[----:B------:R-:W-:Y:S02]  /*0390*/  FADD.FTZ R24, R24, R29 ;  /* 0x0000001d18187221 */ /* 0x000fe40000010000 */
[----:B------:R-:W-:-:S02]  /*03a0*/  FADD.FTZ R25, R25, R8 ;  /* 0x0000000819197221 */ /* 0x000fc40000010000 */
        /* <DEDUP_REMOVED lines=10> */
[----:B------:R-:W-:-:S02]  /*0450*/  FFMA.FTZ R25, R25, R25, R14 ;  /* 0x0000001919197223 */ /* 0x000fc4000001000e */
[----:B------:R-:W-:Y:S01]  /*0460*/  FADD.FTZ R21, R24, R21 ;  /* 0x0000001518157221 */ /* 0x000fe20000010000 */
[----:B------:R-:W-:Y:S01]  /*0470*/  LEA R24, R18, 0x190, 0x2 ;  /* 0x0000019012187811 */ /* 0x000fe200078e10ff */
[----:B------:R-:W-:-:S04]  /*0480*/  FADD.FTZ R20, R25, R20 ;  /* 0x0000001419147221 */ /* 0x000fc80000010000 */
[----:B------:R-:W-:Y:S05]  /*0490*/  @P0 BRA `(.L_x_1393) ;  /* 0x0000087000000947 */ /* 0x000fea0003800000 */
[----:B0-----:R-:W-:-:S04]  /*04a0*/  IMAD.WIDE R8, R19, 0x4, R12 ;  /* 0x0000000413087825 */ /* 0x001fc800078e020c */
[----:B------:R-:W-:Y:S01]  /*04b0*/  IMAD.MOV.U32 R19, RZ, RZ, c[0x0][0x0] ;  /* 0x00000000ff137624 */ /* 0x000fe200078e00ff */
[C---:B------:R-:W-:Y:S02]  /*04c0*/  IADD3 R16, P1, R8.reuse, c[0x0][0x188], RZ ;  /* 0x0000620008107a10 */ /* 0x040fe40007f3e0ff */
[C---:B------:R-:W-:Y:S01]  /*04d0*/  IADD3 R14, P0, R8.reuse, c[0x0][0x180], RZ ;  /* 0x00006000080e7a10 */ /* 0x040fe20007f1e0ff */
[----:B------:R-:W-:Y:S01]  /*04e0*/  IMAD.WIDE R6, R19, 0x4, R6 ;  /* 0x0000000413067825 */ /* 0x000fe200078e0206 */
[C---:B------:R-:W-:Y:S02]  /*04f0*/  IADD3.X R17, R9.reuse, c[0x0][0x18c], RZ, P1, !PT ;  /* 0x0000630009117a10 */ /* 0x040fe40000ffe4ff */
[C---:B------:R-:W-:Y:S02]  /*0500*/  IADD3.X R15, R9.reuse, c[0x0][0x184], RZ, P0, !PT ;  /* 0x00006100090f7a10 */ /* 0x040fe400007fe4ff */
[----:B------:R-:W-:Y:S01]  /*0510*/  IADD3 R18, P0, R8, c[0x0][0x170], RZ ;  /* 0x00005c0008127a10 */ /* 0x000fe20007f1e0ff */
[----:B------:R-:W2:Y:S04]  /*0520*/  LDG.E.CONSTANT R16, [R16.64] ;  /* 0x0000000410107981 */ /* 0x000ea8000c1e9900 */
[----:B------:R-:W3:Y:S01]  /*0530*/  LDG.E.CONSTANT R25, [R6.64] ;  /* 0x0000000406197981 */ /* 0x000ee2000c1e9900 */
[----:B------:R-:W-:-:S03]  /*0540*/  IADD3.X R19, R9, c[0x0][0x174], RZ, P0, !PT ;  /* 0x00005d0009137a10 */ /* 0x000fc600007fe4ff */
[----:B------:R-:W4:Y:S04]  /*0550*/  LDG.E.CONSTANT R14, [R14.64] ;  /* 0x000000040e0e7981 */ /* 0x000f28000c1e9900 */
[----:B------:R-:W4:Y:S01]  /*0560*/  LDG.E.CONSTANT R18, [R18.64] ;  /* 0x0000000412127981 */ /* 0x000f22000c1e9900 */
[----:B------:R-:W-:Y:S01]  /*0570*/  IADD3 R4, R4, c[0x0][0x0], RZ ;  /* 0x0000000004047a10 */ /* 0x000fe20007ffe0ff */
[--C-:B--2---:R-:W-:Y:S02]  /*0580*/  HADD2.F32 R28, -RZ, R16.reuse.H0_H0 ;  /* 0x20000010ff1c7230 */ /* 0x104fe40000004100 */
[----:B------:R-:W-:Y:S02]  /*0590*/  HADD2.F32 R16, -RZ, R16.H1_H1 ;  /* 0x30000010ff107230 */ /* 0x000fe40000004100 */
[----:B---3--:R-:W-:-:S02]  /*05a0*/  HADD2.F32 R26, -RZ, R25.H0_H0 ;  /* 0x20000019ff1a7230 */ /* 0x008fc40000004100 */
[----:B------:R-:W-:Y:S02]  /*05b0*/  HADD2.F32 R25, -RZ, R25.H1_H1 ;  /* 0x30000019ff197230 */ /* 0x000fe40000004100 */
[--C-:B----4-:R-:W-:Y:S02]  /*05c0*/  HADD2.F32 R27, -RZ, R14.reuse.H0_H0 ;  /* 0x2000000eff1b7230 */ /* 0x110fe40000004100 */
        /* <DEDUP_REMOVED lines=14> */
[----:B------:R-:W-:Y:S02]  /*06b0*/  IADD3 R18, R5, R24, RZ ;  /* 0x0000001805127210 */ /* 0x000fe40007ffe0ff */
        /* <DEDUP_REMOVED lines=15> */
[----:B------:R-:W-:Y:S02]  /*07b0*/  IADD3.X R15, R25, c[0x0][0x18c], RZ, P4, !PT ;  /* 0x00006300190f7a10 */ /* 0x000fe400027fe4ff */
[----:B------:R-:W-:Y:S02]  /*07c0*/  IADD3.X R7, R13, R7, RZ, P0, !PT ;  /* 0x000000070d077210 */ /* 0x000fe400007fe4ff */
[----:B------:R-:W-:Y:S01]  /*07d0*/  IADD3.X R9, R25, c[0x0][0x184], RZ, P1, !PT ;  /* 0x0000610019097a10 */ /* 0x000fe20000ffe4ff */
[----:B------:R-:W2:Y:S01]  /*07e0*/  LDG.E.CONSTANT R14, [R14.64] ;  /* 0x000000040e0e7981 */ /* 0x000ea2000c1e9900 */
[----:B------:R-:W-:-:S03]  /*07f0*/  IADD3 R16, P0, R19, c[0x0][0x170], RZ ;  /* 0x00005c0013107a10 */ /* 0x000fc60007f1e0ff */
[----:B------:R-:W3:Y:S01]  /*0800*/  LDG.E.CONSTANT R24, [R6.64] ;  /* 0x0000000406187981 */ /* 0x000ee2000c1e9900 */
[----:B------:R-:W-:-:S03]  /*0810*/  IADD3.X R17, R25, c[0x0][0x174], RZ, P0, !PT ;  /* 0x00005d0019117a10 */ /* 0x000fc600007fe4ff */
[----:B------:R-:W4:Y:S04]  /*0820*/  LDG.E.CONSTANT R8, [R8.64] ;  /* 0x0000000408087981 */ /* 0x000f28000c1e9900 */
[----:B------:R-:W4:Y:S01]  /*0830*/  LDG.E.CONSTANT R16, [R16.64] ;  /* 0x0000000410107981 */ /* 0x000f22000c1e9900 */
[----:B------:R-:W-:Y:S01]  /*0840*/  IMAD.IADD R18, R5, 0x1, R18 ;  /* 0x0000000105127824 */ /* 0x000fe200078e0212 */
        /* <DEDUP_REMOVED lines=41> */
[----:B------:R0:W4:Y:S01]  /*0ae0*/  LDG.E.CONSTANT R8, [R8.64] ;  /* 0x0000000408087981 */ /* 0x000122000c1e9900 */
[----:B------:R-:W-:-:S05]  /*0af0*/  IADD3.X R17, R25, c[0x0][0x174], RZ, P0, !PT ;  /* 0x00005d0019117a10 */ /* 0x000fca00007fe4ff */
[----:B------:R-:W4:Y:S01]  /*0b00*/  LDG.E.CONSTANT R16, [R16.64] ;  /* 0x0000000410107981 */ /* 0x000f22000c1e9900 */
[----:B0-----:R-:W-:Y:S02]  /*0b10*/  IADD3 R9, R5, R18, RZ ;  /* 0x0000001205097210 */ /* 0x001fe40007ffe0ff */
[----:B------:R-:W-:Y:S02]  /*0b20*/  IADD3 R18, R4, c[0x0][0x0], RZ ;  /* 0x0000000004127a10 */ /* 0x000fe40007ffe0ff */
[----:B------:R-:W-:Y:S01]  /*0b30*/  IADD3 R22, R22, 0x1, RZ ;  /* 0x0000000116167810 */ /* 0x000fe20007ffe0ff */
        /* <DEDUP_REMOVED lines=28> */
[----:B0-----:R-:W-:Y:S05]  /*0d00*/  @!P0 BRA `(.L_x_1394) ;  /* 0xfffff51000008947 */ /* 0x001fea000383ffff */
.L_x_1393:
[----:B0-----:R-:W-:Y:S05]  /*0d10*/  BSYNC B1 ;  /* 0x0000000000017941 */ /* 0x001fea0003800000 */
.L_x_1392:
[----:B------:R-:W-:Y:S05]  /*0d20*/  BRA `(.L_x_1390) ;  /* 0x00000c6000007947 */ /* 0x000fea0003800000 */
.L_x_1391:
[----:B------:R-:W-:Y:S01]  /*0d30*/  IMAD R6, R3, c[0x0][0x1a8], R2 ;  /* 0x00006a0003067a24 */ /* 0x000fe200078e0202 */
[----:B------:R-:W-:Y:S01]  /*0d40*/  CS2R R20, SRZ ;  /* 0x0000000000147805 */ /* 0x000fe2000001ff00 */
[----:B------:R-:W-:Y:S01]  /*0d50*/  IMAD.MOV.U32 R7, RZ, RZ, RZ ;  /* 0x000000ffff077224 */ /* 0x000fe200078e00ff */
[----:B------:R-:W-:Y:S02]  /*0d60*/  MOV R26, R2 ;  /* 0x00000002001a7202 */ /* 0x000fe40000000f00 */
.L_x_1395:
[----:B------:R-:W-:Y:S01]  /*0d70*/  IMAD.MOV.U32 R24, RZ, RZ, 0x4 ;  /* 0x00000004ff187424 */ /* 0x000fe200078e00ff */
[----:B------:R-:W-:Y:S01]  /*0d80*/  HFMA2.MMA R17, -RZ, RZ, 0, 4.76837158203125e-07 ;  /* 0x00000008ff117435 */ /* 0x000fe200000001ff */
[----:B------:R-:W-:Y:S02]  /*0d90*/  IMAD R25, R5, R7, R6 ;  /* 0x0000000705197224 */ /* 0x000fe400078e0206 */
[----:B------:R-:W-:Y:S02]  /*0da0*/  IMAD R16, R3, c[0x0][0x1a8], R26 ;  /* 0x00006a0003107a24 */ /* 0x000fe400078e021a */
[----:B0-----:R-:W-:-:S04]  /*0db0*/  IMAD.WIDE R18, R25, R24, c[0x0][0x180] ;  /* 0x0000600019127625 */ /* 0x001fc800078e0218 */
        /* <DEDUP_REMOVED lines=25> */
[----:B------:R-:W-:-:S03]  /*0f50*/  HADD2.F32 R19, -RZ, R19.H0_H0 ;  /* 0x20000013ff137230 */ /* 0x000fc60000004100 */
[----:B------:R-:W-:Y:S02]  /*0f60*/  FADD.FTZ R18, R18, R9 ;  /* 0x0000000912127221 */ /* 0x000fe40000010000 */
[----:B------:R-:W-:Y:S02]  /*0f70*/  FADD.FTZ R19, R22, R19 ;  /* 0x0000001316137221 */ /* 0x000fe40000010000 */
[----:B------:R-:W-:Y:S01]  /*0f80*/  IMAD.WIDE R8, R25, R24, c[0x0][0x168] ;  /* 0x00005a0019087625 */ /* 0x000fe200078e0218 */
[----:B------:R-:W-:Y:S02]  /*0f90*/  IADD3 R24, R26, c[0x0][0x0], RZ ;  /* 0x000000001a187a10 */ /* 0x000fe40007ffe0ff */
[-C--:B------:R-:W-:Y:S02]  /*0fa0*/  F2FP.PACK_AB R22, R19, R18.reuse ;  /* 0x000000121316723e */ /* 0x080fe400000000ff */
[----:B------:R-:W-:Y:S02]  /*0fb0*/  ISETP.GE.AND P0, PT, R24, c[0x0][0x1a8], PT ;  /* 0x00006a0018007a0c */ /* 0x000fe40003f06270 */
[----:B------:R-:W-:Y:S01]  /*0fc0*/  PRMT R23, R22, 0x5432, R22 ;  /* 0x0000543216177816 */ /* 0x000fe20000000016 */
[----:B------:R-:W-:-:S02]  /*0fd0*/  FMUL.FTZ R22, R18, R18 ;  /* 0x0000001212167220 */ /* 0x000fc40000410000 */
[C---:B------:R-:W-:Y:S02]  /*0fe0*/  FADD.FTZ R18, R19.reuse, R18 ;  /* 0x0000001213127221 */ /* 0x040fe40000010000 */
[----:B------:R0:W-:Y:S01]  /*0ff0*/  STG.E [R8.64], R23 ;  /* 0x0000001708007986 */ /* 0x0001e2000c101904 */
[----:B------:R-:W-:Y:S01]  /*1000*/  FFMA.FTZ R19, R19, R19, R22 ;  /* 0x0000001313137223 */ /* 0x000fe20000010016 */
[----:B------:R-:W-:Y:S01]  /*1010*/  LEA R22, R26, 0x190, 0x2 ;  /* 0x000001901a167811 */ /* 0x000fe200078e10ff */
[----:B------:R-:W-:Y:S01]  /*1020*/  FADD.FTZ R21, R18, R21 ;  /* 0x0000001512157221 */ /* 0x000fe20000010000 */
[----:B------:R0:W-:Y:S01]  /*1030*/  STS [R26.X4+0x190], R23 ;  /* 0x000190171a007388 */ /* 0x0001e20000004800 */
[----:B------:R-:W-:Y:S01]  /*1040*/  FADD.FTZ R20, R19, R20 ;  /* 0x0000001413147221 */ /* 0x000fe20000010000 */
[----:B------:R-:W-:Y:S05]  /*1050*/  @P0 BRA `(.L_x_1390) ;  /* 0x0000093000000947 */ /* 0x000fea0003800000 */
[----:B------:R-:W-:-:S05]  /*1060*/  IMAD.WIDE R18, R25, 0x4, R12 ;  /* 0x0000000419127825 */ /* 0x000fca00078e020c */
[C---:B------:R-:W-:Y:S02]  /*1070*/  IADD3 R28, P0, R18.reuse, c[0x0][0x180], RZ ;  /* 0x00006000121c7a10 */ /* 0x040fe40007f1e0ff */
[----:B0-----:R-:W-:Y:S02]  /*1080*/  IADD3 R26, P1, R18, c[0x0][0x188], RZ ;  /* 0x00006200121a7a10 */ /* 0x001fe40007f3e0ff */
        /* <DEDUP_REMOVED lines=9> */
[----:B------:R-:W-:Y:S02]  /*1120*/  IADD3 R22, R22, R5, RZ ;  /* 0x0000000516167210 */ /* 0x000fe40007ffe0ff */
[----:B------:R-:W-:Y:S01]  /*1130*/  IADD3 R24, R24, c[0x0][0x0], RZ ;  /* 0x0000000018187a10 */ /* 0x000fe20007ffe0ff */
[----:B--2---:R-:W-:Y:S02]  /*1140*/  HADD2.F32 R28, -RZ, R25.H0_H0 ;  /* 0x20000019ff1c7230 */ /* 0x004fe40000004100 */
[----:B---3--:R-:W-:-:S02]  /*1150*/  HADD2.F32 R29, -RZ, R26.H0_H0 ;  /* 0x2000001aff1d7230 */ /* 0x008fc40000004100 */
        /* <DEDUP_REMOVED lines=39> */
[----:B------:R0:W3:Y:S01]  /*13d0*/  LDG.E.CONSTANT R26, [R26.64] ;  /* 0x000000041a1a7981 */ /* 0x0000e2000c1e9900 */
[----:B------:R-:W-:-:S04]  /*13e0*/  IADD3 R14, P0, R14, R12, RZ ;  /* 0x0000000c0e0e7210 */ /* 0x000fc80007f1e0ff */
[----:B------:R-:W-:Y:S01]  /*13f0*/  IADD3.X R15, R15, R13, RZ, P0, !PT ;  /* 0x0000000d0f0f7210 */ /* 0x000fe200007fe4ff */
[----:B------:R-:W-:-:S04]  /*1400*/  IMAD.WIDE R16, R23, 0x8, R16 ;  /* 0x0000000817107825 */ /* 0x000fc800078e0210 */
[----:B0-----:R-:W4:Y:S01]  /*1410*/  LDG.E.CONSTANT R27, [R14.64] ;  /* 0x000000040e1b7981 */ /* 0x001f22000c1e9900 */
[----:B--2---:R-:W-:Y:S02]  /*1420*/  HADD2.F32 R18, -RZ, R25.H0_H0 ;  /* 0x20000019ff127230 */ /* 0x004fe40000004100 */
[----:B---3--:R-:W-:-:S05]  /*1430*/  HADD2.F32 R19, -RZ, R26.H0_H0 ;  /* 0x2000001aff137230 */ /* 0x008fca0000004100 */
[----:B------:R-:W-:Y:S02]  /*1440*/  FADD.FTZ R28, R18, R19 ;  /* 0x00000013121c7221 */ /* 0x000fe40000010000 */
[----:B------:R-:W2:Y:S01]  /*1450*/  LDG.E.64 R18, [R16.64] ;  /* 0x0000000410127981 */ /* 0x000ea2000c1e1b00 */
[----:B------:R-:W-:Y:S01]  /*1460*/  HADD2.F32 R25, -RZ, R25.H1_H1 ;  /* 0x30000019ff197230 */ /* 0x000fe20000004100 */
[----:B------:R-:W-:Y:S01]  /*1470*/  IMAD.IADD R22, R22, 0x1, R5 ;  /* 0x0000000116167824 */ /* 0x000fe200078e0205 */
        /* <DEDUP_REMOVED lines=8> */
[----:B------:R-:W-:Y:S01]  /*1500*/  FADD.FTZ R25, R26, R25 ;  /* 0x000000191a197221 */ /* 0x000fe20000010000 */
        /* <DEDUP_REMOVED lines=11> */
[----:B------:R-:W-:Y:S01]  /*15c0*/  FMUL.FTZ R19, R25, R25 ;  /* 0x0000001919137220 */ /* 0x000fe20000410000 */
[----:B------:R-:W-:-:S02]  /*15d0*/  ISETP.GE.AND P0, PT, R24, c[0x0][0x1a8], PT ;  /* 0x00006a0018007a0c */ /* 0x000fc40003f06270 */
[C---:B------:R-:W-:Y:S01]  /*15e0*/  F2FP.PACK_AB R18, R28.reuse, R25 ;  /* 0x000000191c12723e */ /* 0x040fe200000000ff */
[----:B------:R-:W-:-:S03]  /*15f0*/  FFMA.FTZ R19, R28, R28, R19 ;  /* 0x0000001c1c137223 */ /* 0x000fc60000010013 */
[----:B------:R-:W-:Y:S01]  /*1600*/  PRMT R29, R18, 0x5432, R18 ;  /* 0x00005432121d7816 */ /* 0x000fe20000000012 */
[----:B------:R-:W-:Y:S02]  /*1610*/  FADD.FTZ R18, R28, R25 ;  /* 0x000000191c127221 */ /* 0x000fe40000010000 */
[----:B------:R-:W-:Y:S02]  /*1620*/  FADD.FTZ R20, R20, R19 ;  /* 0x0000001314147221 */ /* 0x000fe40000010000 */
[----:B------:R0:W-:Y:S01]  /*1630*/  STS [R22], R29 ;  /* 0x0000001d16007388 */ /* 0x0001e20000000800 */
[----:B------:R-:W-:-:S03]  /*1640*/  FADD.FTZ R21, R21, R18 ;  /* 0x0000001215157221 */ /* 0x000fc60000010000 */
[----:B------:R0:W-:Y:S01]  /*1650*/  STG.E [R26.64], R29 ;  /* 0x0000001d1a007986 */ /* 0x0001e2000c101904 */
[----:B------:R-:W-:Y:S05]  /*1660*/  @P0 BRA `(.L_x_1390) ;  /* 0x0000032000000947 */ /* 0x000fea0003800000 */
[----:B------:R-:W-:-:S06]  /*1670*/  IMAD.WIDE R16, R23, 0x8, R16 ;  /* 0x0000000817107825 */ /* 0x000fcc00078e0210 */
[----:B------:R-:W2:Y:S01]  /*1680*/  LDG.E.64 R16, [R16.64] ;  /* 0x0000000410107981 */ /* 0x000ea2000c1e1b00 */
[C---:B------:R-:W-:Y:S02]  /*1690*/  IADD3 R25, P1, R12.reuse, R8, RZ ;  /* 0x000000080c197210 */ /* 0x040fe40007f3e0ff */
[----:B------:R-:W-:Y:S02]  /*16a0*/  IADD3 R8, P0, R12, R14, RZ ;  /* 0x0000000e0c087210 */ /* 0x000fe40007f1e0ff */
[----:B------:R-:W-:Y:S02]  /*16b0*/  IADD3.X R23, R13, R9, RZ, P1, !PT ;  /* 0x000000090d177210 */ /* 0x000fe40000ffe4ff */
[----:B------:R-:W-:Y:S01]  /*16c0*/  IADD3 R18, P1, R25, c[0x0][0x180], RZ ;  /* 0x0000600019127a10 */ /* 0x000fe20007f3e0ff */
[----:B------:R-:W-:Y:S01]  /*16d0*/  IMAD.X R9, R13, 0x1, R15, P0 ;  /* 0x000000010d097824 */ /* 0x000fe200000e060f */
[----:B------:R-:W-:Y:S02]  /*16e0*/  IADD3 R14, P0, R25, c[0x0][0x188], RZ ;  /* 0x00006200190e7a10 */ /* 0x000fe40007f1e0ff */
[----:B------:R-:W-:-:S02]  /*16f0*/  IADD3.X R19, R23, c[0x0][0x184], RZ, P1, !PT ;  /* 0x0000610017137a10 */ /* 0x000fc40000ffe4ff */
[----:B------:R-:W-:Y:S01]  /*1700*/  IADD3.X R15, R23, c[0x0][0x18c], RZ, P0, !PT ;  /* 0x00006300170f7a10 */ /* 0x000fe200007fe4ff */
[----:B------:R1:W3:Y:S04]  /*1710*/  LDG.E.CONSTANT R8, [R8.64] ;  /* 0x0000000408087981 */ /* 0x0002e8000c1e9900 */
[----:B------:R-:W4:Y:S04]  /*1720*/  LDG.E.CONSTANT R18, [R18.64] ;  /* 0x0000000412127981 */ /* 0x000f28000c1e9900 */
[----:B------:R-:W3:Y:S01]  /*1730*/  LDG.E.CONSTANT R14, [R14.64] ;  /* 0x000000040e0e7981 */ /* 0x000ee2000c1e9900 */
[----:B0-----:R-:W-:-:S02]  /*1740*/  IADD3 R22, R22, R5, RZ ;  /* 0x0000000516167210 */ /* 0x001fc40007ffe0ff */
[----:B------:R-:W-:Y:S01]  /*1750*/  IADD3 R7, R7, 0x1, RZ ;  /* 0x0000000107077810 */ /* 0x000fe20007ffe0ff */
[----:B--2---:R-:W0:Y:S08]  /*1760*/  I2F R27, R16 ;  /* 0x00000010001b7306 */ /* 0x004e300000201400 */
[----:B------:R-:W2:Y:S01]  /*1770*/  I2F R17, R17 ;  /* 0x0000001100117306 */ /* 0x000ea20000201400 */
[----:B0-----:R-:W-:Y:S01]  /*1780*/  FMUL.FTZ R27, R27, R4 ;  /* 0x000000041b1b7220 */ /* 0x001fe20000410000 */
[----:B----4-:R-:W-:-:S02]  /*1790*/  HADD2.F32 R28, -RZ, R18.H1_H1 ;  /* 0x30000012ff1c7230 */ /* 0x010fc40000004100 */
[----:B---3--:R-:W-:Y:S01]  /*17a0*/  HADD2.F32 R29, -RZ, R14.H1_H1 ;  /* 0x3000000eff1d7230 */ /* 0x008fe20000004100 */
[----:B--2---:R-:W-:-:S04]  /*17b0*/  FMUL.FTZ R26, R17, R4 ;  /* 0x00000004111a7220 */ /* 0x004fc80000410000 */
[----:B------:R-:W-:Y:S01]  /*17c0*/  FADD.FTZ R29, R28, R29 ;  /* 0x0000001d1c1d7221 */ /* 0x000fe20000010000 */
[----:B-1----:R-:W-:Y:S01]  /*17d0*/  F2FP.PACK_AB R9, R26, R27 ;  /* 0x0000001b1a09723e */ /* 0x002fe200000000ff */
[----:B------:R-:W-:Y:S02]  /*17e0*/  HADD2.F32 R26, -RZ, R8.H1_H1 ;  /* 0x30000008ff1a7230 */ /* 0x000fe40000004100 */
[----:B------:R-:W-:Y:S02]  /*17f0*/  HADD2.F32 R27, -RZ, R18.H0_H0 ;  /* 0x20000012ff1b7230 */ /* 0x000fe40000004100 */
[----:B------:R-:W-:Y:S01]  /*1800*/  HADD2.F32 R18, -RZ, R14.H0_H0 ;  /* 0x2000000eff127230 */ /* 0x000fe20000004100 */
[----:B------:R-:W-:Y:S01]  /*1810*/  FADD.FTZ R26, RZ, R26 ;  /* 0x0000001aff1a7221 */ /* 0x000fe20000010000 */
[----:B------:R-:W-:Y:S02]  /*1820*/  HADD2.F32 R8, -RZ, R8.H0_H0 ;  /* 0x20000008ff087230 */ /* 0x000fe40000004100 */
[--C-:B------:R-:W-:Y:S01]  /*1830*/  HADD2.F32 R15, -RZ, R9.reuse.H1_H1 ;  /* 0x30000009ff0f7230 */ /* 0x100fe20000004100 */
[----:B------:R-:W-:Y:S01]  /*1840*/  FADD.FTZ R27, R27, R18 ;  /* 0x000000121b1b7221 */ /* 0x000fe20000010000 */
[----:B------:R-:W-:Y:S01]  /*1850*/  HADD2.F32 R14, -RZ, R9.H0_H0 ;  /* 0x20000009ff0e7230 */ /* 0x000fe20000004100 */
[----:B------:R-:W-:-:S02]  /*1860*/  FADD.FTZ R8, RZ, R8 ;  /* 0x00000008ff087221 */ /* 0x000fc40000010000 */
[----:B------:R-:W-:Y:S02]  /*1870*/  FADD.FTZ R26, R26, R29 ;  /* 0x0000001d1a1a7221 */ /* 0x000fe40000010000 */
[----:B------:R-:W-:Y:S01]  /*1880*/  FADD.FTZ R27, R8, R27 ;  /* 0x0000001b081b7221 */ /* 0x000fe20000010000 */
[----:B------:R-:W-:Y:S01]  /*1890*/  IADD3 R8, P0, R25, c[0x0][0x168], RZ ;  /* 0x00005a0019087a10 */ /* 0x000fe20007f1e0ff */
[----:B------:R-:W-:Y:S01]  /*18a0*/  FADD.FTZ R15, R26, R15 ;  /* 0x0000000f1a0f7221 */ /* 0x000fe20000010000 */
[----:B------:R-:W-:Y:S01]  /*18b0*/  IADD3 R26, R24, c[0x0][0x0], RZ ;  /* 0x00000000181a7a10 */ /* 0x000fe20007ffe0ff */
[----:B------:R-:W-:Y:S01]  /*18c0*/  FADD.FTZ R14, R27, R14 ;  /* 0x0000000e1b0e7221 */ /* 0x000fe20000010000 */
[----:B------:R-:W-:Y:S01]  /*18d0*/  IADD3.X R9, R23, c[0x0][0x16c], RZ, P0, !PT ;  /* 0x00005b0017097a10 */ /* 0x000fe200007fe4ff */
[-C--:B------:R-:W-:Y:S01]  /*18e0*/  FMUL.FTZ R17, R15, R15.reuse ;  /* 0x0000000f0f117220 */ /* 0x080fe20000410000 */
[----:B------:R-:W-:Y:S02]  /*18f0*/  ISETP.GE.AND P0, PT, R26, c[0x0][0x1a8], PT ;  /* 0x00006a001a007a0c */ /* 0x000fe40003f06270 */
[C---:B------:R-:W-:Y:S01]  /*1900*/  F2FP.PACK_AB R16, R14.reuse, R15 ;  /* 0x0000000f0e10723e */ /* 0x040fe200000000ff */
[----:B------:R-:W-:-:S03]  /*1910*/  FFMA.FTZ R17, R14, R14, R17 ;  /* 0x0000000e0e117223 */ /* 0x000fc60000010011 */
[----:B------:R-:W-:Y:S01]  /*1920*/  PRMT R19, R16, 0x5432, R16 ;  /* 0x0000543210137816 */ /* 0x000fe20000000010 */
[----:B------:R-:W-:Y:S02]  /*1930*/  FADD.FTZ R16, R14, R15 ;  /* 0x0000000f0e107221 */ /* 0x000fe40000010000 */
[----:B------:R-:W-:Y:S02]  /*1940*/  FADD.FTZ R20, R20, R17 ;  /* 0x0000001114147221 */ /* 0x000fe40000010000 */
[----:B------:R0:W-:Y:S01]  /*1950*/  STG.E [R8.64], R19 ;  /* 0x0000001308007986 */ /* 0x0001e2000c101904 */
[----:B------:R-:W-:-:S03]  /*1960*/  FADD.FTZ R21, R21, R16 ;  /* 0x0000001015157221 */ /* 0x000fc60000010000 */
[----:B------:R0:W-:Y:S01]  /*1970*/  STS [R22], R19 ;  /* 0x0000001316007388 */ /* 0x0001e20000000800 */
[----:B------:R-:W-:Y:S05]  /*1980*/  @!P0 BRA `(.L_x_1395) ;  /* 0xfffff3e000008947 */ /* 0x000fea000383ffff */
.L_x_1390:
[----:B0--3--:R-:W-:Y:S05]  /*1990*/  BSYNC B0 ;  /* 0x0000000000007941 */ /* 0x009fea0003800000 */
.L_x_1389:
[----:B------:R-:W0:Y:S01]  /*19a0*/  SHFL.BFLY PT, R4, R21, 0x10, 0x1f ;  /* 0x0e001f0015047f89 */ /* 0x000e2200000e0000 */
[----:B------:R-:W-:Y:S01]  /*19b0*/  I2F.U32 R15, R2 ;  /* 0x00000002000f7306 */ /* 0x000fe20000201000 */
[----:B------:R-:W-:Y:S01]  /*19c0*/  ISETP.NE.AND P1, PT, R2, RZ, PT ;  /* 0x000000ff0200720c */ /* 0x000fe20003f25270 */
[----:B------:R-:W-:Y:S01]  /*19d0*/  BSSY B0, `(.L_x_1396) ;  /* 0x000003e000007945 */ /* 0x000fe20003800000 */
[----:B------:R-:W1:Y:S01]  /*19e0*/  SHFL.BFLY PT, R5, R20, 0x10, 0x1f ;  /* 0x0e001f0014057f89 */ /* 0x000e6200000e0000 */
[----:B0-----:R-:W-:Y:S02]  /*19f0*/  FADD.FTZ R4, R4, R21 ;  /* 0x0000001504047221 */ /* 0x001fe40000010000 */
        /* <DEDUP_REMOVED lines=8> */
[----:B0-----:R-:W-:-:S05]  /*1a80*/  FMUL.FTZ R4, R4, 0.03125 ;  /* 0x3d00000004047820 */ /* 0x001fca0000410000 */
[----:B------:R-:W-:Y:S01]  /*1a90*/  FSETP.GT.FTZ.AND P0, PT, R4, R15, PT ;  /* 0x0000000f0400720b */ /* 0x000fe20003f14000 */
[----:B-1----:R-:W-:Y:S01]  /*1aa0*/  FADD.FTZ R6, R5, R6 ;  /* 0x0000000605067221 */ /* 0x002fe20000010000 */
[----:B------:R-:W-:Y:S01]  /*1ab0*/  LOP3.LUT P4, R5, R2, 0x1f, RZ, 0xc0, !PT ;  /* 0x0000001f02057812 */ /* 0x000fe2000788c0ff */
[----:B--2---:R-:W-:-:S03]  /*1ac0*/  FADD.FTZ R13, R12, R7 ;  /* 0x000000070c0d7221 */ /* 0x004fc60000010000 */
[----:B------:R-:W0:Y:S04]  /*1ad0*/  SHFL.BFLY PT, R7, R6, 0x2, 0x1f ;  /* 0x0c401f0006077f89 */ /* 0x000e2800000e0000 */
[----:B------:R-:W1:Y:S01]  /*1ae0*/  SHFL.BFLY PT, R14, R13, 0x2, 0x1f ;  /* 0x0c401f000d0e7f89 */ /* 0x000e6200000e0000 */
[----:B0-----:R-:W-:Y:S01]  /*1af0*/  FADD.FTZ R8, R6, R7 ;  /* 0x0000000706087221 */ /* 0x001fe20000010000 */
[----:B------:R-:W-:Y:S01]  /*1b00*/  SHF.R.U32.HI R6, RZ, 0x5, R2 ;  /* 0x00000005ff067819 */ /* 0x000fe20000011602 */
[----:B-1----:R-:W-:-:S03]  /*1b10*/  FADD.FTZ R14, R13, R14 ;  /* 0x0000000e0d0e7221 */ /* 0x002fc60000010000 */
[----:B------:R-:W0:Y:S04]  /*1b20*/  SHFL.BFLY PT, R7, R8, 0x1, 0x1f ;  /* 0x0c201f0008077f89 */ /* 0x000e2800000e0000 */
[----:B------:R-:W1:Y:S01]  /*1b30*/  SHFL.BFLY PT, R9, R14, 0x1, 0x1f ;  /* 0x0c201f000e097f89 */ /* 0x000e6200000e0000 */
[----:B0-----:R-:W-:Y:S02]  /*1b40*/  FADD.FTZ R17, R8, R7 ;  /* 0x0000000708117221 */ /* 0x001fe40000010000 */
[----:B------:R-:W-:Y:S02]  /*1b50*/  IMAD.SHL.U32 R7, R5, 0x4, RZ ;  /* 0x0000000405077824 */ /* 0x000fe400078e00ff */
[----:B-1----:R-:W-:Y:S01]  /*1b60*/  FADD.FTZ R19, R14, R9 ;  /* 0x000000090e137221 */ /* 0x002fe20000010000 */
[----:B------:R-:W-:Y:S01]  /*1b70*/  @!P4 STS [R6.X4+0x88], R17 ;  /* 0x000088110600c388 */ /* 0x000fe20000004800 */
[----:B------:R-:W-:-:S03]  /*1b80*/  CS2R R8, SRZ ;  /* 0x0000000000087805 */ /* 0x000fc6000001ff00 */
        /* <DEDUP_REMOVED lines=34> */
.L_x_1397:
[----:B------:R-:W-:Y:S05]  /*1db0*/  BSYNC B0 ;  /* 0x0000000000007941 */ /* 0x000fea0003800000 */
.L_x_1396:
[----:B------:R-:W-:Y:S01]  /*1dc0*/  BAR.SYNC.DEFER_BLOCKING 0x0 ;  /* 0x0000000000007b1d */ /* 0x000fe20000010000 */
[----:B0-----:R-:W-:-:S05]  /*1dd0*/  MOV R8, 0x11 ;  /* 0x0000001100087802 */ /* 0x001fca0000000f00 */
[----:B------:R-:W-:Y:S01]  /*1de0*/  BSSY B0, `(.L_x_1398) ;  /* 0x00000ac000007945 */ /* 0x000fe20003800000 */
[----:B------:R-:W-:Y:S05]  /*1df0*/  @P2 BRA `(.L_x_1399) ;  /* 0x00000aa000002947 */ /* 0x000fea0003800000 */
[----:B------:R-:W0:Y:S01]  /*1e00*/  LDS.64 R12, [RZ] ;  /* 0x00000000ff0c7984 */ /* 0x000e220000000a00 */
[----:B------:R-:W-:Y:S01]  /*1e10*/  IMAD.MOV.U32 R14, RZ, RZ, c[0x0][0x0] ;  /* 0x00000000ff0e7624 */ /* 0x000fe200078e00ff */
[----:B------:R-:W-:Y:S01]  /*1e20*/  ISETP.NE.U32.AND P0, PT, RZ, c[0x0][0x1c8], PT ;  /* 0x00007200ff007a0c */ /* 0x000fe20003f05070 */
[----:B------:R-:W-:-:S03]  /*1e30*/  IMAD.MOV.U32 R22, RZ, RZ, R2 ;  /* 0x000000ffff167224 */ /* 0x000fc600078e0002 */
[----:B------:R-:W-:Y:S02]  /*1e40*/  ISETP.NE.AND.EX P0, PT, RZ, c[0x0][0x1cc], PT, P0 ;  /* 0x00007300ff007a0c */ /* 0x000fe40003f05300 */
[----:B0-----:R-:W-:Y:S01]  /*1e50*/  F2FP.PACK_AB R9, R13, R12 ;  /* 0x0000000c0d09723e */ /* 0x001fe200000000ff */
[----:B------:R-:W-:Y:S01]  /*1e60*/  HFMA2.MMA R13, -RZ, RZ, 0, 0 ;  /* 0x00000000ff0d7435 */ /* 0x000fe200000001ff */
[----:B------:R-:W-:-:S07]  /*1e70*/  SHF.L.U32 R12, R14, 0x2, RZ ;  /* 0x000000020e0c7819 */ /* 0x000fce00000006ff */
.L_x_1408:
        /* <DEDUP_REMOVED lines=30> */
.L_x_1400:
[----:B------:R0:W-:Y:S01]  /*2060*/  STS [R23], R21 ;  /* 0x0000001517007388 */ /* 0x0001e20000000800 */
[C---:B------:R-:W-:Y:S02]  /*2070*/  HADD2 R17, |R21|.reuse, -RZ.H0_H0 ;  /* 0xa00000ff15117230 */ /* 0x040fe40000000200 */
[----:B------:R-:W-:-:S03]  /*2080*/  HSETP2.GT.AND P5, PT, |R21|.H0_H0, |R21|.H1_H1, PT ;  /* 0x7000001515007234 */ /* 0x000fc60003fa4a00 */
[----:B------:R-:W-:-:S04]  /*2090*/  PRMT R16, R17, 0x7632, R16 ;  /* 0x0000763211107816 */ /* 0x000fc80000000010 */
[----:B------:R-:W-:-:S05]  /*20a0*/  SEL R17, R16, R17, !P5 ;  /* 0x0000001110117207 */ /* 0x000fca0006800000 */
[----:B------:R-:W-:-:S05]  /*20b0*/  HSETP2.GT.AND P5, PT, R17.H0_H0, R8.H0_H0, PT ;  /* 0x2000000811007234 */ /* 0x000fca0003fa4800 */
[----:B------:R-:W-:Y:S02]  /*20c0*/  SEL R8, R8, R17, !P5 ;  /* 0x0000001108087207 */ /* 0x000fe40006800000 */
.L_x_1401:
        /* <DEDUP_REMOVED lines=34> */
.L_x_1402:
[----:B------:R0:W-:Y:S01]  /*22f0*/  STS [R23], R24 ;  /* 0x0000001817007388 */ /* 0x0001e20000000800 */
[C---:B------:R-:W-:Y:S02]  /*2300*/  HADD2 R17, |R24|.reuse, -RZ.H0_H0 ;  /* 0xa00000ff18117230 */ /* 0x040fe40000000200 */
[----:B------:R-:W-:-:S03]  /*2310*/  HSETP2.GT.AND P5, PT, |R24|.H0_H0, |R24|.H1_H1, PT ;  /* 0x7000001818007234 */ /* 0x000fc60003fa4a00 */
[----:B------:R-:W-:-:S04]  /*2320*/  PRMT R16, R17, 0x7632, R16 ;  /* 0x0000763211107816 */ /* 0x000fc80000000010 */
[----:B------:R-:W-:-:S05]  /*2330*/  SEL R17, R16, R17, !P5 ;  /* 0x0000001110117207 */ /* 0x000fca0006800000 */
[----:B------:R-:W-:-:S05]  /*2340*/  HSETP2.GT.AND P5, PT, R17.H0_H0, R8.H0_H0, PT ;  /* 0x2000000811007234 */ /* 0x000fca0003fa4800 */
[----:B------:R-:W-:Y:S02]  /*2350*/  SEL R8, R8, R17, !P5 ;  /* 0x0000001108087207 */ /* 0x000fe40006800000 */
.L_x_1403:
        /* <DEDUP_REMOVED lines=33> */
.L_x_1404:
[----:B------:R0:W-:Y:S01]  /*2570*/  STS [R23], R24 ;  /* 0x0000001817007388 */ /* 0x0001e20000000800 */
[C---:B------:R-:W-:Y:S02]  /*2580*/  HADD2 R17, |R24|.reuse, -RZ.H0_H0 ;  /* 0xa00000ff18117230 */ /* 0x040fe40000000200 */
[----:B------:R-:W-:-:S03]  /*2590*/  HSETP2.GT.AND P5, PT, |R24|.H0_H0, |R24|.H1_H1, PT ;  /* 0x7000001818007234 */ /* 0x000fc60003fa4a00 */
[----:B------:R-:W-:-:S04]  /*25a0*/  PRMT R16, R17, 0x7632, R16 ;  /* 0x0000763211107816 */ /* 0x000fc80000000010 */
[----:B------:R-:W-:-:S05]  /*25b0*/  SEL R17, R16, R17, !P5 ;  /* 0x0000001110117207 */ /* 0x000fca0006800000 */
[----:B------:R-:W-:-:S05]  /*25c0*/  HSETP2.GT.AND P5, PT, R17.H0_H0, R8.H0_H0, PT ;  /* 0x2000000811007234 */ /* 0x000fca0003fa4800 */
[----:B------:R-:W-:Y:S02]  /*25d0*/  SEL R8, R8, R17, !P5 ;  /* 0x0000001108087207 */ /* 0x000fe40006800000 */
.L_x_1405:
        /* <DEDUP_REMOVED lines=33> */
.L_x_1406:
[----:B------:R0:W-:Y:S01]  /*27f0*/  STS [R23], R18 ;  /* 0x0000001217007388 */ /* 0x0001e20000000800 */
[C---:B------:R-:W-:Y:S02]  /*2800*/  HADD2 R15, |R18|.reuse, -RZ.H0_H0 ;  /* 0xa00000ff120f7230 */ /* 0x040fe40000000200 */
[----:B------:R-:W-:-:S03]  /*2810*/  HSETP2.GT.AND P5, PT, |R18|.H0_H0, |R18|.H1_H1, PT ;  /* 0x7000001212007234 */ /* 0x000fc60003fa4a00 */
[----:B------:R-:W-:-:S04]  /*2820*/  PRMT R14, R15, 0x7632, R14 ;  /* 0x000076320f0e7816 */ /* 0x000fc8000000000e */
[----:B------:R-:W-:-:S05]  /*2830*/  SEL R15, R14, R15, !P5 ;  /* 0x0000000f0e0f7207 */ /* 0x000fca0006800000 */
[----:B------:R-:W-:-:S05]  /*2840*/  HSETP2.GT.AND P5, PT, R15.H0_H0, R8.H0_H0, PT ;  /* 0x200000080f007234 */ /* 0x000fca0003fa4800 */
[----:B------:R-:W-:Y:S02]  /*2850*/  SEL R8, R8, R15, !P5 ;  /* 0x0000000f08087207 */ /* 0x000fe40006800000 */
.L_x_1407:
[----:B0-----:R-:W-:Y:S02]  /*2860*/  IADD3 R22, R22, c[0x0][0x0], RZ ;  /* 0x0000000016167a10 */ /* 0x001fe40007ffe0ff */
[----:B------:R-:W-:Y:S02]  /*2870*/  IADD3 R13, R13, 0x1, RZ ;  /* 0x000000010d0d7810 */ /* 0x000fe40007ffe0ff */
[----:B------:R-:W-:-:S13]  /*2880*/  ISETP.GE.AND P5, PT, R22, c[0x0][0x1a8], PT ;  /* 0x00006a0016007a0c */ /* 0x000fda0003fa6270 */
[----:B------:R-:W-:Y:S05]  /*2890*/  @!P5 BRA `(.L_x_1408) ;  /* 0xfffff5e00000d947 */ /* 0x000fea000383ffff */
.L_x_1399:
[----:B------:R-:W-:Y:S05]  /*28a0*/  BSYNC B0 ;  /* 0x0000000000007941 */ /* 0x000fea0003800000 */
.L_x_1398:
        /* <DEDUP_REMOVED lines=8> */
[----:B------:R-:W-:Y:S02]  /*2930*/  MOV R4, 0xe0ad78ec ;  /* 0xe0ad78ec00047802 */ /* 0x000fe40000000f00 */
        /* <DEDUP_REMOVED lines=40> */
[----:B------:R-:W-:Y:S05]  /*2bc0*/  CALL.REL.NOINC `($__internal_28_$__cuda_sm20_div_rn_f64_full) ;  /* 0x000001e000007944 */ /* 0x000fea0003c00000 */
.L_x_1412:
[----:B------:R-:W-:Y:S05]  /*2bd0*/  BSYNC B1 ;  /* 0x0000000000017941 */ /* 0x000fea0003800000 */
.L_x_1411:
[----:B------:R-:W2:Y:S01]  /*2be0*/  F2F.F32.F64 R6, R4 ;  /* 0x0000000400067310 */ /* 0x000ea20000301000 */
[----:B------:R-:W2:Y:S01]  /*2bf0*/  DSETP.GEU.AND P0, PT, |R4|, c[0x2][0x0], PT ;  /* 0x008000000400762a */ /* 0x000ea20003f0e200 */
[----:B------:R-:W-:-:S13]  /*2c00*/  MOV R13, 0x2 ;  /* 0x00000002000d7802 */ /* 0x000fda0000000f00 */
[----:B--2---:R-:W-:Y:S02]  /*2c10*/  @!P0 FMUL R6, R6, 1.175494350822287508e-38 ;  /* 0x0080000006068820 */ /* 0x004fe40000400000 */
.L_x_1413:
        /* <DEDUP_REMOVED lines=16> */
.L_x_1410:
[----:B------:R-:W-:Y:S05]  /*2d20*/  BSYNC B0 ;  /* 0x0000000000007941 */ /* 0x000fea0003800000 */
.L_x_1409:
        /* <DEDUP_REMOVED lines=8> */
        .weak           $__internal_28_$__cuda_sm20_div_rn_f64_full
        .type           $__internal_28_$__cuda_sm20_div_rn_f64_full,@function
        .size           $__internal_28_$__cuda_sm20_div_rn_f64_full,(.L_x_2462 - $__internal_28_$__cuda_sm20_div_rn_f64_full)
$__internal_28_$__cuda_sm20_div_rn_f64_full:
        /* <DEDUP_REMOVED lines=57> */
.L_x_1415:
        /* <DEDUP_REMOVED lines=15> */
.L_x_1417:
[----:B------:R-:W-:Y:S01]  /*3230*/  LOP3.LUT R17, R7, 0x80000, RZ, 0xfc, !PT ;  /* 0x0008000007117812 */ /* 0x000fe200078efcff */
[----:B------:R-:W-:Y:S02]  /*3240*/  IMAD.MOV.U32 R16, RZ, RZ, R6 ;  /* 0x000000ffff107224 */ /* 0x000fe400078e0006 */
.L_x_1416:
[----:B------:R-:W-:Y:S05]  /*3250*/  BSYNC B2 ;  /* 0x0000000000027941 */ /* 0x000fea0003800000 */
.L_x_1414:
[----:B------:R-:W-:Y:S01]  /*3260*/  HFMA2.MMA R13, -RZ, RZ, 0, 0 ;  /* 0x00000000ff0d7435 */ /* 0x000fe200000001ff */
[----:B------:R-:W-:Y:S01]  /*3270*/  MOV R4, R16 ;  /* 0x0000001000047202 */ /* 0x000fe20000000f00 */
[----:B------:R-:W-:-:S04]  /*3280*/  IMAD.MOV.U32 R5, RZ, RZ, R17 ;  /* 0x000000ffff057224 */ /* 0x000fc800078e0011 */
[----:B------:R-:W-:Y:S05]  /*3290*/  RET.REL.NODEC R12 `(_ZN17fastertransformer35generalAddBiasResidualLayerNormOpt2I7__half2Lb1ELb1ELi2ELb1ELi4EEEvPT_S3_PKS2_S5_S5_S5_S5_S5_fiiPKfS7_S7_Pfi) ;  /* 0xffffcd600c007950 */ /* 0x000fea0003c3ffff */
.L_x_1418:
        /* <DEDUP_REMOVED lines=14> */
.L_x_2462:


//--------------------- .text._ZN17fastertransformer34generalAddBiasResidualLayerNormOptI7__half2Lb1ELb1ELi2ELb1ELi4EEEvPT_S3_PKS2_S5_S5_S5_S5_S5_fiiPKfS7_S7_Pfi --------------------------
	.section	.text._ZN17fastertransformer34generalAddBiasResidualLayerNormOptI7__half2Lb1ELb1ELi2ELb1ELi4EEEvPT_S3_PKS2_S5_S5_S5_S5_S5_fiiPKfS7_S7_Pfi,"ax",@progbits
	.sectioninfo	@"SHI_REGISTERS=30"
	.align	128
        .global         _ZN17fastertransformer34generalAddBiasResidualLayerNormOptI7__half2Lb1ELb1ELi2ELb1ELi4EEEvPT_S3_PKS2_S5_S5_S5_S5_S5_fiiPKfS7_S7_Pfi
        .type           _ZN17fastertransformer34generalAddBiasResidualLayerNormOptI7__half2Lb1ELb1ELi2ELb1ELi4EEEvPT_S3_PKS2_S5_S5_S5_S5_S5_fiiPKfS7_S7_Pfi,@function
        .size           _ZN17fastertransformer34generalAddBiasResidualLayerNormOptI7__half2Lb1ELb1ELi2ELb1ELi4EEEvPT_S3_PKS2_S5_S5_S5_S5_S5_fiiPKfS7_S7_Pfi,(.L_x_2463 - _ZN17fastertransformer34generalAddBiasResidualLayerNormOptI7__half2Lb1ELb1ELi2ELb1ELi4EEEvPT_S3_PKS2_S5_S5_S5_S5_S5_fiiPKfS7_S7_Pfi)
        .other          _ZN17fastertransformer34generalAddBiasResidualLayerNormOptI7__half2Lb1ELb1ELi2ELb1ELi4EEEvPT_S3_PKS2_S5_S5_S5_S5_S5_fiiPKfS7_S7_Pfi,@"STO_CUDA_ENTRY STV_DEFAULT"
_ZN17fastertransformer34generalAddBiasResidualLayerNormOptI7__half2Lb1ELb1ELi2ELb1ELi4EEEvPT_S3_PKS2_S5_S5_S5_S5_S5_fiiPKfS7_S7_Pfi:
.text._ZN17fastertransformer34generalAddBiasResidualLayerNormOptI7__half2Lb1ELb1ELi2ELb1ELi4EEEvPT_S3_PKS2_S5_S5_S5_S5_S5_fiiPKfS7_S7_Pfi:
        /* <DEDUP_REMOVED lines=26> */
[----:B------:R-:W-:-:S03]  /*01a0*/  MOV R18, R2 ;  /* 0x0000000200127202 */ /* 0x000fc60000000f00 */
.L_x_1422:
        /* <DEDUP_REMOVED lines=22> */
.L_x_1421:
[----:B------:R-:W-:-:S03]  /*0310*/  IMAD.MOV.U32 R8, RZ, RZ, R2 ;  /* 0x000000ffff087224 */ /* 0x000fc600078e0002 */
.L_x_1423:
[----:B------:R-:W-:Y:S01]  /*0320*/  MOV R6, 0x8 ;  /* 0x0000000800067802 */ /* 0x000fe20000000f00 */
        /* <DEDUP_REMOVED lines=26> */
.L_x_1420:
[----:B0-----:R-:W-:Y:S05]  /*04d0*/  BSYNC B0 ;  /* 0x0000000000007941 */ /* 0x001fea0003800000 */
.L_x_1419:
        /* <DEDUP_REMOVED lines=14> */
[----:B0-----:R-:W-:Y:S01]  /*05c0*/  FADD.FTZ R7, R6, R3 ;  /* 0x0000000306077221 */ /* 0x001fe20000010000 */
[----:B------:R-:W-:Y:S01]  /*05d0*/  SHF.L.U32 R6, R4, 0x2, RZ ;  /* 0x0000000204067819 */ /* 0x000fe200000006ff */
[----:B------:R-:W0:Y:S03]  /*05e0*/  I2F.U32 R3, c[0x0][0x0] ;  /* 0x0000000000037b06 */ /* 0x000e260000201000 */
[----:B------:R-:W1:Y:S01]  /*05f0*/  SHFL.BFLY PT, R8, R7, 0x2, 0x1f ;  /* 0x0c401f0007087f89 */ /* 0x000e6200000e0000 */
[----:B0-----:R-:W-:-:S05]  /*0600*/  FMUL.FTZ R3, R3, 0.03125 ;  /* 0x3d00000003037820 */ /* 0x001fca0000410000 */
[----:B------:R-:W-:Y:S01]  /*0610*/  FSETP.GT.FTZ.AND P0, PT, R3, R10, PT ;  /* 0x0000000a0300720b */ /* 0x000fe20003f14000 */
[----:B-1----:R-:W-:Y:S02]  /*0620*/  FADD.FTZ R8, R7, R8 ;  /* 0x0000000807087221 */ /* 0x002fe40000010000 */
[----:B------:R-:W-:-:S03]  /*0630*/  IMAD.MOV.U32 R7, RZ, RZ, RZ ;  /* 0x000000ffff077224 */ /* 0x000fc600078e00ff */
        /* <DEDUP_REMOVED lines=25> */
.L_x_1426:
        /* <DEDUP_REMOVED lines=53> */
.L_x_1425:
[----:B0-----:R-:W-:Y:S05]  /*0b20*/  BSYNC B0 ;  /* 0x0000000000007941 */ /* 0x001fea0003800000 */
.L_x_1424:
        /* <DEDUP_REMOVED lines=44> */
.L_x_1437:
        /* <DEDUP_REMOVED lines=30> */
.L_x_1429:
[----:B------:R0:W-:Y:S01]  /*0fd0*/  STS [R23], R22 ;  /* 0x0000001617007388 */ /* 0x0001e20000000800 */
[C---:B------:R-:W-:Y:S02]  /*0fe0*/  HADD2 R16, |R22|.reuse, -RZ.H0_H0 ;  /* 0xa00000ff16107230 */ /* 0x040fe40000000200 */
[----:B------:R-:W-:-:S03]  /*0ff0*/  HSETP2.GT.AND P5, PT, |R22|.H0_H0, |R22|.H1_H1, PT ;  /* 0x7000001616007234 */ /* 0x000fc60003fa4a00 */
[----:B------:R-:W-:-:S04]  /*1000*/  PRMT R17, R16, 0x7632, R17 ;  /* 0x0000763210117816 */ /* 0x000fc80000000011 */
[----:B------:R-:W-:-:S05]  /*1010*/  SEL R16, R17, R16, !P5 ;  /* 0x0000001011107207 */ /* 0x000fca0006800000 */
[----:B------:R-:W-:-:S05]  /*1020*/  HSETP2.GT.AND P5, PT, R16.H0_H0, R7.H0_H0, PT ;  /* 0x2000000710007234 */ /* 0x000fca0003fa4800 */
[----:B------:R-:W-:Y:S02]  /*1030*/  SEL R7, R7, R16, !P5 ;  /* 0x0000001007077207 */ /* 0x000fe40006800000 */
.L_x_1430:
        /* <DEDUP_REMOVED lines=34> */
.L_x_1431:
[----:B------:R0:W-:Y:S01]  /*1260*/  STS [R23], R22 ;  /* 0x0000001617007388 */ /* 0x0001e20000000800 */
[C---:B------:R-:W-:Y:S02]  /*1270*/  HADD2 R16, |R22|.reuse, -RZ.H0_H0 ;  /* 0xa00000ff16107230 */ /* 0x040fe40000000200 */
[----:B------:R-:W-:-:S03]  /*1280*/  HSETP2.GT.AND P5, PT, |R22|.H0_H0, |R22|.H1_H1, PT ;  /* 0x7000001616007234 */ /* 0x000fc60003fa4a00 */
[----:B------:R-:W-:-:S04]  /*1290*/  PRMT R17, R16, 0x7632, R17 ;  /* 0x0000763210117816 */ /* 0x000fc80000000011 */
[----:B------:R-:W-:-:S05]  /*12a0*/  SEL R16, R17, R16, !P5 ;  /* 0x0000001011107207 */ /* 0x000fca0006800000 */
[----:B------:R-:W-:-:S05]  /*12b0*/  HSETP2.GT.AND P5, PT, R16.H0_H0, R7.H0_H0, PT ;  /* 0x2000000710007234 */ /* 0x000fca0003fa4800 */
[----:B------:R-:W-:Y:S02]  /*12c0*/  SEL R7, R7, R16, !P5 ;  /* 0x0000001007077207 */ /* 0x000fe40006800000 */
.L_x_1432:
        /* <DEDUP_REMOVED lines=33> */
.L_x_1433:
[----:B------:R0:W-:Y:S01]  /*14e0*/  STS [R23], R22 ;  /* 0x0000001617007388 */ /* 0x0001e20000000800 */
[C---:B------:R-:W-:Y:S02]  /*14f0*/  HADD2 R16, |R22|.reuse, -RZ.H0_H0 ;  /* 0xa00000ff16107230 */ /* 0x040fe40000000200 */
[----:B------:R-:W-:-:S03]  /*1500*/  HSETP2.GT.AND P5, PT, |R22|.H0_H0, |R22|.H1_H1, PT ;  /* 0x7000001616007234 */ /* 0x000fc60003fa4a00 */
[----:B------:R-:W-:-:S04]  /*1510*/  PRMT R17, R16, 0x7632, R17 ;  /* 0x0000763210117816 */ /* 0x000fc80000000011 */
[----:B------:R-:W-:-:S05]  /*1520*/  SEL R16, R17, R16, !P5 ;  /* 0x0000001011107207 */ /* 0x000fca0006800000 */
[----:B------:R-:W-:-:S05]  /*1530*/  HSETP2.GT.AND P5, PT, R16.H0_H0, R7.H0_H0, PT ;  /* 0x2000000710007234 */ /* 0x000fca0003fa4800 */
[----:B------:R-:W-:Y:S02]  /*1540*/  SEL R7, R7, R16, !P5 ;  /* 0x0000001007077207 */ /* 0x000fe40006800000 */
.L_x_1434:
        /* <DEDUP_REMOVED lines=33> */
.L_x_1435:
[----:B------:R0:W-:Y:S01]  /*1760*/  STS [R23], R18 ;  /* 0x0000001217007388 */ /* 0x0001e20000000800 */
[C---:B------:R-:W-:Y:S02]  /*1770*/  HADD2 R14, |R18|.reuse, -RZ.H0_H0 ;  /* 0xa00000ff120e7230 */ /* 0x040fe40000000200 */
[----:B------:R-:W-:-:S03]  /*1780*/  HSETP2.GT.AND P5, PT, |R18|.H0_H0, |R18|.H1_H1, PT ;  /* 0x7000001212007234 */ /* 0x000fc60003fa4a00 */
[----:B------:R-:W-:-:S04]  /*1790*/  PRMT R15, R14, 0x7632, R15 ;  /* 0x000076320e0f7816 */ /* 0x000fc8000000000f */
[----:B------:R-:W-:-:S05]  /*17a0*/  SEL R14, R15, R14, !P5 ;  /* 0x0000000e0f0e7207 */ /* 0x000fca0006800000 */
[----:B------:R-:W-:-:S05]  /*17b0*/  HSETP2.GT.AND P5, PT, R14.H0_H0, R7.H0_H0, PT ;  /* 0x200000070e007234 */ /* 0x000fca0003fa4800 */
[----:B------:R-:W-:Y:S02]  /*17c0*/  SEL R7, R7, R14, !P5 ;  /* 0x0000000e07077207 */ /* 0x000fe40006800000 */
.L_x_1436:
[----:B0-----:R-:W-:Y:S02]  /*17d0*/  IADD3 R21, R25, c[0x0][0x0], RZ ;  /* 0x0000000019157a10 */ /* 0x001fe40007ffe0ff */
[----:B------:R-:W-:Y:S02]  /*17e0*/  IADD3 R11, R11, 0x1, RZ ;  /* 0x000000010b0b7810 */ /* 0x000fe40007ffe0ff */
[----:B------:R-:W-:-:S13]  /*17f0*/  ISETP.GE.AND P5, PT, R21, c[0x0][0x1a8], PT ;  /* 0x00006a0015007a0c */ /* 0x000fda0003fa6270 */
[----:B------:R-:W-:Y:S05]  /*1800*/  @!P5 BRA `(.L_x_1437) ;  /* 0xfffff5e00000d947 */ /* 0x000fea000383ffff */
.L_x_1428:
[----:B0-----:R-:W-:Y:S05]  /*1810*/  BSYNC B0 ;  /* 0x0000000000007941 */ /* 0x001fea0003800000 */
.L_x_1427:
        /* <DEDUP_REMOVED lines=49> */
[----:B------:R-:W-:Y:S05]  /*1b30*/  CALL.REL.NOINC `($__internal_29_$__cuda_sm20_div_rn_f64_full) ;  /* 0x0000020000007944 */ /* 0x000fea0003c00000 */
.L_x_1441:
[----:B------:R-:W-:Y:S05]  /*1b40*/  BSYNC B1 ;  /* 0x0000000000017941 */ /* 0x000fea0003800000 */
.L_x_1440:
[----:B------:R-:W0:Y:S01]  /*1b50*/  S2R R11, SR_CTAID.X ;  /* 0x00000000000b7919 */ /* 0x000e220000002500 */
[----:B------:R-:W2:Y:S01]  /*1b60*/  F2F.F32.F64 R3, R6 ;  /* 0x0000000600037310 */ /* 0x000ea20000301000 */
[----:B------:R-:W2:Y:S01]  /*1b70*/  DSETP.GEU.AND P0, PT, |R6|, c[0x2][0x0], PT ;  /* 0x008000000600762a */ /* 0x000ea20003f0e200 */
[----:B-1----:R-:W-:-:S13]  /*1b80*/  IMAD.MOV.U32 R15, RZ, RZ, 0x2 ;  /* 0x00000002ff0f7424 */ /* 0x002fda00078e00ff */
[----:B--2---:R-:W-:Y:S02]  /*1b90*/  @!P0 FMUL R3, R3, 1.175494350822287508e-38 ;  /* 0x0080000003038820 */ /* 0x004fe40000400000 */
.L_x_1442:
        /* <DEDUP_REMOVED lines=16> */
.L_x_1439:
[----:B------:R-:W-:Y:S05]  /*1ca0*/  BSYNC B0 ;  /* 0x0000000000007941 */ /* 0x000fea0003800000 */
.L_x_1438:
        /* <DEDUP_REMOVED lines=9> */
        .weak           $__internal_29_$__cuda_sm20_div_rn_f64_full
        .type           $__internal_29_$__cuda_sm20_div_rn_f64_full,@function
        .size           $__internal_29_$__cuda_sm20_div_rn_f64_full,(.L_x_2463 - $__internal_29_$__cuda_sm20_div_rn_f64_full)
$__internal_29_$__cuda_sm20_div_rn_f64_full:
        /* <DEDUP_REMOVED lines=57> */
.L_x_1444:
        /* <DEDUP_REMOVED lines=15> */
.L_x_1446:
[----:B0-----:R-:W-:Y:S01]  /*21c0*/  LOP3.LUT R17, R5, 0x80000, RZ, 0xfc, !PT ;  /* 0x0008000005117812 */ /* 0x001fe200078efcff */
[----:B------:R-:W-:Y:S02]  /*21d0*/  IMAD.MOV.U32 R16, RZ, RZ, R4 ;  /* 0x000000ffff107224 */ /* 0x000fe400078e0004 */
.L_x_1445:
[----:B------:R-:W-:Y:S05]  /*21e0*/  BSYNC B2 ;  /* 0x0000000000027941 */ /* 0x000fea0003800000 */
.L_x_1443:
[----:B------:R-:W-:Y:S01]  /*21f0*/  IMAD.MOV.U32 R9, RZ, RZ, 0x0 ;  /* 0x00000000ff097424 */ /* 0x000fe200078e00ff */
[----:B------:R-:W-:Y:S01]  /*2200*/  MOV R7, R17 ;  /* 0x0000001100077202 */ /* 0x000fe20000000f00 */
[----:B------:R-:W-:Y:S02]  /*2210*/  IMAD.MOV.U32 R6, RZ, RZ, R16 ;  /* 0x000000ffff067224 */ /* 0x000fe400078e0010 */
[----:B------:R-:W-:Y:S05]  /*2220*/  RET.REL.NODEC R8 `(_ZN17fastertransformer34generalAddBiasResidualLayerNormOptI7__half2Lb1ELb1ELi2ELb1ELi4EEEvPT_S3_PKS2_S5_S5_S5_S5_S5_fiiPKfS7_S7_Pfi) ;  /* 0xffffddd008007950 */ /* 0x000fea0003c3ffff */
.L_x_1447:
        /* <DEDUP_REMOVED lines=13> */
.L_x_2463:


//--------------------- .text._ZN17fastertransformer35generalAddBiasResidualLayerNormOpt2I7__half2Lb0ELb0ELi1ELb1ELi4EEEvPT_S3_PKS2_S5_S5_S5_S5_S5_fiiPKfS7_S7_Pfi --------------------------
	.section	.text._ZN17fastertransformer35generalAddBiasResidualLayerNormOpt2I7__half2Lb0ELb0ELi1ELb1ELi4EEEvPT_S3_PKS2_S5_S5_S5_S5_S5_fiiPKfS7_S7_Pfi,"ax",@progbits
	.sectioninfo	@"SHI_REGISTERS=28"
	.align	128
        .global         _ZN17fastertransformer35generalAddBiasResidualLayerNormOpt2I7__half2Lb0ELb0ELi1ELb1ELi4EEEvPT_S3_PKS2_S5_S5_S5_S5_S5_fiiPKfS7_S7_Pfi
        .type           _ZN17fastertransformer35generalAddBiasResidualLayerNormOpt2I7__half2Lb0ELb0ELi1ELb1ELi4EEEvPT_S3_PKS2_S5_S5_S5_S5_S5_fiiPKfS7_S7_Pfi,@function
        .size           _ZN17fastertransformer35generalAddBiasResidualLayerNormOpt2I7__half2Lb0ELb0ELi1ELb1ELi4EEEvPT_S3_PKS2_S5_S5_S5_S5_S5_fiiPKfS7_S7_Pfi,(.L_x_2464 - _ZN17fastertransformer35generalAddBiasResidualLayerNormOpt2I7__half2Lb0ELb0ELi1ELb1ELi4EEEvPT_S3_PKS2_S5_S5_S5_S5_S5_fiiPKfS7_S7_Pfi)
        .other          _ZN17fastertransformer35generalAddBiasResidualLayerNormOpt2I7__half2Lb0ELb0ELi1ELb1ELi4EEEvPT_S3_PKS2_S5_S5_S5_S5_S5_fiiPKfS7_S7_Pfi,@"STO_CUDA_ENTRY STV_DEFAULT"
_ZN17fastertransformer35generalAddBiasResidualLayerNormOpt2I7__half2Lb0ELb0ELi1ELb1ELi4EEEvPT_S3_PKS2_S5_S5_S5_S5_S5_fiiPKfS7_S7_Pfi:
.text._ZN17fastertransformer35generalAddBiasResidualLayerNormOpt2I7__half2Lb0ELb0ELi1ELb1ELi4EEEvPT_S3_PKS2_S5_S5_S5_S5_S5_fiiPKfS7_S7_Pfi:
        /* <DEDUP_REMOVED lines=17> */
[----:B------:R-:W-:Y:S02]  /*0110*/  IMAD.MOV.U32 R11, RZ, RZ, RZ ;  /* 0x000000ffff0b7224 */ /* 0x000fe400078e00ff */
[----:B------:R-:W-:Y:S02]  /*0120*/  IMAD.MOV.U32 R8, RZ, RZ, RZ ;  /* 0x000000ffff087224 */ /* 0x000fe400078e00ff */
[----:B------:R-:W-:Y:S02]  /*0130*/  IMAD.MOV.U32 R18, RZ, RZ, R2 ;  /* 0x000000ffff127224 */ /* 0x000fe400078e0002 */
[----:B------:R-:W-:-:S02]  /*0140*/  IMAD.MOV.U32 R14, RZ, RZ, RZ ;  /* 0x000000ffff0e7224 */ /* 0x000fc400078e00ff */
[----:B------:R-:W-:-:S03]  /*0150*/  IMAD.SHL.U32 R10, R10, 0x4, RZ ;  /* 0x000000040a0a7824 */ /* 0x000fc600078e00ff */
.L_x_1450:
[----:B------:R-:W-:Y:S01]  /*0160*/  MOV R22, 0x4 ;  /* 0x0000000400167802 */ /* 0x000fe20000000f00 */
[----:B------:R-:W-:-:S04]  /*0170*/  IMAD R7, R10, R8, R9 ;  /* 0x000000080a077224 */ /* 0x000fc800078e0209 */
[----:B0-----:R-:W-:-:S06]  /*0180*/  IMAD.WIDE R16, R7, R22, c[0x0][0x180] ;  /* 0x0000600007107625 */ /* 0x001fcc00078e0216 */
        /* <DEDUP_REMOVED lines=19> */
[----:B0-----:R-:W-:-:S04]  /*02c0*/  IMAD.WIDE R4, R7, 0x4, RZ ;  /* 0x0000000407047825 */ /* 0x001fc800078e02ff */
[----:B------:R-:W-:-:S04]  /*02d0*/  IMAD.MOV.U32 R15, RZ, RZ, c[0x0][0x0] ;  /* 0x00000000ff0f7624 */ /* 0x000fc800078e00ff */
[----:B------:R-:W-:-:S05]  /*02e0*/  IMAD.WIDE R4, R15, 0x4, R4 ;  /* 0x000000040f047825 */ /* 0x000fca00078e0204 */
[----:B------:R-:W-:-:S04]  /*02f0*/  IADD3 R20, P0, R4, c[0x0][0x180], RZ ;  /* 0x0000600004147a10 */ /* 0x000fc80007f1e0ff */
[----:B------:R-:W-:-:S05]  /*0300*/  IADD3.X R21, R5, c[0x0][0x184], RZ, P0, !PT ;  /* 0x0000610005157a10 */ /* 0x000fca00007fe4ff */
[----:B------:R-:W2:Y:S01]  /*0310*/  LDG.E.CONSTANT R20, [R20.64] ;  /* 0x0000000414147981 */ /* 0x000ea2000c1e9900 */
[----:B------:R-:W-:Y:S01]  /*0320*/  IADD3 R16, P0, R4, c[0x0][0x168], RZ ;  /* 0x00005a0004107a10 */ /* 0x000fe20007f1e0ff */
[----:B------:R-:W-:Y:S01]  /*0330*/  IMAD.IADD R19, R10, 0x1, R23 ;  /* 0x000000010a137824 */ /* 0x000fe200078e0217 */
[--C-:B--2---:R-:W-:Y:S02]  /*0340*/  HADD2.F32 R7, -RZ, R20.reuse.H0_H0 ;  /* 0x20000014ff077230 */ /* 0x104fe40000004100 */
[----:B------:R-:W-:-:S03]  /*0350*/  HADD2.F32 R17, -RZ, R20.H1_H1 ;  /* 0x30000014ff117230 */ /* 0x000fc60000004100 */
[----:B------:R-:W-:Y:S02]  /*0360*/  FADD.FTZ R7, RZ, R7 ;  /* 0x00000007ff077221 */ /* 0x000fe40000010000 */
[----:B------:R-:W-:Y:S01]  /*0370*/  FADD.FTZ R22, RZ, R17 ;  /* 0x00000011ff167221 */ /* 0x000fe20000010000 */
[----:B------:R-:W-:-:S03]  /*0380*/  IADD3.X R17, R5, c[0x0][0x16c], RZ, P0, !PT ;  /* 0x00005b0005117a10 */ /* 0x000fc600007fe4ff */
[C---:B------:R-:W-:Y:S01]  /*0390*/  FADD.FTZ R21, R7.reuse, R22 ;  /* 0x0000001607157221 */ /* 0x040fe20000010000 */
[----:B------:R-:W-:-:S03]  /*03a0*/  F2FP.PACK_AB R18, R7, R22 ;  /* 0x000000160712723e */ /* 0x000fc600000000ff */
[----:B------:R-:W-:Y:S01]  /*03b0*/  FADD.FTZ R14, R14, R21 ;  /* 0x000000150e0e7221 */ /* 0x000fe20000010000 */
[----:B------:R-:W-:Y:S02]  /*03c0*/  PRMT R20, R18, 0x5432, R18 ;  /* 0x0000543212147816 */ /* 0x000fe40000000012 */
[----:B------:R-:W-:Y:S01]  /*03d0*/  IADD3 R18, R6, c[0x0][0x0], RZ ;  /* 0x0000000006127a10 */ /* 0x000fe20007ffe0ff */
[----:B------:R-:W-:Y:S02]  /*03e0*/  FMUL.FTZ R6, R22, R22 ;  /* 0x0000001616067220 */ /* 0x000fe40000410000 */
[----:B------:R0:W-:Y:S01]  /*03f0*/  STG.E [R16.64], R20 ;  /* 0x0000001410007986 */ /* 0x0001e2000c101904 */
[----:B------:R-:W-:Y:S01]  /*0400*/  ISETP.GE.AND P0, PT, R18, c[0x0][0x1a8], PT ;  /* 0x00006a0012007a0c */ /* 0x000fe20003f06270 */
[----:B------:R-:W-:Y:S02]  /*0410*/  FFMA.FTZ R6, R7, R7, R6 ;  /* 0x0000000707067223 */ /* 0x000fe40000010006 */
[----:B------:R0:W-:Y:S02]  /*0420*/  STS [R19], R20 ;  /* 0x0000001413007388 */ /* 0x0001e40000000800 */
[----:B------:R-:W-:-:S08]  /*0430*/  FADD.FTZ R11, R11, R6 ;  /* 0x000000060b0b7221 */ /* 0x000fd00000010000 */
[----:B------:R-:W-:Y:S05]  /*0440*/  @P0 BRA `(.L_x_1449) ;  /* 0x000002f000000947 */ /* 0x000fea0003800000 */
[----:B0-----:R-:W-:-:S05]  /*0450*/  IMAD.WIDE R4, R15, 0x4, R4 ;  /* 0x000000040f047825 */ /* 0x001fca00078e0204 */
[----:B------:R-:W-:-:S04]  /*0460*/  IADD3 R16, P0, R4, c[0x0][0x180], RZ ;  /* 0x0000600004107a10 */ /* 0x000fc80007f1e0ff */
[----:B------:R-:W-:-:S05]  /*0470*/  IADD3.X R17, R5, c[0x0][0x184], RZ, P0, !PT ;  /* 0x0000610005117a10 */ /* 0x000fca00007fe4ff */
[----:B------:R-:W2:Y:S01]  /*0480*/  LDG.E.CONSTANT R16, [R16.64] ;  /* 0x0000000410107981 */ /* 0x000ea2000c1e9900 */
[----:B------:R-:W-:Y:S01]  /*0490*/  IADD3 R6, P0, R4, c[0x0][0x168], RZ ;  /* 0x00005a0004067a10 */ /* 0x000fe20007f1e0ff */
[----:B------:R-:W-:Y:S01]  /*04a0*/  IMAD.IADD R19, R10, 0x1, R19 ;  /* 0x000000010a137824 */ /* 0x000fe200078e0213 */
        /* <DEDUP_REMOVED lines=17> */
[----:B------:R-:W-:-:S05]  /*05c0*/  IMAD.WIDE R4, R15, 0x4, R4 ;  /* 0x000000040f047825 */ /* 0x000fca00078e0204 */
[----:B0-----:R-:W-:-:S04]  /*05d0*/  IADD3 R6, P0, R4, c[0x0][0x180], RZ ;  /* 0x0000600004067a10 */ /* 0x001fc80007f1e0ff */
[----:B------:R-:W-:-:S05]  /*05e0*/  IADD3.X R7, R5, c[0x0][0x184], RZ, P0, !PT ;  /* 0x0000610005077a10 */ /* 0x000fca00007fe4ff */
[----:B------:R-:W2:Y:S01]  /*05f0*/  LDG.E.CONSTANT R6, [R6.64] ;  /* 0x0000000406067981 */ /* 0x000ea2000c1e9900 */
[----:B------:R-:W-:Y:S01]  /*0600*/  IADD3 R4, P0, R4, c[0x0][0x168], RZ ;  /* 0x00005a0004047a10 */ /* 0x000fe20007f1e0ff */
[----:B------:R-:W-:Y:S01]  /*0610*/  IMAD.IADD R19, R10, 0x1, R19 ;  /* 0x000000010a137824 */ /* 0x000fe200078e0213 */
[----:B------:R-:W-:Y:S02]  /*0620*/  IADD3 R18, R18, c[0x0][0x0], RZ ;  /* 0x0000000012127a10 */ /* 0x000fe40007ffe0ff */
[----:B------:R-:W-:Y:S02]  /*0630*/  IADD3.X R5, R5, c[0x0][0x16c], RZ, P0, !PT ;  /* 0x00005b0005057a10 */ /* 0x000fe400007fe4ff */
[----:B------:R-:W-:Y:S02]  /*0640*/  ISETP.GE.AND P0, PT, R18, c[0x0][0x1a8], PT ;  /* 0x00006a0012007a0c */ /* 0x000fe40003f06270 */
[----:B------:R-:W-:Y:S01]  /*0650*/  IADD3 R8, R8, 0x1, RZ ;  /* 0x0000000108087810 */ /* 0x000fe20007ffe0ff */
[----:B--2---:R-:W-:-:S02]  /*0660*/  HADD2.F32 R15, -RZ, R6.H0_H0 ;  /* 0x20000006ff0f7230 */ /* 0x004fc40000004100 */
[----:B------:R-:W-:-:S03]  /*0670*/  HADD2.F32 R16, -RZ, R6.H1_H1 ;  /* 0x30000006ff107230 */ /* 0x000fc60000004100 */
[----:B------:R-:W-:Y:S02]  /*0680*/  FADD.FTZ R15, RZ, R15 ;  /* 0x0000000fff0f7221 */ /* 0x000fe40000010000 */
[----:B------:R-:W-:-:S04]  /*0690*/  FADD.FTZ R16, RZ, R16 ;  /* 0x00000010ff107221 */ /* 0x000fc80000010000 */
        /* <DEDUP_REMOVED lines=10> */
.L_x_1449:
[----:B0-2---:R-:W-:Y:S05]  /*0740*/  BSYNC B0 ;  /* 0x0000000000007941 */ /* 0x005fea0003800000 */
.L_x_1448:
        /* <DEDUP_REMOVED lines=65> */
.L_x_1452:
[----:B------:R-:W-:Y:S05]  /*0b60*/  BSYNC B0 ;  /* 0x0000000000007941 */ /* 0x000fea0003800000 */
.L_x_1451:
[----:B------:R-:W-:Y:S01]  /*0b70*/  BAR.SYNC.DEFER_BLOCKING 0x0 ;  /* 0x0000000000007b1d */ /* 0x000fe20000010000 */
[----:B0-----:R-:W-:-:S05]  /*0b80*/  HFMA2.MMA R8, -RZ, RZ, 0, 1.013278961181640625e-06 ;  /* 0x00000011ff087435 */ /* 0x001fca00000001ff */
        /* <DEDUP_REMOVED lines=9> */
[----:B------:R-:W-:-:S02]  /*0c20*/  IMAD.SHL.U32 R10, R14, 0x4, RZ ;  /* 0x000000040e0a7824 */ /* 0x000fc400078e00ff */
.L_x_1463:
        /* <DEDUP_REMOVED lines=32> */
.L_x_1455:
[----:B------:R0:W-:Y:S01]  /*0e30*/  STS [R23], R21 ;  /* 0x0000001517007388 */ /* 0x0001e20000000800 */
[C---:B------:R-:W-:Y:S02]  /*0e40*/  HADD2 R17, |R21|.reuse, -RZ.H0_H0 ;  /* 0xa00000ff15117230 */ /* 0x040fe40000000200 */
[----:B------:R-:W-:-:S03]  /*0e50*/  HSETP2.GT.AND P4, PT, |R21|.H0_H0, |R21|.H1_H1, PT ;  /* 0x7000001515007234 */ /* 0x000fc60003f84a00 */
[----:B------:R-:W-:-:S04]  /*0e60*/  PRMT R16, R17, 0x7632, R16 ;  /* 0x0000763211107816 */ /* 0x000fc80000000010 */
[----:B------:R-:W-:-:S05]  /*0e70*/  SEL R17, R16, R17, !P4 ;  /* 0x0000001110117207 */ /* 0x000fca0006000000 */
[----:B------:R-:W-:-:S05]  /*0e80*/  HSETP2.GT.AND P4, PT, R17.H0_H0, R8.H0_H0, PT ;  /* 0x2000000811007234 */ /* 0x000fca0003f84800 */
[----:B------:R-:W-:Y:S02]  /*0e90*/  SEL R8, R8, R17, !P4 ;  /* 0x0000001108087207 */ /* 0x000fe40006000000 */
.L_x_1456:
        /* <DEDUP_REMOVED lines=36> */
.L_x_1457:
[----:B------:R0:W-:Y:S01]  /*10e0*/  STS [R23], R24 ;  /* 0x0000001817007388 */ /* 0x0001e20000000800 */
[C---:B------:R-:W-:Y:S02]  /*10f0*/  HADD2 R17, |R24|.reuse, -RZ.H0_H0 ;  /* 0xa00000ff18117230 */ /* 0x040fe40000000200 */
[----:B------:R-:W-:-:S03]  /*1100*/  HSETP2.GT.AND P4, PT, |R24|.H0_H0, |R24|.H1_H1, PT ;  /* 0x7000001818007234 */ /* 0x000fc60003f84a00 */
[----:B------:R-:W-:-:S04]  /*1110*/  PRMT R16, R17, 0x7632, R16 ;  /* 0x0000763211107816 */ /* 0x000fc80000000010 */
[----:B------:R-:W-:-:S05]  /*1120*/  SEL R17, R16, R17, !P4 ;  /* 0x0000001110117207 */ /* 0x000fca0006000000 */
[----:B------:R-:W-:-:S05]  /*1130*/  HSETP2.GT.AND P4, PT, R17.H0_H0, R8.H0_H0, PT ;  /* 0x2000000811007234 */ /* 0x000fca0003f84800 */
[----:B------:R-:W-:Y:S02]  /*1140*/  SEL R8, R8, R17, !P4 ;  /* 0x0000001108087207 */ /* 0x000fe40006000000 */
.L_x_1458:
        /* <DEDUP_REMOVED lines=35> */
.L_x_1459:
[----:B------:R0:W-:Y:S01]  /*1380*/  STS [R23], R24 ;  /* 0x0000001817007388 */ /* 0x0001e20000000800 */
[C---:B------:R-:W-:Y:S02]  /*1390*/  HADD2 R17, |R24|.reuse, -RZ.H0_H0 ;  /* 0xa00000ff18117230 */ /* 0x040fe40000000200 */
[----:B------:R-:W-:-:S03]  /*13a0*/  HSETP2.GT.AND P4, PT, |R24|.H0_H0, |R24|.H1_H1, PT ;  /* 0x7000001818007234 */ /* 0x000fc60003f84a00 */
[----:B------:R-:W-:-:S04]  /*13b0*/  PRMT R16, R17, 0x7632, R16 ;  /* 0x0000763211107816 */ /* 0x000fc80000000010 */
[----:B------:R-:W-:-:S05]  /*13c0*/  SEL R17, R16, R17, !P4 ;  /* 0x0000001110117207 */ /* 0x000fca0006000000 */
[----:B------:R-:W-:-:S05]  /*13d0*/  HSETP2.GT.AND P4, PT, R17.H0_H0, R8.H0_H0, PT ;  /* 0x2000000811007234 */ /* 0x000fca0003f84800 */
[----:B------:R-:W-:Y:S02]  /*13e0*/  SEL R8, R8, R17, !P4 ;  /* 0x0000001108087207 */ /* 0x000fe40006000000 */
.L_x_1460:
        /* <DEDUP_REMOVED lines=35> */
.L_x_1461:
[----:B------:R0:W-:Y:S01]  /*1620*/  STS [R23], R18 ;  /* 0x0000001217007388 */ /* 0x0001e20000000800 */
[C---:B------:R-:W-:Y:S02]  /*1630*/  HADD2 R15, |R18|.reuse, -RZ.H0_H0 ;  /* 0xa00000ff120f7230 */ /* 0x040fe40000000200 */
[----:B------:R-:W-:-:S03]  /*1640*/  HSETP2.GT.AND P4, PT, |R18|.H0_H0, |R18|.H1_H1, PT ;  /* 0x7000001212007234 */ /* 0x000fc60003f84a00 */
[----:B------:R-:W-:-:S04]  /*1650*/  PRMT R14, R15, 0x7632, R14 ;  /* 0x000076320f0e7816 */ /* 0x000fc8000000000e */
[----:B------:R-:W-:-:S05]  /*1660*/  SEL R15, R14, R15, !P4 ;  /* 0x0000000f0e0f7207 */ /* 0x000fca0006000000 */
[----:B------:R-:W-:-:S05]  /*1670*/  HSETP2.GT.AND P4, PT, R15.H0_H0, R8.H0_H0, PT ;  /* 0x200000080f007234 */ /* 0x000fca0003f84800 */
[----:B------:R-:W-:Y:S02]  /*1680*/  SEL R8, R8, R15, !P4 ;  /* 0x0000000f08087207 */ /* 0x000fe40006000000 */
.L_x_1462:
[----:B0-----:R-:W-:Y:S02]  /*1690*/  IADD3 R22, R22, c[0x0][0x0], RZ ;  /* 0x0000000016167a10 */ /* 0x001fe40007ffe0ff */
[----:B------:R-:W-:Y:S02]  /*16a0*/  IADD3 R11, R11, 0x1, RZ ;  /* 0x000000010b0b7810 */ /* 0x000fe40007ffe0ff */
[----:B------:R-:W-:-:S13]  /*16b0*/  ISETP.GE.AND P4, PT, R22, c[0x0][0x1a8], PT ;  /* 0x00006a0016007a0c */ /* 0x000fda0003f86270 */
[----:B------:R-:W-:Y:S05]  /*16c0*/  @!P4 BRA `(.L_x_1463) ;  /* 0xfffff5600000c947 */ /* 0x000fea000383ffff */
.L_x_1454:
[----:B------:R-:W-:Y:S05]  /*16d0*/  BSYNC B0 ;  /* 0x0000000000007941 */ /* 0x000fea0003800000 */
.L_x_1453:
        /* <DEDUP_REMOVED lines=49> */
[----:B------:R-:W-:Y:S05]  /*19f0*/  CALL.REL.NOINC `($__internal_30_$__cuda_sm20_div_rn_f64_full) ;  /* 0x000001e000007944 */ /* 0x000fea0003c00000 */
.L_x_1467:
[----:B------:R-:W-:Y:S05]  /*1a00*/  BSYNC B1 ;  /* 0x0000000000017941 */ /* 0x000fea0003800000 */
.L_x_1466:
[----:B------:R-:W2:Y:S01]  /*1a10*/  F2F.F32.F64 R6, R4 ;  /* 0x0000000400067310 */ /* 0x000ea20000301000 */
[----:B------:R-:W2:Y:S01]  /*1a20*/  DSETP.GEU.AND P0, PT, |R4|, c[0x2][0x0], PT ;  /* 0x008000000400762a */ /* 0x000ea20003f0e200 */
[----:B------:R-:W-:-:S13]  /*1a30*/  IMAD.MOV.U32 R11, RZ, RZ, 0x2 ;  /* 0x00000002ff0b7424 */ /* 0x000fda00078e00ff */
[----:B--2---:R-:W-:Y:S02]  /*1a40*/  @!P0 FMUL R6, R6, 1.175494350822287508e-38 ;  /* 0x0080000006068820 */ /* 0x004fe40000400000 */
.L_x_1468:
        /* <DEDUP_REMOVED lines=16> */
.L_x_1465:
[----:B------:R-:W-:Y:S05]  /*1b50*/  BSYNC B0 ;  /* 0x0000000000007941 */ /* 0x000fea0003800000 */
.L_x_1464:
        /* <DEDUP_REMOVED lines=8> */
        .weak           $__internal_30_$__cuda_sm20_div_rn_f64_full
        .type           $__internal_30_$__cuda_sm20_div_rn_f64_full,@function
        .size           $__internal_30_$__cuda_sm20_div_rn_f64_full,(.L_x_2464 - $__internal_30_$__cuda_sm20_div_rn_f64_full)
$__internal_30_$__cuda_sm20_div_rn_f64_full:
        /* <DEDUP_REMOVED lines=57> */
.L_x_1470:
        /* <DEDUP_REMOVED lines=15> */
.L_x_1472:
[----:B------:R-:W-:Y:S01]  /*2060*/  LOP3.LUT R17, R7, 0x80000, RZ, 0xfc, !PT ;  /* 0x0008000007117812 */ /* 0x000fe200078efcff */
[----:B------:R-:W-:Y:S02]  /*2070*/  IMAD.MOV.U32 R16, RZ, RZ, R6 ;  /* 0x000000ffff107224 */ /* 0x000fe400078e0006 */
.L_x_1471:
[----:B------:R-:W-:Y:S05]  /*2080*/  BSYNC B2 ;  /* 0x0000000000027941 */ /* 0x000fea0003800000 */
.L_x_1469:
[----:B------:R-:W-:Y:S02]  /*2090*/  IMAD.MOV.U32 R11, RZ, RZ, 0x0 ;  /* 0x00000000ff0b7424 */ /* 0x000fe400078e00ff */
[----:B------:R-:W-:Y:S02]  /*20a0*/  IMAD.MOV.U32 R4, RZ, RZ, R16 ;  /* 0x000000ffff047224 */ /* 0x000fe400078e0010 */
[----:B------:R-:W-:Y:S01]  /*20b0*/  IMAD.MOV.U32 R5, RZ, RZ, R17 ;  /* 0x000000ffff057224 */ /* 0x000fe200078e0011 */
[----:B------:R-:W-:Y:S06]  /*20c0*/  RET.REL.NODEC R10 `(_ZN17fastertransformer35generalAddBiasResidualLayerNormOpt2I7__half2Lb0ELb0ELi1ELb1ELi4EEEvPT_S3_PKS2_S5_S5_S5_S5_S5_fiiPKfS7_S7_Pfi) ;  /* 0xffffdf300a007950 */ /* 0x000fec0003c3ffff */
.L_x_1473:
        /* <DEDUP_REMOVED lines=11> */
.L_x_2464:


//--------------------- .text._ZN17fastertransformer34generalAddBiasResidualLayerNormOptI7__half2Lb0ELb0ELi1ELb1ELi4EEEvPT_S3_PKS2_S5_S5_S5_S5_S5_fiiPKfS7_S7_Pfi --------------------------
	.section	.text._ZN17fastertransformer34generalAddBiasResidualLayerNormOptI7__half2Lb0ELb0ELi1ELb1ELi4EEEvPT_S3_PKS2_S5_S5_S5_S5_S5_fiiPKfS7_S7_Pfi,"ax",@progbits
	.sectioninfo	@"SHI_REGISTERS=30"
	.align	128
        .global         _ZN17fastertransformer34generalAddBiasResidualLayerNormOptI7__half2Lb0ELb0ELi1ELb1ELi4EEEvPT_S3_PKS2_S5_S5_S5_S5_S5_fiiPKfS7_S7_Pfi
        .type           _ZN17fastertransformer34generalAddBiasResidualLayerNormOptI7__half2Lb0ELb0ELi1ELb1ELi4EEEvPT_S3_PKS2_S5_S5_S5_S5_S5_fiiPKfS7_S7_Pfi,@function
        .size           _ZN17fastertransformer34generalAddBiasResidualLayerNormOptI7__half2Lb0ELb0ELi1ELb1ELi4EEEvPT_S3_PKS2_S5_S5_S5_S5_S5_fiiPKfS7_S7_Pfi,(.L_x_2465 - _ZN17fastertransformer34generalAddBiasResidualLayerNormOptI7__half2Lb0ELb0ELi1ELb1ELi4EEEvPT_S3_PKS2_S5_S5_S5_S5_S5_fiiPKfS7_S7_Pfi)
        .other          _ZN17fastertransformer34generalAddBiasResidualLayerNormOptI7__half2Lb0ELb0ELi1ELb1ELi4EEEvPT_S3_PKS2_S5_S5_S5_S5_S5_fiiPKfS7_S7_Pfi,@"STO_CUDA_ENTRY STV_DEFAULT"
_ZN17fastertransformer34generalAddBiasResidualLayerNormOptI7__half2Lb0ELb0ELi1ELb1ELi4EEEvPT_S3_PKS2_S5_S5_S5_S5_S5_fiiPKfS7_S7_Pfi:
.text._ZN17fastertransformer34generalAddBiasResidualLayerNormOptI7__half2Lb0ELb0ELi1ELb1ELi4EEEvPT_S3_PKS2_S5_S5_S5_S5_S5_fiiPKfS7_S7_Pfi:
        /* <DEDUP_REMOVED lines=15> */
.L_x_1476:
[----:B------:R-:W-:Y:S02]  /*00f0*/  IMAD.MOV.U32 R7, RZ, RZ, 0x4 ;  /* 0x00000004ff077424 */ /* 0x000fe400078e00ff */
[----:B0-----:R-:W-:-:S04]  /*0100*/  IMAD R6, R9, c[0x0][0x1a8], R8 ;  /* 0x00006a0009067a24 */ /* 0x001fc800078e0208 */
[----:B------:R-:W-:-:S06]  /*0110*/  IMAD.WIDE R4, R6, R7, c[0x0][0x180] ;  /* 0x0000600006047625 */ /* 0x000fcc00078e0207 */
[----:B------:R-:W2:Y:S01]  /*0120*/  LDG.E.CONSTANT R4, [R4.64] ;  /* 0x0000000404047981 */ /* 0x000ea2000c1e9900 */
[----:B------:R-:W-:Y:S01]  /*0130*/  IMAD.WIDE R6, R6, R7, c[0x0][0x168] ;  /* 0x00005a0006067625 */ /* 0x000fe200078e0207 */
[----:B--2---:R-:W-:-:S07]  /*0140*/  HFMA2.MMA R5, R4, 1, 1, RZ ;  /* 0x3c003c0004057835 */ /* 0x004fce00000000ff */
[----:B------:R-:W-:Y:S03]  /*0150*/  STG.E [R6.64], R5 ;  /* 0x0000000506007986 */ /* 0x000fe6000c101904 */
[----:B------:R-:W-:Y:S01]  /*0160*/  HADD2 R3, R3, R5 ;  /* 0x0000000503037230 */ /* 0x000fe20000000000 */
[----:B------:R0:W-:Y:S02]  /*0170*/  STS [R8.X4+0x110], R5 ;  /* 0x0001100508007388 */ /* 0x0001e40000004800 */
[----:B0-----:R-:W-:-:S04]  /*0180*/  IADD3 R8, R8, c[0x0][0x0], RZ ;  /* 0x0000000008087a10 */ /* 0x001fc80007ffe0ff */
[----:B------:R-:W-:-:S13]  /*0190*/  ISETP.GE.AND P0, PT, R8, c[0x0][0x1a8], PT ;  /* 0x00006a0008007a0c */ /* 0x000fda0003f06270 */
[----:B------:R-:W-:Y:S05]  /*01a0*/  @!P0 BRA `(.L_x_1476) ;  /* 0xffffff4000008947 */ /* 0x000fea000383ffff */
.L_x_1475:
[----:B-1----:R-:W-:Y:S05]  /*01b0*/  BSYNC B0 ;  /* 0x0000000000007941 */ /* 0x002fea0003800000 */
.L_x_1474:
        /* <DEDUP_REMOVED lines=47> */
.L_x_1479:
        /* <DEDUP_REMOVED lines=53> */
.L_x_1478:
[----:B0-----:R-:W-:Y:S05]  /*0800*/  BSYNC B0 ;  /* 0x0000000000007941 */ /* 0x001fea0003800000 */
.L_x_1477:
        /* <DEDUP_REMOVED lines=40> */
[----:B------:R-:W-:-:S02]  /*0a90*/  ISETP.NE.AND.EX P0, PT, RZ, c[0x0][0x1cc], PT, P0 ;  /* 0x00007300ff007a0c */ /* 0x000fc40003f05300 */
[----:B0-----:R-:W-:Y:S01]  /*0aa0*/  F2FP.PACK_AB R9, R11, R10 ;  /* 0x0000000a0b09723e */ /* 0x001fe200000000ff */
[----:B------:R-:W-:Y:S01]  /*0ab0*/  IMAD.MOV.U32 R11, RZ, RZ, RZ ;  /* 0x000000ffff0b7224 */ /* 0x000fe200078e00ff */
[----:B-1----:R-:W-:-:S03]  /*0ac0*/  SHF.L.U32 R10, R14, 0x2, RZ ;  /* 0x000000020e0a7819 */ /* 0x002fc600000006ff */
.L_x_1490:
        /* <DEDUP_REMOVED lines=32> */
.L_x_1482:
[----:B------:R0:W-:Y:S01]  /*0cd0*/  STS [R23], R22 ;  /* 0x0000001617007388 */ /* 0x0001e20000000800 */
[C---:B------:R-:W-:Y:S02]  /*0ce0*/  HADD2 R16, |R22|.reuse, -RZ.H0_H0 ;  /* 0xa00000ff16107230 */ /* 0x040fe40000000200 */
[----:B------:R-:W-:-:S03]  /*0cf0*/  HSETP2.GT.AND P4, PT, |R22|.H0_H0, |R22|.H1_H1, PT ;  /* 0x7000001616007234 */ /* 0x000fc60003f84a00 */
[----:B------:R-:W-:-:S04]  /*0d00*/  PRMT R17, R16, 0x7632, R17 ;  /* 0x0000763210117816 */ /* 0x000fc80000000011 */
[----:B------:R-:W-:-:S05]  /*0d10*/  SEL R16, R17, R16, !P4 ;  /* 0x0000001011107207 */ /* 0x000fca0006000000 */
[----:B------:R-:W-:-:S05]  /*0d20*/  HSETP2.GT.AND P4, PT, R16.H0_H0, R7.H0_H0, PT ;  /* 0x2000000710007234 */ /* 0x000fca0003f84800 */
[----:B------:R-:W-:Y:S02]  /*0d30*/  SEL R7, R7, R16, !P4 ;  /* 0x0000001007077207 */ /* 0x000fe40006000000 */
.L_x_1483:
        /* <DEDUP_REMOVED lines=36> */
.L_x_1484:
[----:B------:R0:W-:Y:S01]  /*0f80*/  STS [R23], R22 ;  /* 0x0000001617007388 */ /* 0x0001e20000000800 */
[C---:B------:R-:W-:Y:S02]  /*0f90*/  HADD2 R16, |R22|.reuse, -RZ.H0_H0 ;  /* 0xa00000ff16107230 */ /* 0x040fe40000000200 */
[----:B------:R-:W-:-:S03]  /*0fa0*/  HSETP2.GT.AND P4, PT, |R22|.H0_H0, |R22|.H1_H1, PT ;  /* 0x7000001616007234 */ /* 0x000fc60003f84a00 */
[----:B------:R-:W-:-:S04]  /*0fb0*/  PRMT R17, R16, 0x7632, R17 ;  /* 0x0000763210117816 */ /* 0x000fc80000000011 */
[----:B------:R-:W-:-:S05]  /*0fc0*/  SEL R16, R17, R16, !P4 ;  /* 0x0000001011107207 */ /* 0x000fca0006000000 */
[----:B------:R-:W-:-:S05]  /*0fd0*/  HSETP2.GT.AND P4, PT, R16.H0_H0, R7.H0_H0, PT ;  /* 0x2000000710007234 */ /* 0x000fca0003f84800 */
[----:B------:R-:W-:Y:S02]  /*0fe0*/  SEL R7, R7, R16, !P4 ;  /* 0x0000001007077207 */ /* 0x000fe40006000000 */
.L_x_1485:
        /* <DEDUP_REMOVED lines=35> */
.L_x_1486:
[----:B------:R0:W-:Y:S01]  /*1220*/  STS [R23], R22 ;  /* 0x0000001617007388 */ /* 0x0001e20000000800 */
[C---:B------:R-:W-:Y:S02]  /*1230*/  HADD2 R16, |R22|.reuse, -RZ.H0_H0 ;  /* 0xa00000ff16107230 */ /* 0x040fe40000000200 */
[----:B------:R-:W-:-:S03]  /*1240*/  HSETP2.GT.AND P4, PT, |R22|.H0_H0, |R22|.H1_H1, PT ;  /* 0x7000001616007234 */ /* 0x000fc60003f84a00 */
[----:B------:R-:W-:-:S04]  /*1250*/  PRMT R17, R16, 0x7632, R17 ;  /* 0x0000763210117816 */ /* 0x000fc80000000011 */
[----:B------:R-:W-:-:S05]  /*1260*/  SEL R16, R17, R16, !P4 ;  /* 0x0000001011107207 */ /* 0x000fca0006000000 */
[----:B------:R-:W-:-:S05]  /*1270*/  HSETP2.GT.AND P4, PT, R16.H0_H0, R7.H0_H0, PT ;  /* 0x2000000710007234 */ /* 0x000fca0003f84800 */
[----:B------:R-:W-:Y:S02]  /*1280*/  SEL R7, R7, R16, !P4 ;  /* 0x0000001007077207 */ /* 0x000fe40006000000 */
.L_x_1487:
        /* <DEDUP_REMOVED lines=35> */
.L_x_1488:
[----:B------:R0:W-:Y:S01]  /*14c0*/  STS [R23], R18 ;  /* 0x0000001217007388 */ /* 0x0001e20000000800 */
[C---:B------:R-:W-:Y:S02]  /*14d0*/  HADD2 R14, |R18|.reuse, -RZ.H0_H0 ;  /* 0xa00000ff120e7230 */ /* 0x040fe40000000200 */
[----:B------:R-:W-:-:S03]  /*14e0*/  HSETP2.GT.AND P4, PT, |R18|.H0_H0, |R18|.H1_H1, PT ;  /* 0x7000001212007234 */ /* 0x000fc60003f84a00 */
[----:B------:R-:W-:-:S04]  /*14f0*/  PRMT R15, R14, 0x7632, R15 ;  /* 0x000076320e0f7816 */ /* 0x000fc8000000000f */
[----:B------:R-:W-:-:S05]  /*1500*/  SEL R14, R15, R14, !P4 ;  /* 0x0000000e0f0e7207 */ /* 0x000fca0006000000 */
[----:B------:R-:W-:-:S05]  /*1510*/  HSETP2.GT.AND P4, PT, R14.H0_H0, R7.H0_H0, PT ;  /* 0x200000070e007234 */ /* 0x000fca0003f84800 */
[----:B------:R-:W-:Y:S02]  /*1520*/  SEL R7, R7, R14, !P4 ;  /* 0x0000000e07077207 */ /* 0x000fe40006000000 */
.L_x_1489:
[----:B0-----:R-:W-:Y:S02]  /*1530*/  IADD3 R21, R25, c[0x0][0x0], RZ ;  /* 0x0000000019157a10 */ /* 0x001fe40007ffe0ff */
[----:B------:R-:W-:Y:S02]  /*1540*/  IADD3 R11, R11, 0x1, RZ ;  /* 0x000000010b0b7810 */ /* 0x000fe40007ffe0ff */
[----:B------:R-:W-:-:S13]  /*1550*/  ISETP.GE.AND P4, PT, R21, c[0x0][0x1a8], PT ;  /* 0x00006a0015007a0c */ /* 0x000fda0003f86270 */
[----:B------:R-:W-:Y:S05]  /*1560*/  @!P4 BRA `(.L_x_1490) ;  /* 0xfffff5600000c947 */ /* 0x000fea000383ffff */
.L_x_1481:
[----:B0-----:R-:W-:Y:S05]  /*1570*/  BSYNC B0 ;  /* 0x0000000000007941 */ /* 0x001fea0003800000 */
.L_x_1480:
        /* <DEDUP_REMOVED lines=49> */
[----:B------:R-:W-:Y:S05]  /*1890*/  CALL.REL.NOINC `($__internal_31_$__cuda_sm20_div_rn_f64_full) ;  /* 0x0000020000007944 */ /* 0x000fea0003c00000 */
.L_x_1494:
[----:B------:R-:W-:Y:S05]  /*18a0*/  BSYNC B1 ;  /* 0x0000000000017941 */ /* 0x000fea0003800000 */
.L_x_1493:
[----:B------:R-:W0:Y:S01]  /*18b0*/  S2R R11, SR_CTAID.X ;  /* 0x00000000000b7919 */ /* 0x000e220000002500 */
[----:B------:R-:W2:Y:S01]  /*18c0*/  F2F.F32.F64 R3, R6 ;  /* 0x0000000600037310 */ /* 0x000ea20000301000 */
[----:B------:R-:W2:Y:S01]  /*18d0*/  DSETP.GEU.AND P0, PT, |R6|, c[0x2][0x0], PT ;  /* 0x008000000600762a */ /* 0x000ea20003f0e200 */
[----:B-1----:R-:W-:-:S13]  /*18e0*/  IMAD.MOV.U32 R15, RZ, RZ, 0x2 ;  /* 0x00000002ff0f7424 */ /* 0x002fda00078e00ff */
[----:B--2---:R-:W-:Y:S02]  /*18f0*/  @!P0 FMUL R3, R3, 1.175494350822287508e-38 ;  /* 0x0080000003038820 */ /* 0x004fe40000400000 */
.L_x_1495:
        /* <DEDUP_REMOVED lines=16> */
.L_x_1492:
[----:B------:R-:W-:Y:S05]  /*1a00*/  BSYNC B0 ;  /* 0x0000000000007941 */ /* 0x000fea0003800000 */
.L_x_1491:
        /* <DEDUP_REMOVED lines=9> */
        .weak           $__internal_31_$__cuda_sm20_div_rn_f64_full
        .type           $__internal_31_$__cuda_sm20_div_rn_f64_full,@function
        .size           $__internal_31_$__cuda_sm20_div_rn_f64_full,(.L_x_2465 - $__internal_31_$__cuda_sm20_div_rn_f64_full)
$__internal_31_$__cuda_sm20_div_rn_f64_full:
        /* <DEDUP_REMOVED lines=57> */
.L_x_1497:
        /* <DEDUP_REMOVED lines=15> */
.L_x_1499:
[----:B0-----:R-:W-:Y:S01]  /*1f20*/  LOP3.LUT R17, R5, 0x80000, RZ, 0xfc, !PT ;  /* 0x0008000005117812 */ /* 0x001fe200078efcff */
[----:B------:R-:W-:Y:S02]  /*1f30*/  IMAD.MOV.U32 R16, RZ, RZ, R4 ;  /* 0x000000ffff107224 */ /* 0x000fe400078e0004 */
.L_x_1498:
[----:B------:R-:W-:Y:S05]  /*1f40*/  BSYNC B2 ;  /* 0x0000000000027941 */ /* 0x000fea0003800000 */
.L_x_1496:
[----:B------:R-:W-:Y:S01]  /*1f50*/  IMAD.MOV.U32 R9, RZ, RZ, 0x0 ;  /* 0x00000000ff097424 */ /* 0x000fe200078e00ff */
[----:B------:R-:W-:Y:S01]  /*1f60*/  MOV R6, R16 ;  /* 0x0000001000067202 */ /* 0x000fe20000000f00 */
[----:B------:R-:W-:Y:S02]  /*1f70*/  IMAD.MOV.U32 R7, RZ, RZ, R17 ;  /* 0x000000ffff077224 */ /* 0x000fe400078e0011 */
[----:B------:R-:W-:Y:S05]  /*1f80*/  RET.REL.NODEC R8 `(_ZN17fastertransformer34generalAddBiasResidualLayerNormOptI7__half2Lb0ELb0ELi1ELb1ELi4EEEvPT_S3_PKS2_S5_S5_S5_S5_S5_fiiPKfS7_S7_Pfi) ;  /* 0xffffe07008007950 */ /* 0x000fea0003c3ffff */
.L_x_1500:
        /* <DEDUP_REMOVED lines=15> */
.L_x_2465:


//--------------------- .text._ZN17fastertransformer35generalAddBiasResidualLayerNormOpt2I7__half2Lb1ELb0ELi1ELb1ELi4EEEvPT_S3_PKS2_S5_S5_S5_S5_S5_fiiPKfS7_S7_Pfi --------------------------
	.section	.text._ZN17fastertransformer35generalAddBiasResidualLayerNormOpt2I7__half2Lb1ELb0ELi1ELb1ELi4EEEvPT_S3_PKS2_S5_S5_S5_S5_S5_fiiPKfS7_S7_Pfi,"ax",@progbits
	.sectioninfo	@"SHI_REGISTERS=29"
	.align	128
        .global         _ZN17fastertransformer35generalAddBiasResidualLayerNormOpt2I7__half2Lb1ELb0ELi1ELb1ELi4EEEvPT_S3_PKS2_S5_S5_S5_S5_S5_fiiPKfS7_S7_Pfi
        .type           _ZN17fastertransformer35generalAddBiasResidualLayerNormOpt2I7__half2Lb1ELb0ELi1ELb1ELi4EEEvPT_S3_PKS2_S5_S5_S5_S5_S5_fiiPKfS7_S7_Pfi,@function
        .size           _ZN17fastertransformer35generalAddBiasResidualLayerNormOpt2I7__half2Lb1ELb0ELi1ELb1ELi4EEEvPT_S3_PKS2_S5_S5_S5_S5_S5_fiiPKfS7_S7_Pfi,(.L_x_2466 - _ZN17fastertransformer35generalAddBiasResidualLayerNormOpt2I7__half2Lb1ELb0ELi1ELb1ELi4EEEvPT_S3_PKS2_S5_S5_S5_S5_S5_fiiPKfS7_S7_Pfi)
        .other          _ZN17fastertransformer35generalAddBiasResidualLayerNormOpt2I7__half2Lb1ELb0ELi1ELb1ELi4EEEvPT_S3_PKS2_S5_S5_S5_S5_S5_fiiPKfS7_S7_Pfi,@"STO_CUDA_ENTRY STV_DEFAULT"
_ZN17fastertransformer35generalAddBiasResidualLayerNormOpt2I7__half2Lb1ELb0ELi1ELb1ELi4EEEvPT_S3_PKS2_S5_S5_S5_S5_S5_fiiPKfS7_S7_Pfi:
.text._ZN17fastertransformer35generalAddBiasResidualLayerNormOpt2I7__half2Lb1ELb0ELi1ELb1ELi4EEEvPT_S3_PKS2_S5_S5_S5_S5_S5_fiiPKfS7_S7_Pfi:
        /* <DEDUP_REMOVED lines=20> */
[----:B------:R-:W-:Y:S01]  /*0140*/  HFMA2.MMA R18, -RZ, RZ, 0, 0 ;  /* 0x00000000ff127435 */ /* 0x000fe200000001ff */
[----:B------:R-:W-:-:S02]  /*0150*/  IMAD.MOV.U32 R14, RZ, RZ, RZ ;  /* 0x000000ffff0e7224 */ /* 0x000fc400078e00ff */
[----:B------:R-:W-:Y:S01]  /*0160*/  IMAD.MOV.U32 R20, RZ, RZ, RZ ;  /* 0x000000ffff147224 */ /* 0x000fe200078e00ff */
[----:B-1----:R-:W-:Y:S01]  /*0170*/  ISETP.GE.AND P2, PT, R2, c[0x0][0x1a8], PT ;  /* 0x00006a0002007a0c */ /* 0x002fe20003f46270 */
[----:B--2---:R-:W-:-:S12]  /*0180*/  @P0 FMUL.FTZ R14, R4, R7 ;  /* 0x00000007040e0220 */ /* 0x004fd80000410000 */
[----:B------:R-:W-:Y:S05]  /*0190*/  @P2 BRA `(.L_x_1502) ;  /* 0x0000115000002947 */ /* 0x000fea0003800000 */
[----:B0--3--:R-:W-:-:S04]  /*01a0*/  IMAD.MOV.U32 R15, RZ, RZ, c[0x0][0x0] ;  /* 0x00000000ff0f7624 */ /* 0x009fc800078e00ff */
[----:B------:R-:W-:Y:S01]  /*01b0*/  IMAD.SHL.U32 R15, R15, 0x4, RZ ;  /* 0x000000040f0f7824 */ /* 0x000fe200078e00ff */
[----:B------:R-:W-:Y:S05]  /*01c0*/  @P0 BRA `(.L_x_1503) ;  /* 0x0000081000000947 */ /* 0x000fea0003800000 */
[----:B------:R-:W-:Y:S01]  /*01d0*/  HFMA2.MMA R20, -RZ, RZ, 0, 0 ;  /* 0x00000000ff147435 */ /* 0x000fe200000001ff */
[----:B------:R-:W-:Y:S01]  /*01e0*/  BSSY B1, `(.L_x_1504) ;  /* 0x000007e000017945 */ /* 0x000fe20003800000 */
[--C-:B------:R-:W-:Y:S01]  /*01f0*/  IMAD R4, R3, c[0x0][0x1a8], R2.reuse ;  /* 0x00006a0003047a24 */ /* 0x100fe200078e0202 */
[----:B------:R-:W-:Y:S01]  /*0200*/  MOV R18, RZ ;  /* 0x000000ff00127202 */ /* 0x000fe20000000f00 */
[----:B------:R-:W-:Y:S02]  /*0210*/  IMAD.MOV.U32 R5, RZ, RZ, RZ ;  /* 0x000000ffff057224 */ /* 0x000fe400078e00ff */
[----:B------:R-:W-:Y:S02]  /*0220*/  IMAD.MOV.U32 R7, RZ, RZ, R2 ;  /* 0x000000ffff077224 */ /* 0x000fe400078e0002 */
.L_x_1506:
[----:B------:R-:W-:Y:S02]  /*0230*/  IMAD.MOV.U32 R21, RZ, RZ, 0x4 ;  /* 0x00000004ff157424 */ /* 0x000fe400078e00ff */
[----:B------:R-:W-:-:S04]  /*0240*/  IMAD R6, R15, R5, R4 ;  /* 0x000000050f067224 */ /* 0x000fc800078e0204 */
[----:B------:R-:W-:-:S04]  /*0250*/  IMAD.WIDE R8, R6, R21, c[0x0][0x180] ;  /* 0x0000600006087625 */ /* 0x000fc800078e0215 */
[CC--:B0-----:R-:W-:Y:S02]  /*0260*/  IMAD.WIDE R10, R6.reuse, R21.reuse, c[0x0][0x170] ;  /* 0x00005c00060a7625 */ /* 0x0c1fe400078e0215 */
        /* <DEDUP_REMOVED lines=10> */
[----:B------:R-:W-:Y:S01]  /*0310*/  IADD3 R14, R7, c[0x0][0x0], RZ ;  /* 0x00000000070e7a10 */ /* 0x000fe20007ffe0ff */
[----:B------:R-:W-:-:S03]  /*0320*/  FADD.FTZ R16, R16, R19 ;  /* 0x0000001310107221 */ /* 0x000fc60000010000 */
[----:B------:R-:W-:Y:S01]  /*0330*/  ISETP.GE.AND P0, PT, R14, c[0x0][0x1a8], PT ;  /* 0x00006a000e007a0c */ /* 0x000fe20003f06270 */
[-C--:B------:R-:W-:Y:S01]  /*0340*/  FMUL.FTZ R10, R16, R16.reuse ;  /* 0x00000010100a7220 */ /* 0x080fe20000410000 */
[----:B------:R-:W-:-:S04]  /*0350*/  F2FP.PACK_AB R11, R17, R16 ;  /* 0x00000010110b723e */ /* 0x000fc800000000ff */
[----:B------:R-:W-:Y:S01]  /*0360*/  PRMT R19, R11, 0x5432, R11 ;  /* 0x000054320b137816 */ /* 0x000fe2000000000b */
[----:B------:R-:W-:Y:S01]  /*0370*/  FADD.FTZ R11, R17, R16 ;  /* 0x00000010110b7221 */ /* 0x000fe20000010000 */
[----:B------:R-:W-:Y:S01]  /*0380*/  LEA R16, R7, 0x190, 0x2 ;  /* 0x0000019007107811 */ /* 0x000fe200078e10ff */
        /* <DEDUP_REMOVED lines=15> */
[----:B------:R-:W-:Y:S02]  /*0480*/  IADD3 R16, R15, R16, RZ ;  /* 0x000000100f107210 */ /* 0x000fe40007ffe0ff */
        /* <DEDUP_REMOVED lines=73> */
[----:B------:R-:W-:Y:S01]  /*0920*/  IADD3 R7, R14, c[0x0][0x0], RZ ;  /* 0x000000000e077a10 */ /* 0x000fe20007ffe0ff */
[----:B------:R-:W-:Y:S01]  /*0930*/  FADD.FTZ R20, R20, R9 ;  /* 0x0000000914147221 */ /* 0x000fe20000010000 */
[----:B------:R-:W-:Y:S01]  /*0940*/  PRMT R19, R6, 0x5432, R6 ;  /* 0x0000543206137816 */ /* 0x000fe20000000006 */
[----:B------:R-:W-:Y:S01]  /*0950*/  FMUL.FTZ R6, R24, R24 ;  /* 0x0000001818067220 */ /* 0x000fe20000410000 */
[----:B------:R-:W-:-:S03]  /*0960*/  ISETP.GE.AND P0, PT, R7, c[0x0][0x1a8], PT ;  /* 0x00006a0007007a0c */ /* 0x000fc60003f06270 */
[----:B------:R0:W-:Y:S01]  /*0970*/  STG.E [R10.64], R19 ;  /* 0x000000130a007986 */ /* 0x0001e2000c101904 */
[----:B------:R-:W-:-:S03]  /*0980*/  FFMA.FTZ R17, R17, R17, R6 ;  /* 0x0000001111117223 */ /* 0x000fc60000010006 */
[----:B------:R0:W-:Y:S01]  /*0990*/  STS [R16], R19 ;  /* 0x0000001310007388 */ /* 0x0001e20000000800 */
[----:B------:R-:W-:-:S05]  /*09a0*/  FADD.FTZ R18, R18, R17 ;  /* 0x0000001112127221 */ /* 0x000fca0000010000 */
[----:B------:R-:W-:Y:S05]  /*09b0*/  @!P0 BRA `(.L_x_1506) ;  /* 0xfffff87000008947 */ /* 0x000fea000383ffff */
.L_x_1505:
[----:B------:R-:W-:Y:S05]  /*09c0*/  BSYNC B1 ;  /* 0x0000000000017941 */ /* 0x000fea0003800000 */
.L_x_1504:
[----:B------:R-:W-:Y:S05]  /*09d0*/  BRA `(.L_x_1502) ;  /* 0x0000091000007947 */ /* 0x000fea0003800000 */
.L_x_1503:
[----:B------:R-:W-:Y:S01]  /*09e0*/  HFMA2.MMA R20, -RZ, RZ, 0, 0 ;  /* 0x00000000ff147435 */ /* 0x000fe200000001ff */
[--C-:B------:R-:W-:Y:S01]  /*09f0*/  IMAD R16, R3, c[0x0][0x1a8], R2.reuse ;  /* 0x00006a0003107a24 */ /* 0x100fe200078e0202 */
[----:B------:R-:W-:Y:S01]  /*0a00*/  MOV R18, RZ ;  /* 0x000000ff00127202 */ /* 0x000fe20000000f00 */
[----:B------:R-:W-:Y:S02]  /*0a10*/  IMAD.MOV.U32 R17, RZ, RZ, RZ ;  /* 0x000000ffff117224 */ /* 0x000fe400078e00ff */
[----:B------:R-:W-:Y:S02]  /*0a20*/  IMAD.MOV.U32 R22, RZ, RZ, R2 ;  /* 0x000000ffff167224 */ /* 0x000fe400078e0002 */
.L_x_1507:
[----:B0-----:R-:W-:Y:S02]  /*0a30*/  IMAD.MOV.U32 R7, RZ, RZ, 0x8 ;  /* 0x00000008ff077424 */ /* 0x001fe400078e00ff */
[----:B------:R-:W-:-:S04]  /*0a40*/  IMAD R6, R3, c[0x0][0x1a8], R22 ;  /* 0x00006a0003067a24 */ /* 0x000fc800078e0216 */
[----:B------:R-:W-:-:S05]  /*0a50*/  IMAD.WIDE R6, R6, R7, c[0x0][0x170] ;  /* 0x00005c0006067625 */ /* 0x000fca00078e0207 */
[----:B------:R-:W2:Y:S01]  /*0a60*/  LDG.E.64 R4, [R6.64] ;  /* 0x0000000406047981 */ /* 0x000ea2000c1e1b00 */
[----:B------:R-:W-:Y:S02]  /*0a70*/  IMAD.MOV.U32 R11, RZ, RZ, 0x4 ;  /* 0x00000004ff0b7424 */ /* 0x000fe400078e00ff */
[----:B------:R-:W-:-:S04]  /*0a80*/  IMAD R10, R15, R17, R16 ;  /* 0x000000110f0a7224 */ /* 0x000fc800078e0210 */
[----:B------:R-:W-:-:S06]  /*0a90*/  IMAD.WIDE R8, R10, R11, c[0x0][0x180] ;  /* 0x000060000a087625 */ /* 0x000fcc00078e020b */
[----:B------:R-:W3:Y:S01]  /*0aa0*/  LDG.E.CONSTANT R8, [R8.64] ;  /* 0x0000000408087981 */ /* 0x000ee2000c1e9900 */
[----:B--2---:R-:W0:Y:S08]  /*0ab0*/  I2F R19, R4 ;  /* 0x0000000400137306 */ /* 0x004e300000201400 */
[----:B------:R-:W1:Y:S01]  /*0ac0*/  I2F R5, R5 ;  /* 0x0000000500057306 */ /* 0x000e620000201400 */
[----:B---3--:R-:W-:Y:S01]  /*0ad0*/  HADD2.F32 R21, -RZ, R8.H1_H1 ;  /* 0x30000008ff157230 */ /* 0x008fe20000004100 */
[----:B0-----:R-:W-:-:S04]  /*0ae0*/  FMUL.FTZ R19, R19, R14 ;  /* 0x0000000e13137220 */ /* 0x001fc80000410000 */
[----:B------:R-:W-:Y:S02]  /*0af0*/  FADD.FTZ R21, RZ, R21 ;  /* 0x00000015ff157221 */ /* 0x000fe40000010000 */
[----:B-1----:R-:W-:Y:S02]  /*0b00*/  FMUL.FTZ R24, R5, R14 ;  /* 0x0000000e05187220 */ /* 0x002fe40000410000 */
[----:B------:R-:W-:-:S03]  /*0b10*/  IMAD.WIDE R4, R10, R11, c[0x0][0x168] ;  /* 0x00005a000a047625 */ /* 0x000fc600078e020b */
[----:B------:R-:W-:Y:S01]  /*0b20*/  F2FP.PACK_AB R24, R24, R19 ;  /* 0x000000131818723e */ /* 0x000fe200000000ff */
[----:B------:R-:W-:-:S04]  /*0b30*/  HADD2.F32 R19, -RZ, R8.H0_H0 ;  /* 0x20000008ff137230 */ /* 0x000fc80000004100 */
[--C-:B------:R-:W-:Y:S01]  /*0b40*/  HADD2.F32 R26, -RZ, R24.reuse.H1_H1 ;  /* 0x30000018ff1a7230 */ /* 0x100fe20000004100 */
[----:B------:R-:W-:Y:S01]  /*0b50*/  FADD.FTZ R19, RZ, R19 ;  /* 0x00000013ff137221 */ /* 0x000fe20000010000 */
[----:B------:R-:W-:-:S03]  /*0b60*/  HADD2.F32 R24, -RZ, R24.H0_H0 ;  /* 0x20000018ff187230 */ /* 0x000fc60000004100 */
[----:B------:R-:W-:Y:S01]  /*0b70*/  FADD.FTZ R26, R21, R26 ;  /* 0x0000001a151a7221 */ /* 0x000fe20000010000 */
[C---:B------:R-:W-:Y:S01]  /*0b80*/  IADD3 R21, R22.reuse, c[0x0][0x0], RZ ;  /* 0x0000000016157a10 */ /* 0x040fe20007ffe0ff */
[----:B------:R-:W-:Y:S01]  /*0b90*/  FADD.FTZ R19, R19, R24 ;  /* 0x0000001813137221 */ /* 0x000fe20000010000 */
[----:B------:R-:W-:Y:S02]  /*0ba0*/  LEA R24, R22, 0x190, 0x2 ;  /* 0x0000019016187811 */ /* 0x000fe400078e10ff */
        /* <DEDUP_REMOVED lines=11> */
[----:B------:R-:W-:-:S05]  /*0c60*/  MOV R19, c[0x0][0x0] ;  /* 0x0000000000137a02 */ /* 0x000fca0000000f00 */
[----:B------:R-:W-:-:S05]  /*0c70*/  IMAD.WIDE R6, R19, 0x8, R6 ;  /* 0x0000000813067825 */ /* 0x000fca00078e0206 */
[----:B------:R-:W2:Y:S01]  /*0c80*/  LDG.E.64 R8, [R6.64] ;  /* 0x0000000406087981 */ /* 0x000ea2000c1e1b00 */
[----:B0-----:R-:W-:-:S06]  /*0c90*/  IMAD.WIDE R4, R10, 0x4, RZ ;  /* 0x000000040a047825 */ /* 0x001fcc00078e02ff */
[----:B------:R-:W-:-:S05]  /*0ca0*/  IMAD.WIDE R4, R19, 0x4, R4 ;  /* 0x0000000413047825 */ /* 0x000fca00078e0204 */
[----:B------:R-:W-:-:S04]  /*0cb0*/  IADD3 R10, P0, R4, c[0x0][0x180], RZ ;  /* 0x00006000040a7a10 */ /* 0x000fc80007f1e0ff */
[----:B------:R-:W-:-:S05]  /*0cc0*/  IADD3.X R11, R5, c[0x0][0x184], RZ, P0, !PT ;  /* 0x00006100050b7a10 */ /* 0x000fca00007fe4ff */
[----:B------:R0:W3:Y:S01]  /*0cd0*/  LDG.E.CONSTANT R10, [R10.64] ;  /* 0x000000040a0a7981 */ /* 0x0000e2000c1e9900 */
[----:B------:R-:W-:Y:S01]  /*0ce0*/  IADD3 R21, R21, c[0x0][0x0], RZ ;  /* 0x0000000015157a10 */ /* 0x000fe20007ffe0ff */
[----:B--2---:R1:W2:Y:S08]  /*0cf0*/  I2F R23, R8 ;  /* 0x0000000800177306 */ /* 0x0042b00000201400 */
[----:B------:R-:W4:Y:S01]  /*0d00*/  I2F R9, R9 ;  /* 0x0000000900097306 */ /* 0x000f220000201400 */
[----:B-1----:R-:W-:Y:S01]  /*0d10*/  IADD3 R8, P0, R4, c[0x0][0x168], RZ ;  /* 0x00005a0004087a10 */ /* 0x002fe20007f1e0ff */
[----:B--2---:R-:W-:-:S02]  /*0d20*/  FMUL.FTZ R23, R23, R14 ;  /* 0x0000000e17177220 */ /* 0x004fc40000410000 */
[----:B----4-:R-:W-:Y:S01]  /*0d30*/  FMUL.FTZ R22, R9, R14 ;  /* 0x0000000e09167220 */ /* 0x010fe20000410000 */
[----:B------:R-:W-:Y:S02]  /*0d40*/  IADD3.X R9, R5, c[0x0][0x16c], RZ, P0, !PT ;  /* 0x00005b0005097a10 */ /* 0x000fe400007fe4ff */
[----:B------:R-:W-:Y:S02]  /*0d50*/  ISETP.GE.AND P0, PT, R21, c[0x0][0x1a8], PT ;  /* 0x00006a0015007a0c */ /* 0x000fe40003f06270 */
[----:B0-----:R-:W-:Y:S01]  /*0d60*/  F2FP.PACK_AB R11, R22, R23 ;  /* 0x00000017160b723e */ /* 0x001fe200000000ff */
[--C-:B---3--:R-:W-:Y:S02]  /*0d70*/  HADD2.F32 R23, -RZ, R10.reuse.H1_H1 ;  /* 0x3000000aff177230 */ /* 0x108fe40000004100 */
[----:B------:R-:W-:Y:S02]  /*0d80*/  HADD2.F32 R22, -RZ, R10.H0_H0 ;  /* 0x2000000aff167230 */ /* 0x000fe40000004100 */
[--C-:B------:R-:W-:Y:S01]  /*0d90*/  HADD2.F32 R26, -RZ, R11.reuse.H1_H1 ;  /* 0x3000000bff1a7230 */ /* 0x100fe20000004100 */
[----:B------:R-:W-:Y:S01]  /*0da0*/  FADD.FTZ R23, RZ, R23 ;  /* 0x00000017ff177221 */ /* 0x000fe20000010000 */
[----:B------:R-:W-:Y:S01]  /*0db0*/  HADD2.F32 R25, -RZ, R11.H0_H0 ;  /* 0x2000000bff197230 */ /* 0x000fe20000004100 */
[----:B------:R-:W-:-:S02]  /*0dc0*/  FADD.FTZ R22, RZ, R22 ;  /* 0x00000016ff167221 */ /* 0x000fc40000010000 */
[----:B------:R-:W-:Y:S02]  /*0dd0*/  FADD.FTZ R26, R23, R26 ;  /* 0x0000001a171a7221 */ /* 0x000fe40000010000 */
[----:B------:R-:W-:Y:S02]  /*0de0*/  FADD.FTZ R25, R22, R25 ;  /* 0x0000001916197221 */ /* 0x000fe40000010000 */
[----:B------:R-:W-:Y:S02]  /*0df0*/  IMAD.IADD R22, R24, 0x1, R15 ;  /* 0x0000000118167824 */ /* 0x000fe400078e020f */
        /* <DEDUP_REMOVED lines=12> */
[----:B------:R-:W-:-:S05]  /*0ec0*/  IMAD.WIDE R4, R19, 0x4, R4 ;  /* 0x0000000413047825 */ /* 0x000fca00078e0204 */
[----:B------:R-:W-:-:S04]  /*0ed0*/  IADD3 R10, P0, R4, c[0x0][0x180], RZ ;  /* 0x00006000040a7a10 */ /* 0x000fc80007f1e0ff */
[----:B------:R-:W-:-:S05]  /*0ee0*/  IADD3.X R11, R5, c[0x0][0x184], RZ, P0, !PT ;  /* 0x00006100050b7a10 */ /* 0x000fca00007fe4ff */
[----:B------:R0:W3:Y:S01]  /*0ef0*/  LDG.E.CONSTANT R10, [R10.64] ;  /* 0x000000040a0a7981 */ /* 0x0000e2000c1e9900 */
[----:B------:R-:W-:Y:S01]  /*0f00*/  IMAD.IADD R22, R22, 0x1, R15 ;  /* 0x0000000116167824 */ /* 0x000fe200078e020f */
        /* <DEDUP_REMOVED lines=27> */
[----:B------:R-:W-:-:S06]  /*10c0*/  IMAD.WIDE R6, R19, 0x8, R6 ;  /* 0x0000000813067825 */ /* 0x000fcc00078e0206 */
[----:B------:R-:W2:Y:S01]  /*10d0*/  LDG.E.64 R6, [R6.64] ;  /* 0x0000000406067981 */ /* 0x000ea2000c1e1b00 */
[----:B------:R-:W-:-:S05]  /*10e0*/  IMAD.WIDE R4, R19, 0x4, R4 ;  /* 0x0000000413047825 */ /* 0x000fca00078e0204 */
[----:B0-----:R-:W-:-:S04]  /*10f0*/  IADD3 R8, P0, R4, c[0x0][0x180], RZ ;  /* 0x0000600004087a10 */ /* 0x001fc80007f1e0ff */
[----:B------:R-:W-:-:S05]  /*1100*/  IADD3.X R9, R5, c[0x0][0x184], RZ, P0, !PT ;  /* 0x0000610005097a10 */ /* 0x000fca00007fe4ff */
[----:B------:R0:W3:Y:S01]  /*1110*/  LDG.E.CONSTANT R8, [R8.64] ;  /* 0x0000000408087981 */ /* 0x0000e2000c1e9900 */
[----:B------:R-:W-:Y:S02]  /*1120*/  IADD3 R4, P0, R4, c[0x0][0x168], RZ ;  /* 0x00005a0004047a10 */ /* 0x000fe40007f1e0ff */
[----:B------:R-:W-:Y:S02]  /*1130*/  IADD3 R17, R17, 0x1, RZ ;  /* 0x0000000111117810 */ /* 0x000fe40007ffe0ff */
[----:B------:R-:W-:Y:S01]  /*1140*/  IADD3.X R5, R5, c[0x0][0x16c], RZ, P0, !PT ;  /* 0x00005b0005057a10 */ /* 0x000fe200007fe4ff */
[----:B--2---:R-:W1:Y:S08]  /*1150*/  I2F R11, R6 ;  /* 0x00000006000b7306 */ /* 0x004e700000201400 */
[----:B------:R2:W4:Y:S01]  /*1160*/  I2F R19, R7 ;  /* 0x0000000700137306 */ /* 0x0005220000201400 */
[----:B-1----:R-:W-:Y:S01]  /*1170*/  FMUL.FTZ R11, R11, R14 ;  /* 0x0000000e0b0b7220 */ /* 0x002fe20000410000 */
[----:B--2---:R-:W-:-:S02]  /*1180*/  IADD3 R7, R22, R15, RZ ;  /* 0x0000000f16077210 */ /* 0x004fc40007ffe0ff */
[----:B------:R-:W-:-:S04]  /*1190*/  IADD3 R22, R21, c[0x0][0x0], RZ ;  /* 0x0000000015167a10 */ /* 0x000fc80007ffe0ff */
[----:B------:R-:W-:Y:S01]  /*11a0*/  ISETP.GE.AND P0, PT, R22, c[0x0][0x1a8], PT ;  /* 0x00006a0016007a0c */ /* 0x000fe20003f06270 */
[----:B----4-:R-:W-:-:S05]  /*11b0*/  FMUL.FTZ R10, R19, R14 ;  /* 0x0000000e130a7220 */ /* 0x010fca0000410000 */
[----:B0-----:R-:W-:Y:S01]  /*11c0*/  F2FP.PACK_AB R9, R10, R11 ;  /* 0x0000000b0a09723e */ /* 0x001fe200000000ff */
        /* <DEDUP_REMOVED lines=18> */
.L_x_1502:
[----:B0--3--:R-:W-:Y:S05]  /*12f0*/  BSYNC B0 ;  /* 0x0000000000007941 */ /* 0x009fea0003800000 */
.L_x_1501:
        /* <DEDUP_REMOVED lines=65> */
.L_x_1509:
[----:B------:R-:W-:Y:S05]  /*1710*/  BSYNC B0 ;  /* 0x0000000000007941 */ /* 0x000fea0003800000 */
.L_x_1508:
[----:B------:R-:W-:Y:S01]  /*1720*/  BAR.SYNC.DEFER_BLOCKING 0x0 ;  /* 0x0000000000007b1d */ /* 0x000fe20000010000 */
[----:B0-----:R-:W-:-:S05]  /*1730*/  IMAD.MOV.U32 R8, RZ, RZ, 0x11 ;  /* 0x00000011ff087424 */ /* 0x001fca00078e00ff */
[----:B------:R-:W-:Y:S01]  /*1740*/  BSSY B0, `(.L_x_1510) ;  /* 0x00000ac000007945 */ /* 0x000fe20003800000 */
[----:B------:R-:W-:Y:S05]  /*1750*/  @P2 BRA `(.L_x_1511) ;  /* 0x00000aa000002947 */ /* 0x000fea0003800000 */
[----:B------:R-:W0:Y:S01]  /*1760*/  LDS.64 R10, [RZ] ;  /* 0x00000000ff0a7984 */ /* 0x000e220000000a00 */
[----:B------:R-:W-:Y:S01]  /*1770*/  ISETP.NE.U32.AND P0, PT, RZ, c[0x0][0x1c8], PT ;  /* 0x00007200ff007a0c */ /* 0x000fe20003f05070 */
[----:B------:R-:W-:Y:S01]  /*1780*/  IMAD.MOV.U32 R22, RZ, RZ, R2 ;  /* 0x000000ffff167224 */ /* 0x000fe200078e0002 */
[----:B------:R-:W-:Y:S02]  /*1790*/  MOV R14, c[0x0][0x0] ;  /* 0x00000000000e7a02 */ /* 0x000fe40000000f00 */
[----:B------:R-:W-:Y:S02]  /*17a0*/  ISETP.NE.AND.EX P0, PT, RZ, c[0x0][0x1cc], PT, P0 ;  /* 0x00007300ff007a0c */ /* 0x000fe40003f05300 */
[----:B0-----:R-:W-:Y:S01]  /*17b0*/  F2FP.PACK_AB R9, R11, R10 ;  /* 0x0000000a0b09723e */ /* 0x001fe200000000ff */
[----:B------:R-:W-:Y:S01]  /*17c0*/  IMAD.MOV.U32 R11, RZ, RZ, RZ ;  /* 0x000000ffff0b7224 */ /* 0x000fe200078e00ff */
[----:B------:R-:W-:-:S03]  /*17d0*/  SHF.L.U32 R10, R14, 0x2, RZ ;  /* 0x000000020e0a7819 */ /* 0x000fc600000006ff */
.L_x_1520:
        /* <DEDUP_REMOVED lines=30> */
.L_x_1512:
[----:B------:R0:W-:Y:S01]  /*19c0*/  STS [R23], R21 ;  /* 0x0000001517007388 */ /* 0x0001e20000000800 */
[C---:B------:R-:W-:Y:S02]  /*19d0*/  HADD2 R17, |R21|.reuse, -RZ.H0_H0 ;  /* 0xa00000ff15117230 */ /* 0x040fe40000000200 */
[----:B------:R-:W-:-:S03]  /*19e0*/  HSETP2.GT.AND P5, PT, |R21|.H0_H0, |R21|.H1_H1, PT ;  /* 0x7000001515007234 */ /* 0x000fc60003fa4a00 */
[----:B------:R-:W-:-:S04]  /*19f0*/  PRMT R16, R17, 0x7632, R16 ;  /* 0x0000763211107816 */ /* 0x000fc80000000010 */
[----:B------:R-:W-:-:S05]  /*1a00*/  SEL R17, R16, R17, !P5 ;  /* 0x0000001110117207 */ /* 0x000fca0006800000 */
[----:B------:R-:W-:-:S05]  /*1a10*/  HSETP2.GT.AND P5, PT, R17.H0_H0, R8.H0_H0, PT ;  /* 0x2000000811007234 */ /* 0x000fca0003fa4800 */
[----:B------:R-:W-:Y:S02]  /*1a20*/  SEL R8, R8, R17, !P5 ;  /* 0x0000001108087207 */ /* 0x000fe40006800000 */
.L_x_1513:
[----:B0-----:R-:W-:-:S04]  /*1a30*/  IADD3 R22, R22, c[0x0][0x0], RZ ;  /* 0x0000000016167a10 */ /* 0x001fc80007ffe0ff */
[----:B------:R-:W-:-:S13]  /*1a40*/  ISETP.GE.AND P5, PT, R22, c[0x0][0x1a8], PT ;  /* 0x00006a0016007a0c */ /* 0x000fda0003fa6270 */
[----:B------:R-:W-:Y:S05]  /*1a50*/  @P5 BRA `(.L_x_1511) ;  /* 0x000007a000005947 */ /* 0x000fea0003800000 */
[----:B------:R-:W-:-:S05]  /*1a60*/  MOV R21, c[0x0][0x0] ;  /* 0x0000000000157a02 */ /* 0x000fca0000000f00 */
        /* <DEDUP_REMOVED lines=30> */
.L_x_1514:
[----:B------:R0:W-:Y:S01]  /*1c50*/  STS [R23], R24 ;  /* 0x0000001817007388 */ /* 0x0001e20000000800 */
[C---:B------:R-:W-:Y:S02]  /*1c60*/  HADD2 R17, |R24|.reuse, -RZ.H0_H0 ;  /* 0xa00000ff18117230 */ /* 0x040fe40000000200 */
[----:B------:R-:W-:-:S03]  /*1c70*/  HSETP2.GT.AND P5, PT, |R24|.H0_H0, |R24|.H1_H1, PT ;  /* 0x7000001818007234 */ /* 0x000fc60003fa4a00 */
[----:B------:R-:W-:-:S04]  /*1c80*/  PRMT R16, R17, 0x7632, R16 ;  /* 0x0000763211107816 */ /* 0x000fc80000000010 */
[----:B------:R-:W-:-:S05]  /*1c90*/  SEL R17, R16, R17, !P5 ;  /* 0x0000001110117207 */ /* 0x000fca0006800000 */
[----:B------:R-:W-:-:S05]  /*1ca0*/  HSETP2.GT.AND P5, PT, R17.H0_H0, R8.H0_H0, PT ;  /* 0x2000000811007234 */ /* 0x000fca0003fa4800 */
[----:B------:R-:W-:Y:S02]  /*1cb0*/  SEL R8, R8, R17, !P5 ;  /* 0x0000001108087207 */ /* 0x000fe40006800000 */
.L_x_1515:
        /* <DEDUP_REMOVED lines=33> */
.L_x_1516:
[----:B------:R0:W-:Y:S01]  /*1ed0*/  STS [R23], R24 ;  /* 0x0000001817007388 */ /* 0x0001e20000000800 */
[C---:B------:R-:W-:Y:S02]  /*1ee0*/  HADD2 R17, |R24|.reuse, -RZ.H0_H0 ;  /* 0xa00000ff18117230 */ /* 0x040fe40000000200 */
[----:B------:R-:W-:-:S03]  /*1ef0*/  HSETP2.GT.AND P5, PT, |R24|.H0_H0, |R24|.H1_H1, PT ;  /* 0x7000001818007234 */ /* 0x000fc60003fa4a00 */
[----:B------:R-:W-:-:S04]  /*1f00*/  PRMT R16, R17, 0x7632, R16 ;  /* 0x0000763211107816 */ /* 0x000fc80000000010 */
[----:B------:R-:W-:-:S05]  /*1f10*/  SEL R17, R16, R17, !P5 ;  /* 0x0000001110117207 */ /* 0x000fca0006800000 */
[----:B------:R-:W-:-:S05]  /*1f20*/  HSETP2.GT.AND P5, PT, R17.H0_H0, R8.H0_H0, PT ;  /* 0x2000000811007234 */ /* 0x000fca0003fa4800 */
[----:B------:R-:W-:Y:S02]  /*1f30*/  SEL R8, R8, R17, !P5 ;  /* 0x0000001108087207 */ /* 0x000fe40006800000 */
.L_x_1517:
        /* <DEDUP_REMOVED lines=33> */
.L_x_1518:
[----:B------:R0:W-:Y:S01]  /*2150*/  STS [R23], R18 ;  /* 0x0000001217007388 */ /* 0x0001e20000000800 */
[C---:B------:R-:W-:Y:S02]  /*2160*/  HADD2 R15, |R18|.reuse, -RZ.H0_H0 ;  /* 0xa00000ff120f7230 */ /* 0x040fe40000000200 */
[----:B------:R-:W-:-:S03]  /*2170*/  HSETP2.GT.AND P5, PT, |R18|.H0_H0, |R18|.H1_H1, PT ;  /* 0x7000001212007234 */ /* 0x000fc60003fa4a00 */
[----:B------:R-:W-:-:S04]  /*2180*/  PRMT R14, R15, 0x7632, R14 ;  /* 0x000076320f0e7816 */ /* 0x000fc8000000000e */
[----:B------:R-:W-:-:S05]  /*2190*/  SEL R15, R14, R15, !P5 ;  /* 0x0000000f0e0f7207 */ /* 0x000fca0006800000 */
[----:B------:R-:W-:-:S05]  /*21a0*/  HSETP2.GT.AND P5, PT, R15.H0_H0, R8.H0_H0, PT ;  /* 0x200000080f007234 */ /* 0x000fca0003fa4800 */
[----:B------:R-:W-:Y:S02]  /*21b0*/  SEL R8, R8, R15, !P5 ;  /* 0x0000000f08087207 */ /* 0x000fe40006800000 */
.L_x_1519:
[----:B0-----:R-:W-:Y:S02]  /*21c0*/  IADD3 R22, R22, c[0x0][0x0], RZ ;  /* 0x0000000016167a10 */ /* 0x001fe40007ffe0ff */
[----:B------:R-:W-:Y:S02]  /*21d0*/  IADD3 R11, R11, 0x1, RZ ;  /* 0x000000010b0b7810 */ /* 0x000fe40007ffe0ff */
[----:B------:R-:W-:-:S13]  /*21e0*/  ISETP.GE.AND P5, PT, R22, c[0x0][0x1a8], PT ;  /* 0x00006a0016007a0c */ /* 0x000fda0003fa6270 */
[----:B------:R-:W-:Y:S05]  /*21f0*/  @!P5 BRA `(.L_x_1520) ;  /* 0xfffff5e00000d947 */ /* 0x000fea000383ffff */
.L_x_1511:
[----:B------:R-:W-:Y:S05]  /*2200*/  BSYNC B0 ;  /* 0x0000000000007941 */ /* 0x000fea0003800000 */
.L_x_1510:
        /* <DEDUP_REMOVED lines=49> */
[----:B------:R-:W-:Y:S05]  /*2520*/  CALL.REL.NOINC `($__internal_32_$__cuda_sm20_div_rn_f64_full) ;  /* 0x000001e000007944 */ /* 0x000fea0003c00000 */
.L_x_1524:
[----:B------:R-:W-:Y:S05]  /*2530*/  BSYNC B1 ;  /* 0x0000000000017941 */ /* 0x000fea0003800000 */
.L_x_1523:
[----:B------:R-:W2:Y:S01]  /*2540*/  F2F.F32.F64 R6, R4 ;  /* 0x0000000400067310 */ /* 0x000ea20000301000 */
[----:B------:R-:W2:Y:S01]  /*2550*/  DSETP.GEU.AND P0, PT, |R4|, c[0x2][0x0], PT ;  /* 0x008000000400762a */ /* 0x000ea20003f0e200 */
[----:B------:R-:W-:-:S13]  /*2560*/  MOV R11, 0x2 ;  /* 0x00000002000b7802 */ /* 0x000fda0000000f00 */
[----:B--2---:R-:W-:Y:S02]  /*2570*/  @!P0 FMUL R6, R6, 1.175494350822287508e-38 ;  /* 0x0080000006068820 */ /* 0x004fe40000400000 */
.L_x_1525:
        /* <DEDUP_REMOVED lines=16> */
.L_x_1522:
[----:B------:R-:W-:Y:S05]  /*2680*/  BSYNC B0 ;  /* 0x0000000000007941 */ /* 0x000fea0003800000 */
.L_x_1521:
        /* <DEDUP_REMOVED lines=8> */
        .weak           $__internal_32_$__cuda_sm20_div_rn_f64_full
        .type           $__internal_32_$__cuda_sm20_div_rn_f64_full,@function
        .size           $__internal_32_$__cuda_sm20_div_rn_f64_full,(.L_x_2466 - $__internal_32_$__cuda_sm20_div_rn_f64_full)
$__internal_32_$__cuda_sm20_div_rn_f64_full:
        /* <DEDUP_REMOVED lines=57> */
.L_x_1527:
        /* <DEDUP_REMOVED lines=15> */
.L_x_1529:
[----:B------:R-:W-:Y:S01]  /*2b90*/  LOP3.LUT R17, R7, 0x80000, RZ, 0xfc, !PT ;  /* 0x0008000007117812 */ /* 0x000fe200078efcff */
[----:B------:R-:W-:Y:S02]  /*2ba0*/  IMAD.MOV.U32 R16, RZ, RZ, R6 ;  /* 0x000000ffff107224 */ /* 0x000fe400078e0006 */
.L_x_1528:
[----:B------:R-:W-:Y:S05]  /*2bb0*/  BSYNC B2 ;  /* 0x0000000000027941 */ /* 0x000fea0003800000 */
.L_x_1526:
[----:B------:R-:W-:Y:S01]  /*2bc0*/  HFMA2.MMA R11, -RZ, RZ, 0, 0 ;  /* 0x00000000ff0b7435 */ /* 0x000fe200000001ff */
[----:B------:R-:W-:Y:S01]  /*2bd0*/  MOV R4, R16 ;  /* 0x0000001000047202 */ /* 0x000fe20000000f00 */
[----:B------:R-:W-:-:S04]  /*2be0*/  IMAD.MOV.U32 R5, RZ, RZ, R17 ;  /* 0x000000ffff057224 */ /* 0x000fc800078e0011 */
[----:B------:R-:W-:Y:S05]  /*2bf0*/  RET.REL.NODEC R10 `(_ZN17fastertransformer35generalAddBiasResidualLayerNormOpt2I7__half2Lb1ELb0ELi1ELb1ELi4EEEvPT_S3_PKS2_S5_S5_S5_S5_S5_fiiPKfS7_S7_Pfi) ;  /* 0xffffd4000a007950 */ /* 0x000fea0003c3ffff */
.L_x_1530:
        /* <DEDUP_REMOVED lines=16> */
.L_x_2466:


//--------------------- .text._ZN17fastertransformer34generalAddBiasResidualLayerNormOptI7__half2Lb1ELb0ELi1ELb1ELi4EEEvPT_S3_PKS2_S5_S5_S5_S5_S5_fiiPKfS7_S7_Pfi --------------------------
	.section	.text._ZN17fastertransformer34generalAddBiasResidualLayerNormOptI7__half2Lb1ELb0ELi1ELb1ELi4EEEvPT_S3_PKS2_S5_S5_S5_S5_S5_fiiPKfS7_S7_Pfi,"ax",@progbits
	.sectioninfo	@"SHI_REGISTERS=30"
	.align	128
        .global         _ZN17fastertransformer34generalAddBiasResidualLayerNormOptI7__half2Lb1ELb0ELi1ELb1ELi4EEEvPT_S3_PKS2_S5_S5_S5_S5_S5_fiiPKfS7_S7_Pfi
        .type           _ZN17fastertransformer34generalAddBiasResidualLayerNormOptI7__half2Lb1ELb0ELi1ELb1ELi4EEEvPT_S3_PKS2_S5_S5_S5_S5_S5_fiiPKfS7_S7_Pfi,@function
        .size           _ZN17fastertransformer34generalAddBiasResidualLayerNormOptI7__half2Lb1ELb0ELi1ELb1ELi4EEEvPT_S3_PKS2_S5_S5_S5_S5_S5_fiiPKfS7_S7_Pfi,(.L_x_2467 - _ZN17fastertransformer34generalAddBiasResidualLayerNormOptI7__half2Lb1ELb0ELi1ELb1ELi4EEEvPT_S3_PKS2_S5_S5_S5_S5_S5_fiiPKfS7_S7_Pfi)
        .other          _ZN17fastertransformer34generalAddBiasResidualLayerNormOptI7__half2Lb1ELb0ELi1ELb1ELi4EEEvPT_S3_PKS2_S5_S5_S5_S5_S5_fiiPKfS7_S7_Pfi,@"STO_CUDA_ENTRY STV_DEFAULT"
_ZN17fastertransformer34generalAddBiasResidualLayerNormOptI7__half2Lb1ELb0ELi1ELb1ELi4EEEvPT_S3_PKS2_S5_S5_S5_S5_S5_fiiPKfS7_S7_Pfi:
.text._ZN17fastertransformer34generalAddBiasResidualLayerNormOptI7__half2Lb1ELb0ELi1ELb1ELi4EEEvPT_S3_PKS2_S5_S5_S5_S5_S5_fiiPKfS7_S7_Pfi:
        /* <DEDUP_REMOVED lines=27> */
.L_x_1534:
        /* <DEDUP_REMOVED lines=16> */
.L_x_1533:
[----:B------:R-:W-:Y:S02]  /*02b0*/  IMAD.MOV.U32 R10, RZ, RZ, R2 ;  /* 0x000000ffff0a7224 */ /* 0x000fe400078e0002 */
.L_x_1535:
[----:B------:R-:W-:Y:S02]  /*02c0*/  IMAD.MOV.U32 R8, RZ, RZ, 0x8 ;  /* 0x00000008ff087424 */ /* 0x000fe400078e00ff */
[----:B0-----:R-:W-:-:S04]  /*02d0*/  IMAD R11, R3, c[0x0][0x1a8], R10 ;  /* 0x00006a00030b7a24 */ /* 0x001fc800078e020a */
[----:B------:R-:W-:-:S05]  /*02e0*/  IMAD.WIDE R8, R11, R8, c[0x0][0x170] ;  /* 0x00005c000b087625 */ /* 0x000fca00078e0208 */
[----:B------:R0:W2:Y:S01]  /*02f0*/  LDG.E.64.CONSTANT R14, [R8.64] ;  /* 0x00000004080e7981 */ /* 0x0000a2000c1e9b00 */
[----:B------:R-:W-:-:S04]  /*0300*/  IMAD.MOV.U32 R18, RZ, RZ, 0x4 ;  /* 0x00000004ff127424 */ /* 0x000fc800078e00ff */
        /* <DEDUP_REMOVED lines=16> */
.L_x_1532:
[----:B0-----:R-:W-:Y:S05]  /*0410*/  BSYNC B0 ;  /* 0x0000000000007941 */ /* 0x001fea0003800000 */
.L_x_1531:
        /* <DEDUP_REMOVED lines=47> */
.L_x_1538:
        /* <DEDUP_REMOVED lines=53> */
.L_x_1537:
[----:B0-----:R-:W-:Y:S05]  /*0a60*/  BSYNC B0 ;  /* 0x0000000000007941 */ /* 0x001fea0003800000 */
.L_x_1536:
        /* <DEDUP_REMOVED lines=25> */
[----:B-1----:R-:W-:Y:S01]  /*0c00*/  FADD.FTZ R10, R7, R10 ;  /* 0x0000000a070a7221 */ /* 0x002fe20000010000 */
[----:B------:R-:W-:-:S04]  /*0c10*/  HFMA2.MMA R7, -RZ, RZ, 0, 1.013278961181640625e-06 ;  /* 0x00000011ff077435 */ /* 0x000fc800000001ff */
        /* <DEDUP_REMOVED lines=17> */
.L_x_1549:
        /* <DEDUP_REMOVED lines=30> */
.L_x_1541:
[----:B------:R0:W-:Y:S01]  /*0f10*/  STS [R23], R22 ;  /* 0x0000001617007388 */ /* 0x0001e20000000800 */
[C---:B------:R-:W-:Y:S02]  /*0f20*/  HADD2 R16, |R22|.reuse, -RZ.H0_H0 ;  /* 0xa00000ff16107230 */ /* 0x040fe40000000200 */
[----:B------:R-:W-:-:S03]  /*0f30*/  HSETP2.GT.AND P5, PT, |R22|.H0_H0, |R22|.H1_H1, PT ;  /* 0x7000001616007234 */ /* 0x000fc60003fa4a00 */
[----:B------:R-:W-:-:S04]  /*0f40*/  PRMT R17, R16, 0x7632, R17 ;  /* 0x0000763210117816 */ /* 0x000fc80000000011 */
[----:B------:R-:W-:-:S05]  /*0f50*/  SEL R16, R17, R16, !P5 ;  /* 0x0000001011107207 */ /* 0x000fca0006800000 */
[----:B------:R-:W-:-:S05]  /*0f60*/  HSETP2.GT.AND P5, PT, R16.H0_H0, R7.H0_H0, PT ;  /* 0x2000000710007234 */ /* 0x000fca0003fa4800 */
[----:B------:R-:W-:Y:S02]  /*0f70*/  SEL R7, R7, R16, !P5 ;  /* 0x0000001007077207 */ /* 0x000fe40006800000 */
.L_x_1542:
        /* <DEDUP_REMOVED lines=34> */
.L_x_1543:
[----:B------:R0:W-:Y:S01]  /*11a0*/  STS [R23], R22 ;  /* 0x0000001617007388 */ /* 0x0001e20000000800 */
[C---:B------:R-:W-:Y:S02]  /*11b0*/  HADD2 R16, |R22|.reuse, -RZ.H0_H0 ;  /* 0xa00000ff16107230 */ /* 0x040fe40000000200 */
[----:B------:R-:W-:-:S03]  /*11c0*/  HSETP2.GT.AND P5, PT, |R22|.H0_H0, |R22|.H1_H1, PT ;  /* 0x7000001616007234 */ /* 0x000fc60003fa4a00 */
[----:B------:R-:W-:-:S04]  /*11d0*/  PRMT R17, R16, 0x7632, R17 ;  /* 0x0000763210117816 */ /* 0x000fc80000000011 */
[----:B------:R-:W-:-:S05]  /*11e0*/  SEL R16, R17, R16, !P5 ;  /* 0x0000001011107207 */ /* 0x000fca0006800000 */
[----:B------:R-:W-:-:S05]  /*11f0*/  HSETP2.GT.AND P5, PT, R16.H0_H0, R7.H0_H0, PT ;  /* 0x2000000710007234 */ /* 0x000fca0003fa4800 */
[----:B------:R-:W-:Y:S02]  /*1200*/  SEL R7, R7, R16, !P5 ;  /* 0x0000001007077207 */ /* 0x000fe40006800000 */
.L_x_1544:
        /* <DEDUP_REMOVED lines=33> */
.L_x_1545:
[----:B------:R0:W-:Y:S01]  /*1420*/  STS [R23], R22 ;  /* 0x0000001617007388 */ /* 0x0001e20000000800 */
[C---:B------:R-:W-:Y:S02]  /*1430*/  HADD2 R16, |R22|.reuse, -RZ.H0_H0 ;  /* 0xa00000ff16107230 */ /* 0x040fe40000000200 */
[----:B------:R-:W-:-:S03]  /*1440*/  HSETP2.GT.AND P5, PT, |R22|.H0_H0, |R22|.H1_H1, PT ;  /* 0x7000001616007234 */ /* 0x000fc60003fa4a00 */
[----:B------:R-:W-:-:S04]  /*1450*/  PRMT R17, R16, 0x7632, R17 ;  /* 0x0000763210117816 */ /* 0x000fc80000000011 */
[----:B------:R-:W-:-:S05]  /*1460*/  SEL R16, R17, R16, !P5 ;  /* 0x0000001011107207 */ /* 0x000fca0006800000 */
[----:B------:R-:W-:-:S05]  /*1470*/  HSETP2.GT.AND P5, PT, R16.H0_H0, R7.H0_H0, PT ;  /* 0x2000000710007234 */ /* 0x000fca0003fa4800 */
[----:B------:R-:W-:Y:S02]  /*1480*/  SEL R7, R7, R16, !P5 ;  /* 0x0000001007077207 */ /* 0x000fe40006800000 */
.L_x_1546:
        /* <DEDUP_REMOVED lines=33> */
.L_x_1547:
[----:B------:R0:W-:Y:S01]  /*16a0*/  STS [R23], R18 ;  /* 0x0000001217007388 */ /* 0x0001e20000000800 */
[C---:B------:R-:W-:Y:S02]  /*16b0*/  HADD2 R14, |R18|.reuse, -RZ.H0_H0 ;  /* 0xa00000ff120e7230 */ /* 0x040fe40000000200 */
[----:B------:R-:W-:-:S03]  /*16c0*/  HSETP2.GT.AND P5, PT, |R18|.H0_H0, |R18|.H1_H1, PT ;  /* 0x7000001212007234 */ /* 0x000fc60003fa4a00 */
[----:B------:R-:W-:-:S04]  /*16d0*/  PRMT R15, R14, 0x7632, R15 ;  /* 0x000076320e0f7816 */ /* 0x000fc8000000000f */
[----:B------:R-:W-:-:S05]  /*16e0*/  SEL R14, R15, R14, !P5 ;  /* 0x0000000e0f0e7207 */ /* 0x000fca0006800000 */
[----:B------:R-:W-:-:S05]  /*16f0*/  HSETP2.GT.AND P5, PT, R14.H0_H0, R7.H0_H0, PT ;  /* 0x200000070e007234 */ /* 0x000fca0003fa4800 */
[----:B------:R-:W-:Y:S02]  /*1700*/  SEL R7, R7, R14, !P5 ;  /* 0x0000000e07077207 */ /* 0x000fe40006800000 */
.L_x_1548:
[----:B0-----:R-:W-:Y:S02]  /*1710*/  IADD3 R21, R25, c[0x0][0x0], RZ ;  /* 0x0000000019157a10 */ /* 0x001fe40007ffe0ff */
[----:B------:R-:W-:Y:S02]  /*1720*/  IADD3 R11, R11, 0x1, RZ ;  /* 0x000000010b0b7810 */ /* 0x000fe40007ffe0ff */
[----:B------:R-:W-:-:S13]  /*1730*/  ISETP.GE.AND P5, PT, R21, c[0x0][0x1a8], PT ;  /* 0x00006a0015007a0c */ /* 0x000fda0003fa6270 */
[----:B------:R-:W-:Y:S05]  /*1740*/  @!P5 BRA `(.L_x_1549) ;  /* 0xfffff5e00000d947 */ /* 0x000fea000383ffff */
.L_x_1540:
[----:B0-----:R-:W-:Y:S05]  /*1750*/  BSYNC B0 ;  /* 0x0000000000007941 */ /* 0x001fea0003800000 */
.L_x_1539:
        /* <DEDUP_REMOVED lines=49> */
[----:B------:R-:W-:Y:S05]  /*1a70*/  CALL.REL.NOINC `($__internal_33_$__cuda_sm20_div_rn_f64_full) ;  /* 0x0000020000007944 */ /* 0x000fea0003c00000 */
.L_x_1553:
[----:B------:R-:W-:Y:S05]  /*1a80*/  BSYNC B1 ;  /* 0x0000000000017941 */ /* 0x000fea0003800000 */
.L_x_1552:
[----:B------:R-:W0:Y:S01]  /*1a90*/  S2R R11, SR_CTAID.X ;  /* 0x00000000000b7919 */ /* 0x000e220000002500 */
[----:B------:R-:W2:Y:S01]  /*1aa0*/  F2F.F32.F64 R3, R6 ;  /* 0x0000000600037310 */ /* 0x000ea20000301000 */
[----:B------:R-:W2:Y:S01]  /*1ab0*/  DSETP.GEU.AND P0, PT, |R6|, c[0x2][0x0], PT ;  /* 0x008000000600762a */ /* 0x000ea20003f0e200 */
[----:B-1----:R-:W-:-:S13]  /*1ac0*/  IMAD.MOV.U32 R15, RZ, RZ, 0x2 ;  /* 0x00000002ff0f7424 */ /* 0x002fda00078e00ff */
[----:B--2---:R-:W-:Y:S02]  /*1ad0*/  @!P0 FMUL R3, R3, 1.175494350822287508e-38 ;  /* 0x0080000003038820 */ /* 0x004fe40000400000 */
.L_x_1554:
        /* <DEDUP_REMOVED lines=16> */
.L_x_1551:
[----:B------:R-:W-:Y:S05]  /*1be0*/  BSYNC B0 ;  /* 0x0000000000007941 */ /* 0x000fea0003800000 */
.L_x_1550:
        /* <DEDUP_REMOVED lines=9> */
        .weak           $__internal_33_$__cuda_sm20_div_rn_f64_full
        .type           $__internal_33_$__cuda_sm20_div_rn_f64_full,@function
        .size           $__internal_33_$__cuda_sm20_div_rn_f64_full,(.L_x_2467 - $__internal_33_$__cuda_sm20_div_rn_f64_full)
$__internal_33_$__cuda_sm20_div_rn_f64_full:
        /* <DEDUP_REMOVED lines=57> */
.L_x_1556:
        /* <DEDUP_REMOVED lines=15> */
.L_x_1558:
[----:B0-----:R-:W-:Y:S01]  /*2100*/  LOP3.LUT R17, R5, 0x80000, RZ, 0xfc, !PT ;  /* 0x0008000005117812 */ /* 0x001fe200078efcff */
[----:B------:R-:W-:Y:S02]  /*2110*/  IMAD.MOV.U32 R16, RZ, RZ, R4 ;  /* 0x000000ffff107224 */ /* 0x000fe400078e0004 */
.L_x_1557:
[----:B------:R-:W-:Y:S05]  /*2120*/  BSYNC B2 ;  /* 0x0000000000027941 */ /* 0x000fea0003800000 */
.L_x_1555:
[----:B------:R-:W-:Y:S01]  /*2130*/  IMAD.MOV.U32 R9, RZ, RZ, 0x0 ;  /* 0x00000000ff097424 */ /* 0x000fe200078e00ff */
[----:B------:R-:W-:Y:S01]  /*2140*/  MOV R7, R17 ;  /* 0x0000001100077202 */ /* 0x000fe20000000f00 */
[----:B------:R-:W-:Y:S02]  /*2150*/  IMAD.MOV.U32 R6, RZ, RZ, R16 ;  /* 0x000000ffff067224 */ /* 0x000fe400078e0010 */
[----:B------:R-:W-:Y:S05]  /*2160*/  RET.REL.NODEC R8 `(_ZN17fastertransformer34generalAddBiasResidualLayerNormOptI7__half2Lb1ELb0ELi1ELb1ELi4EEEvPT_S3_PKS2_S5_S5_S5_S5_S5_fiiPKfS7_S7_Pfi) ;  /* 0xffffde9008007950 */ /* 0x000fea0003c3ffff */
.L_x_1559:
        /* <DEDUP_REMOVED lines=9> */
.L_x_2467:


//--------------------- .text._ZN17fastertransformer35generalAddBiasResidualLayerNormOpt2I7__half2Lb0ELb1ELi1ELb1ELi4EEEvPT_S3_PKS2_S5_S5_S5_S5_S5_fiiPKfS7_S7_Pfi --------------------------
	.section	.text._ZN17fastertransformer35generalAddBiasResidualLayerNormOpt2I7__half2Lb0ELb1ELi1ELb1ELi4EEEvPT_S3_PKS2_S5_S5_S5_S5_S5_fiiPKfS7_S7_Pfi,"ax",@progbits
	.sectioninfo	@"SHI_REGISTERS=29"
	.align	128
        .global         _ZN17fastertransformer35generalAddBiasResidualLayerNormOpt2I7__half2Lb0ELb1ELi1ELb1ELi4EEEvPT_S3_PKS2_S5_S5_S5_S5_S5_fiiPKfS7_S7_Pfi
        .type           _ZN17fastertransformer35generalAddBiasResidualLayerNormOpt2I7__half2Lb0ELb1ELi1ELb1ELi4EEEvPT_S3_PKS2_S5_S5_S5_S5_S5_fiiPKfS7_S7_Pfi,@function
        .size           _ZN17fastertransformer35generalAddBiasResidualLayerNormOpt2I7__half2Lb0ELb1ELi1ELb1ELi4EEEvPT_S3_PKS2_S5_S5_S5_S5_S5_fiiPKfS7_S7_Pfi,(.L_x_2468 - _ZN17fastertransformer35generalAddBiasResidualLayerNormOpt2I7__half2Lb0ELb1ELi1ELb1ELi4EEEvPT_S3_PKS2_S5_S5_S5_S5_S5_fiiPKfS7_S7_Pfi)
        .other          _ZN17fastertransformer35generalAddBiasResidualLayerNormOpt2I7__half2Lb0ELb1ELi1ELb1ELi4EEEvPT_S3_PKS2_S5_S5_S5_S5_S5_fiiPKfS7_S7_Pfi,@"STO_CUDA_ENTRY STV_DEFAULT"
_ZN17fastertransformer35generalAddBiasResidualLayerNormOpt2I7__half2Lb0ELb1ELi1ELb1ELi4EEEvPT_S3_PKS2_S5_S5_S5_S5_S5_fiiPKfS7_S7_Pfi:
.text._ZN17fastertransformer35generalAddBiasResidualLayerNormOpt2I7__half2Lb0ELb1ELi1ELb1ELi4EEEvPT_S3_PKS2_S5_S5_S5_S5_S5_fiiPKfS7_S7_Pfi:
        /* <DEDUP_REMOVED lines=23> */
.L_x_1562:
[----:B------:R-:W-:Y:S02]  /*0170*/  IMAD.MOV.U32 R20, RZ, RZ, 0x4 ;  /* 0x00000004ff147424 */ /* 0x000fe400078e00ff */
[----:B------:R-:W-:Y:S02]  /*0180*/  IMAD R15, R10, R9, R8 ;  /* 0x000000090a0f7224 */ /* 0x000fe400078e0208 */
        /* <DEDUP_REMOVED lines=15> */
[-C--:B------:R-:W-:Y:S01]  /*0280*/  F2FP.PACK_AB R7, R23, R24.reuse ;  /* 0x000000181707723e */ /* 0x080fe200000000ff */
[----:B------:R-:W-:-:S03]  /*0290*/  FMUL.FTZ R6, R24, R24 ;  /* 0x0000001818067220 */ /* 0x000fc60000410000 */
[----:B------:R-:W-:Y:S01]  /*02a0*/  PRMT R19, R7, 0x5432, R7 ;  /* 0x0000543207137816 */ /* 0x000fe20000000007 */
[C---:B------:R-:W-:Y:S02]  /*02b0*/  FADD.FTZ R7, R23.reuse, R24 ;  /* 0x0000001817077221 */ /* 0x040fe40000010000 */
[----:B------:R-:W-:Y:S01]  /*02c0*/  FFMA.FTZ R6, R23, R23, R6 ;  /* 0x0000001717067223 */ /* 0x000fe20000010006 */
[----:B------:R-:W-:Y:S01]  /*02d0*/  LEA R23, R18, 0x190, 0x2 ;  /* 0x0000019012177811 */ /* 0x000fe200078e10ff */
[----:B------:R0:W-:Y:S01]  /*02e0*/  STG.E [R20.64], R19 ;  /* 0x0000001314007986 */ /* 0x0001e2000c101904 */
[----:B------:R-:W-:Y:S02]  /*02f0*/  FADD.FTZ R14, R7, R14 ;  /* 0x0000000e070e7221 */ /* 0x000fe40000010000 */
[----:B------:R-:W-:Y:S01]  /*0300*/  FADD.FTZ R11, R6, R11 ;  /* 0x0000000b060b7221 */ /* 0x000fe20000010000 */
[----:B------:R0:W-:Y:S01]  /*0310*/  STS [R18.X4+0x190], R19 ;  /* 0x0001901312007388 */ /* 0x0001e20000004800 */
[----:B------:R-:W-:Y:S05]  /*0320*/  @P0 BRA `(.L_x_1561) ;  /* 0x000005d000000947 */ /* 0x000fea0003800000 */
[----:B------:R-:W-:Y:S01]  /*0330*/  IMAD.WIDE R6, R15, 0x4, R4 ;  /* 0x000000040f067825 */ /* 0x000fe200078e0204 */
[----:B------:R-:W-:-:S04]  /*0340*/  MOV R15, c[0x0][0x0] ;  /* 0x00000000000f7a02 */ /* 0x000fc80000000f00 */
[----:B0-----:R-:W-:Y:S01]  /*0350*/  IADD3 R18, P0, R6, c[0x0][0x180], RZ ;  /* 0x0000600006127a10 */ /* 0x001fe20007f1e0ff */
[----:B------:R-:W-:-:S03]  /*0360*/  IMAD.WIDE R16, R15, 0x4, R16 ;  /* 0x000000040f107825 */ /* 0x000fc600078e0210 */
[----:B------:R-:W-:Y:S02]  /*0370*/  IADD3.X R19, R7, c[0x0][0x184], RZ, P0, !PT ;  /* 0x0000610007137a10 */ /* 0x000fe400007fe4ff */
[----:B------:R-:W2:Y:S04]  /*0380*/  LDG.E.CONSTANT R15, [R16.64] ;  /* 0x00000004100f7981 */ /* 0x000ea8000c1e9900 */
[----:B------:R-:W3:Y:S01]  /*0390*/  LDG.E.CONSTANT R18, [R18.64] ;  /* 0x0000000412127981 */ /* 0x000ee2000c1e9900 */
[----:B------:R-:W-:Y:S01]  /*03a0*/  IMAD.IADD R23, R10, 0x1, R23 ;  /* 0x000000010a177824 */ /* 0x000fe200078e0217 */
[----:B------:R-:W-:Y:S01]  /*03b0*/  IADD3 R22, R22, c[0x0][0x0], RZ ;  /* 0x0000000016167a10 */ /* 0x000fe20007ffe0ff */
[--C-:B--2---:R-:W-:Y:S02]  /*03c0*/  HADD2.F32 R20, -RZ, R15.reuse.H0_H0 ;  /* 0x2000000fff147230 */ /* 0x104fe40000004100 */
[----:B------:R-:W-:-:S02]  /*03d0*/  HADD2.F32 R21, -RZ, R15.H1_H1 ;  /* 0x3000000fff157230 */ /* 0x000fc40000004100 */
[--C-:B---3--:R-:W-:Y:S01]  /*03e0*/  HADD2.F32 R24, -RZ, R18.reuse.H0_H0 ;  /* 0x20000012ff187230 */ /* 0x108fe20000004100 */
[----:B------:R-:W-:Y:S01]  /*03f0*/  FADD.FTZ R15, RZ, R20 ;  /* 0x00000014ff0f7221 */ /* 0x000fe20000010000 */
[----:B------:R-:W-:Y:S01]  /*0400*/  HADD2.F32 R26, -RZ, R18.H1_H1 ;  /* 0x30000012ff1a7230 */ /* 0x000fe20000004100 */
[----:B------:R-:W-:Y:S01]  /*0410*/  FADD.FTZ R21, RZ, R21 ;  /* 0x00000015ff157221 */ /* 0x000fe20000010000 */
[----:B------:R-:W-:Y:S01]  /*0420*/  IADD3 R20, P0, R6, c[0x0][0x168], RZ ;  /* 0x00005a0006147a10 */ /* 0x000fe20007f1e0ff */
        /* <DEDUP_REMOVED lines=14> */
[C---:B------:R-:W-:Y:S02]  /*0510*/  IADD3 R16, P0, R4.reuse, R16, RZ ;  /* 0x0000001004107210 */ /* 0x040fe40007f1e0ff */
[----:B------:R-:W-:-:S03]  /*0520*/  IADD3 R15, P1, R4, R6, RZ ;  /* 0x00000006040f7210 */ /* 0x000fc60007f3e0ff */
[----:B------:R-:W-:Y:S01]  /*0530*/  IMAD.X R17, R5, 0x1, R17, P0 ;  /* 0x0000000105117824 */ /* 0x000fe200000e0611 */
[----:B------:R-:W-:Y:S01]  /*0540*/  IADD3 R18, P0, R15, c[0x0][0x180], RZ ;  /* 0x000060000f127a10 */ /* 0x000fe20007f1e0ff */
[----:B0-----:R-:W-:-:S03]  /*0550*/  IMAD.X R21, R5, 0x1, R7, P1 ;  /* 0x0000000105157824 */ /* 0x001fc600008e0607 */
[----:B------:R-:W2:Y:S02]  /*0560*/  LDG.E.CONSTANT R6, [R16.64] ;  /* 0x0000000410067981 */ /* 0x000ea4000c1e9900 */
[----:B------:R-:W-:-:S05]  /*0570*/  IADD3.X R19, R21, c[0x0][0x184], RZ, P0, !PT ;  /* 0x0000610015137a10 */ /* 0x000fca00007fe4ff */
[----:B------:R-:W3:Y:S01]  /*0580*/  LDG.E.CONSTANT R18, [R18.64] ;  /* 0x0000000412127981 */ /* 0x000ee2000c1e9900 */
[----:B------:R-:W-:Y:S01]  /*0590*/  IMAD.IADD R23, R10, 0x1, R23 ;  /* 0x000000010a177824 */ /* 0x000fe200078e0217 */
        /* <DEDUP_REMOVED lines=30> */
[----:B------:R-:W-:Y:S01]  /*0780*/  IMAD.IADD R23, R10, 0x1, R23 ;  /* 0x000000010a177824 */ /* 0x000fe200078e0217 */
[----:B------:R-:W-:Y:S02]  /*0790*/  IADD3 R18, R18, c[0x0][0x0], RZ ;  /* 0x0000000012127a10 */ /* 0x000fe40007ffe0ff */
        /* <DEDUP_REMOVED lines=22> */
.L_x_1561:
[----:B0-2---:R-:W-:Y:S05]  /*0900*/  BSYNC B0 ;  /* 0x0000000000007941 */ /* 0x005fea0003800000 */
.L_x_1560:
        /* <DEDUP_REMOVED lines=65> */
.L_x_1564:
[----:B------:R-:W-:Y:S05]  /*0d20*/  BSYNC B0 ;  /* 0x0000000000007941 */ /* 0x000fea0003800000 */
.L_x_1563:
        /* <DEDUP_REMOVED lines=12> */
.L_x_1575:
        /* <DEDUP_REMOVED lines=32> */
.L_x_1567:
[----:B------:R0:W-:Y:S01]  /*0ff0*/  STS [R23], R21 ;  /* 0x0000001517007388 */ /* 0x0001e20000000800 */
[C---:B------:R-:W-:Y:S02]  /*1000*/  HADD2 R17, |R21|.reuse, -RZ.H0_H0 ;  /* 0xa00000ff15117230 */ /* 0x040fe40000000200 */
[----:B------:R-:W-:-:S03]  /*1010*/  HSETP2.GT.AND P4, PT, |R21|.H0_H0, |R21|.H1_H1, PT ;  /* 0x7000001515007234 */ /* 0x000fc60003f84a00 */
[----:B------:R-:W-:-:S04]  /*1020*/  PRMT R16, R17, 0x7632, R16 ;  /* 0x0000763211107816 */ /* 0x000fc80000000010 */
[----:B------:R-:W-:-:S05]  /*1030*/  SEL R17, R16, R17, !P4 ;  /* 0x0000001110117207 */ /* 0x000fca0006000000 */
[----:B------:R-:W-:-:S05]  /*1040*/  HSETP2.GT.AND P4, PT, R17.H0_H0, R8.H0_H0, PT ;  /* 0x2000000811007234 */ /* 0x000fca0003f84800 */
[----:B------:R-:W-:Y:S02]  /*1050*/  SEL R8, R8, R17, !P4 ;  /* 0x0000001108087207 */ /* 0x000fe40006000000 */
.L_x_1568:
        /* <DEDUP_REMOVED lines=36> */
.L_x_1569:
[----:B------:R0:W-:Y:S01]  /*12a0*/  STS [R23], R24 ;  /* 0x0000001817007388 */ /* 0x0001e20000000800 */
[C---:B------:R-:W-:Y:S02]  /*12b0*/  HADD2 R17, |R24|.reuse, -RZ.H0_H0 ;  /* 0xa00000ff18117230 */ /* 0x040fe40000000200 */
[----:B------:R-:W-:-:S03]  /*12c0*/  HSETP2.GT.AND P4, PT, |R24|.H0_H0, |R24|.H1_H1, PT ;  /* 0x7000001818007234 */ /* 0x000fc60003f84a00 */
[----:B------:R-:W-:-:S04]  /*12d0*/  PRMT R16, R17, 0x7632, R16 ;  /* 0x0000763211107816 */ /* 0x000fc80000000010 */
[----:B------:R-:W-:-:S05]  /*12e0*/  SEL R17, R16, R17, !P4 ;  /* 0x0000001110117207 */ /* 0x000fca0006000000 */
[----:B------:R-:W-:-:S05]  /*12f0*/  HSETP2.GT.AND P4, PT, R17.H0_H0, R8.H0_H0, PT ;  /* 0x2000000811007234 */ /* 0x000fca0003f84800 */
[----:B------:R-:W-:Y:S02]  /*1300*/  SEL R8, R8, R17, !P4 ;  /* 0x0000001108087207 */ /* 0x000fe40006000000 */
.L_x_1570:
        /* <DEDUP_REMOVED lines=35> */
.L_x_1571:
[----:B------:R0:W-:Y:S01]  /*1540*/  STS [R23], R24 ;  /* 0x0000001817007388 */ /* 0x0001e20000000800 */
[C---:B------:R-:W-:Y:S02]  /*1550*/  HADD2 R17, |R24|.reuse, -RZ.H0_H0 ;  /* 0xa00000ff18117230 */ /* 0x040fe40000000200 */
[----:B------:R-:W-:-:S03]  /*1560*/  HSETP2.GT.AND P4, PT, |R24|.H0_H0, |R24|.H1_H1, PT ;  /* 0x7000001818007234 */ /* 0x000fc60003f84a00 */
[----:B------:R-:W-:-:S04]  /*1570*/  PRMT R16, R17, 0x7632, R16 ;  /* 0x0000763211107816 */ /* 0x000fc80000000010 */
[----:B------:R-:W-:-:S05]  /*1580*/  SEL R17, R16, R17, !P4 ;  /* 0x0000001110117207 */ /* 0x000fca0006000000 */
[----:B------:R-:W-:-:S05]  /*1590*/  HSETP2.GT.AND P4, PT, R17.H0_H0, R8.H0_H0, PT ;  /* 0x2000000811007234 */ /* 0x000fca0003f84800 */
[----:B------:R-:W-:Y:S02]  /*15a0*/  SEL R8, R8, R17, !P4 ;  /* 0x0000001108087207 */ /* 0x000fe40006000000 */
.L_x_1572:
        /* <DEDUP_REMOVED lines=35> */
.L_x_1573:
[----:B------:R0:W-:Y:S01]  /*17e0*/  STS [R23], R18 ;  /* 0x0000001217007388 */ /* 0x0001e20000000800 */
[C---:B------:R-:W-:Y:S02]  /*17f0*/  HADD2 R15, |R18|.reuse, -RZ.H0_H0 ;  /* 0xa00000ff120f7230 */ /* 0x040fe40000000200 */
[----:B------:R-:W-:-:S03]  /*1800*/  HSETP2.GT.AND P4, PT, |R18|.H0_H0, |R18|.H1_H1, PT ;  /* 0x7000001212007234 */ /* 0x000fc60003f84a00 */
[----:B------:R-:W-:-:S04]  /*1810*/  PRMT R14, R15, 0x7632, R14 ;  /* 0x000076320f0e7816 */ /* 0x000fc8000000000e */
[----:B------:R-:W-:-:S05]  /*1820*/  SEL R15, R14, R15, !P4 ;  /* 0x0000000f0e0f7207 */ /* 0x000fca0006000000 */
[----:B------:R-:W-:-:S05]  /*1830*/  HSETP2.GT.AND P4, PT, R15.H0_H0, R8.H0_H0, PT ;  /* 0x200000080f007234 */ /* 0x000fca0003f84800 */
[----:B------:R-:W-:Y:S02]  /*1840*/  SEL R8, R8, R15, !P4 ;  /* 0x0000000f08087207 */ /* 0x000fe40006000000 */
.L_x_1574:
[----:B0-----:R-:W-:Y:S02]  /*1850*/  IADD3 R22, R22, c[0x0][0x0], RZ ;  /* 0x0000000016167a10 */ /* 0x001fe40007ffe0ff */
[----:B------:R-:W-:Y:S02]  /*1860*/  IADD3 R11, R11, 0x1, RZ ;  /* 0x000000010b0b7810 */ /* 0x000fe40007ffe0ff */
[----:B------:R-:W-:-:S13]  /*1870*/  ISETP.GE.AND P4, PT, R22, c[0x0][0x1a8], PT ;  /* 0x00006a0016007a0c */ /* 0x000fda0003f86270 */
[----:B------:R-:W-:Y:S05]  /*1880*/  @!P4 BRA `(.L_x_1575) ;  /* 0xfffff5600000c947 */ /* 0x000fea000383ffff */
.L_x_1566:
[----:B------:R-:W-:Y:S05]  /*1890*/  BSYNC B0 ;  /* 0x0000000000007941 */ /* 0x000fea0003800000 */
.L_x_1565:
        /* <DEDUP_REMOVED lines=49> */
[----:B------:R-:W-:Y:S05]  /*1bb0*/  CALL.REL.NOINC `($__internal_34_$__cuda_sm20_div_rn_f64_full) ;  /* 0x000001e000007944 */ /* 0x000fea0003c00000 */
.L_x_1579:
[----:B------:R-:W-:Y:S05]  /*1bc0*/  BSYNC B1 ;  /* 0x0000000000017941 */ /* 0x000fea0003800000 */
.L_x_1578:
[----:B------:R-:W2:Y:S01]  /*1bd0*/  F2F.F32.F64 R6, R4 ;  /* 0x0000000400067310 */ /* 0x000ea20000301000 */
[----:B------:R-:W2:Y:S01]  /*1be0*/  DSETP.GEU.AND P0, PT, |R4|, c[0x2][0x0], PT ;  /* 0x008000000400762a */ /* 0x000ea20003f0e200 */
[----:B------:R-:W-:-:S13]  /*1bf0*/  IMAD.MOV.U32 R11, RZ, RZ, 0x2 ;  /* 0x00000002ff0b7424 */ /* 0x000fda00078e00ff */
[----:B--2---:R-:W-:Y:S02]  /*1c00*/  @!P0 FMUL R6, R6, 1.175494350822287508e-38 ;  /* 0x0080000006068820 */ /* 0x004fe40000400000 */
.L_x_1580:
        /* <DEDUP_REMOVED lines=16> */
.L_x_1577:
[----:B------:R-:W-:Y:S05]  /*1d10*/  BSYNC B0 ;  /* 0x0000000000007941 */ /* 0x000fea0003800000 */
.L_x_1576:
[----:B------:R-:W-:Y:S05]  /*1d20*/  @P1 EXIT ;  /* 0x000000000000194d */ /* 0x000fea0003800000 */
[----:B------:R-:W3:Y:S01]  /*1d30*/  LDG.E R13, [R12.64] ;  /* 0x000000040c0d7981 */ /* 0x000ee2000c1e1900 */
[----:B------:R-:W-:-:S05]  /*1d40*/  MOV R2, 0x4 ;  /* 0x0000000400027802 */ /* 0x000fca0000000f00 */
[----:B------:R-:W-:-:S04]  /*1d50*/  IMAD.WIDE.U32 R2, R3, R2, c[0x0][0x1c8] ;  /* 0x0000720003027625 */ /* 0x000fc800078e0002 */
[----:B---3--:R-:W-:-:S04]  /*1d60*/  FMUL.FTZ R0, R0, R13 ;  /* 0x0000000d00007220 */ /* 0x008fc80000410000 */
[----:B--2---:R-:W-:-:S05]  /*1d70*/  FMUL.FTZ R5, R0, 0.0078740157186985015869 ;  /* 0x3c01020400057820 */ /* 0x004fca0000410000 */
[----:B------:R-:W-:Y:S01]  /*1d80*/  STG.E [R2.64], R5 ;  /* 0x0000000502007986 */ /* 0x000fe2000c101904 */
[----:B------:R-:W-:Y:S05]  /*1d90*/  EXIT ;  /* 0x000000000000794d */ /* 0x000fea0003800000 */
        .weak           $__internal_34_$__cuda_sm20_div_rn_f64_full
        .type           $__internal_34_$__cuda_sm20_div_rn_f64_full,@function
        .size           $__internal_34_$__cuda_sm20_div_rn_f64_full,(.L_x_2468 - $__internal_34_$__cuda_sm20_div_rn_f64_full)
$__internal_34_$__cuda_sm20_div_rn_f64_full:
        /* <DEDUP_REMOVED lines=57> */
.L_x_1582:
        /* <DEDUP_REMOVED lines=15> */
.L_x_1584:
[----:B------:R-:W-:Y:S01]  /*2220*/  LOP3.LUT R17, R7, 0x80000, RZ, 0xfc, !PT ;  /* 0x0008000007117812 */ /* 0x000fe200078efcff */
[----:B------:R-:W-:Y:S02]  /*2230*/  IMAD.MOV.U32 R16, RZ, RZ, R6 ;  /* 0x000000ffff107224 */ /* 0x000fe400078e0006 */
.L_x_1583:
[----:B------:R-:W-:Y:S05]  /*2240*/  BSYNC B2 ;  /* 0x0000000000027941 */ /* 0x000fea0003800000 */
.L_x_1581:
[----:B------:R-:W-:Y:S01]  /*2250*/  IMAD.MOV.U32 R11, RZ, RZ, 0x0 ;  /* 0x00000000ff0b7424 */ /* 0x000fe200078e00ff */
[----:B------:R-:W-:Y:S01]  /*2260*/  MOV R4, R16 ;  /* 0x0000001000047202 */ /* 0x000fe20000000f00 */
[----:B------:R-:W-:Y:S02]  /*2270*/  IMAD.MOV.U32 R5, RZ, RZ, R17 ;  /* 0x000000ffff057224 */ /* 0x000fe400078e0011 */
[----:B------:R-:W-:Y:S05]  /*2280*/  RET.REL.NODEC R10 `(_ZN17fastertransformer35generalAddBiasResidualLayerNormOpt2I7__half2Lb0ELb1ELi1ELb1ELi4EEEvPT_S3_PKS2_S5_S5_S5_S5_S5_fiiPKfS7_S7_Pfi) ;  /* 0xffffdd700a007950 */ /* 0x000fea0003c3ffff */
.L_x_1585:
        /* <DEDUP_REMOVED lines=15> */
.L_x_2468:


//--------------------- .text._ZN17fastertransformer34generalAddBiasResidualLayerNormOptI7__half2Lb0ELb1ELi1ELb1ELi4EEEvPT_S3_PKS2_S5_S5_S5_S5_S5_fiiPKfS7_S7_Pfi --------------------------
	.section	.text._ZN17fastertransformer34generalAddBiasResidualLayerNormOptI7__half2Lb0ELb1ELi1ELb1ELi4EEEvPT_S3_PKS2_S5_S5_S5_S5_S5_fiiPKfS7_S7_Pfi,"ax",@progbits
	.sectioninfo	@"SHI_REGISTERS=30"
	.align	128
        .global         _ZN17fastertransformer34generalAddBiasResidualLayerNormOptI7__half2Lb0ELb1ELi1ELb1ELi4EEEvPT_S3_PKS2_S5_S5_S5_S5_S5_fiiPKfS7_S7_Pfi
        .type           _ZN17fastertransformer34generalAddBiasResidualLayerNormOptI7__half2Lb0ELb1ELi1ELb1ELi4EEEvPT_S3_PKS2_S5_S5_S5_S5_S5_fiiPKfS7_S7_Pfi,@function
        .size           _ZN17fastertransformer34generalAddBiasResidualLayerNormOptI7__half2Lb0ELb1ELi1ELb1ELi4EEEvPT_S3_PKS2_S5_S5_S5_S5_S5_fiiPKfS7_S7_Pfi,(.L_x_2469 - _ZN17fastertransformer34generalAddBiasResidualLayerNormOptI7__half2Lb0ELb1ELi1ELb1ELi4EEEvPT_S3_PKS2_S5_S5_S5_S5_S5_fiiPKfS7_S7_Pfi)
        .other          _ZN17fastertransformer34generalAddBiasResidualLayerNormOptI7__half2Lb0ELb1ELi1ELb1ELi4EEEvPT_S3_PKS2_S5_S5_S5_S5_S5_fiiPKfS7_S7_Pfi,@"STO_CUDA_ENTRY STV_DEFAULT"
_ZN17fastertransformer34generalAddBiasResidualLayerNormOptI7__half2Lb0ELb1ELi1ELb1ELi4EEEvPT_S3_PKS2_S5_S5_S5_S5_S5_fiiPKfS7_S7_Pfi:
.text._ZN17fastertransformer34generalAddBiasResidualLayerNormOptI7__half2Lb0ELb1ELi1ELb1ELi4EEEvPT_S3_PKS2_S5_S5_S5_S5_S5_fiiPKfS7_S7_Pfi:
        /* <DEDUP_REMOVED lines=15> */
.L_x_1588:
[----:B------:R-:W-:Y:S02]  /*00f0*/  IMAD.MOV.U32 R9, RZ, RZ, 0x4 ;  /* 0x00000004ff097424 */ /* 0x000fe400078e00ff */
[----:B0-----:R-:W-:Y:S02]  /*0100*/  IMAD R8, R11, c[0x0][0x1a8], R10 ;  /* 0x00006a000b087a24 */ /* 0x001fe400078e020a */
        /* <DEDUP_REMOVED lines=13> */
.L_x_1587:
[----:B-1----:R-:W-:Y:S05]  /*01e0*/  BSYNC B0 ;  /* 0x0000000000007941 */ /* 0x002fea0003800000 */
.L_x_1586:
        /* <DEDUP_REMOVED lines=47> */
.L_x_1591:
        /* <DEDUP_REMOVED lines=53> */
.L_x_1590:
[----:B0-----:R-:W-:Y:S05]  /*0830*/  BSYNC B0 ;  /* 0x0000000000007941 */ /* 0x001fea0003800000 */
.L_x_1589:
        /* <DEDUP_REMOVED lines=44> */
.L_x_1602:
        /* <DEDUP_REMOVED lines=32> */
.L_x_1594:
[----:B------:R0:W-:Y:S01]  /*0d00*/  STS [R23], R22 ;  /* 0x0000001617007388 */ /* 0x0001e20000000800 */
[C---:B------:R-:W-:Y:S02]  /*0d10*/  HADD2 R16, |R22|.reuse, -RZ.H0_H0 ;  /* 0xa00000ff16107230 */ /* 0x040fe40000000200 */
[----:B------:R-:W-:-:S03]  /*0d20*/  HSETP2.GT.AND P4, PT, |R22|.H0_H0, |R22|.H1_H1, PT ;  /* 0x7000001616007234 */ /* 0x000fc60003f84a00 */
[----:B------:R-:W-:-:S04]  /*0d30*/  PRMT R17, R16, 0x7632, R17 ;  /* 0x0000763210117816 */ /* 0x000fc80000000011 */
[----:B------:R-:W-:-:S05]  /*0d40*/  SEL R16, R17, R16, !P4 ;  /* 0x0000001011107207 */ /* 0x000fca0006000000 */
[----:B------:R-:W-:-:S05]  /*0d50*/  HSETP2.GT.AND P4, PT, R16.H0_H0, R7.H0_H0, PT ;  /* 0x2000000710007234 */ /* 0x000fca0003f84800 */
[----:B------:R-:W-:Y:S02]  /*0d60*/  SEL R7, R7, R16, !P4 ;  /* 0x0000001007077207 */ /* 0x000fe40006000000 */
.L_x_1595:
        /* <DEDUP_REMOVED lines=36> */
.L_x_1596:
[----:B------:R0:W-:Y:S01]  /*0fb0*/  STS [R23], R22 ;  /* 0x0000001617007388 */ /* 0x0001e20000000800 */
[C---:B------:R-:W-:Y:S02]  /*0fc0*/  HADD2 R16, |R22|.reuse, -RZ.H0_H0 ;  /* 0xa00000ff16107230 */ /* 0x040fe40000000200 */
[----:B------:R-:W-:-:S03]  /*0fd0*/  HSETP2.GT.AND P4, PT, |R22|.H0_H0, |R22|.H1_H1, PT ;  /* 0x7000001616007234 */ /* 0x000fc60003f84a00 */
[----:B------:R-:W-:-:S04]  /*0fe0*/  PRMT R17, R16, 0x7632, R17 ;  /* 0x0000763210117816 */ /* 0x000fc80000000011 */
[----:B------:R-:W-:-:S05]  /*0ff0*/  SEL R16, R17, R16, !P4 ;  /* 0x0000001011107207 */ /* 0x000fca0006000000 */
[----:B------:R-:W-:-:S05]  /*1000*/  HSETP2.GT.AND P4, PT, R16.H0_H0, R7.H0_H0, PT ;  /* 0x2000000710007234 */ /* 0x000fca0003f84800 */
[----:B------:R-:W-:Y:S02]  /*1010*/  SEL R7, R7, R16, !P4 ;  /* 0x0000001007077207 */ /* 0x000fe40006000000 */
.L_x_1597:
        /* <DEDUP_REMOVED lines=35> */
.L_x_1598:
[----:B------:R0:W-:Y:S01]  /*1250*/  STS [R23], R22 ;  /* 0x0000001617007388 */ /* 0x0001e20000000800 */
[C---:B------:R-:W-:Y:S02]  /*1260*/  HADD2 R16, |R22|.reuse, -RZ.H0_H0 ;  /* 0xa00000ff16107230 */ /* 0x040fe40000000200 */
[----:B------:R-:W-:-:S03]  /*1270*/  HSETP2.GT.AND P4, PT, |R22|.H0_H0, |R22|.H1_H1, PT ;  /* 0x7000001616007234 */ /* 0x000fc60003f84a00 */
[----:B------:R-:W-:-:S04]  /*1280*/  PRMT R17, R16, 0x7632, R17 ;  /* 0x0000763210117816 */ /* 0x000fc80000000011 */
[----:B------:R-:W-:-:S05]  /*1290*/  SEL R16, R17, R16, !P4 ;  /* 0x0000001011107207 */ /* 0x000fca0006000000 */
[----:B------:R-:W-:-:S05]  /*12a0*/  HSETP2.GT.AND P4, PT, R16.H0_H0, R7.H0_H0, PT ;  /* 0x2000000710007234 */ /* 0x000fca0003f84800 */
[----:B------:R-:W-:Y:S02]  /*12b0*/  SEL R7, R7, R16, !P4 ;  /* 0x0000001007077207 */ /* 0x000fe40006000000 */
.L_x_1599:
        /* <DEDUP_REMOVED lines=35> */
.L_x_1600:
[----:B------:R0:W-:Y:S01]  /*14f0*/  STS [R23], R18 ;  /* 0x0000001217007388 */ /* 0x0001e20000000800 */
[C---:B------:R-:W-:Y:S02]  /*1500*/  HADD2 R14, |R18|.reuse, -RZ.H0_H0 ;  /* 0xa00000ff120e7230 */ /* 0x040fe40000000200 */
[----:B------:R-:W-:-:S03]  /*1510*/  HSETP2.GT.AND P4, PT, |R18|.H0_H0, |R18|.H1_H1, PT ;  /* 0x7000001212007234 */ /* 0x000fc60003f84a00 */
[----:B------:R-:W-:-:S04]  /*1520*/  PRMT R15, R14, 0x7632, R15 ;  /* 0x000076320e0f7816 */ /* 0x000fc8000000000f */
[----:B------:R-:W-:-:S05]  /*1530*/  SEL R14, R15, R14, !P4 ;  /* 0x0000000e0f0e7207 */ /* 0x000fca0006000000 */
[----:B------:R-:W-:-:S05]  /*1540*/  HSETP2.GT.AND P4, PT, R14.H0_H0, R7.H0_H0, PT ;  /* 0x200000070e007234 */ /* 0x000fca0003f84800 */
[----:B------:R-:W-:Y:S02]  /*1550*/  SEL R7, R7, R14, !P4 ;  /* 0x0000000e07077207 */ /* 0x000fe40006000000 */
.L_x_1601:
[----:B0-----:R-:W-:Y:S02]  /*1560*/  IADD3 R21, R25, c[0x0][0x0], RZ ;  /* 0x0000000019157a10 */ /* 0x001fe40007ffe0ff */
[----:B------:R-:W-:Y:S02]  /*1570*/  IADD3 R11, R11, 0x1, RZ ;  /* 0x000000010b0b7810 */ /* 0x000fe40007ffe0ff */
[----:B------:R-:W-:-:S13]  /*1580*/  ISETP.GE.AND P4, PT, R21, c[0x0][0x1a8], PT ;  /* 0x00006a0015007a0c */ /* 0x000fda0003f86270 */
[----:B------:R-:W-:Y:S05]  /*1590*/  @!P4 BRA `(.L_x_1602) ;  /* 0xfffff5600000c947 */ /* 0x000fea000383ffff */
.L_x_1593:
[----:B0-----:R-:W-:Y:S05]  /*15a0*/  BSYNC B0 ;  /* 0x0000000000007941 */ /* 0x001fea0003800000 */
.L_x_1592:
        /* <DEDUP_REMOVED lines=49> */
[----:B------:R-:W-:Y:S05]  /*18c0*/  CALL.REL.NOINC `($__internal_35_$__cuda_sm20_div_rn_f64_full) ;  /* 0x0000020000007944 */ /* 0x000fea0003c00000 */
.L_x_1606:
[----:B------:R-:W-:Y:S05]  /*18d0*/  BSYNC B1 ;  /* 0x0000000000017941 */ /* 0x000fea0003800000 */
.L_x_1605:
[----:B------:R-:W0:Y:S01]  /*18e0*/  S2R R11, SR_CTAID.X ;  /* 0x00000000000b7919 */ /* 0x000e220000002500 */
[----:B------:R-:W2:Y:S01]  /*18f0*/  F2F.F32.F64 R3, R6 ;  /* 0x0000000600037310 */ /* 0x000ea20000301000 */
[----:B------:R-:W2:Y:S01]  /*1900*/  DSETP.GEU.AND P0, PT, |R6|, c[0x2][0x0], PT ;  /* 0x008000000600762a */ /* 0x000ea20003f0e200 */
[----:B-1----:R-:W-:-:S13]  /*1910*/  IMAD.MOV.U32 R15, RZ, RZ, 0x2 ;  /* 0x00000002ff0f7424 */ /* 0x002fda00078e00ff */
[----:B--2---:R-:W-:Y:S02]  /*1920*/  @!P0 FMUL R3, R3, 1.175494350822287508e-38 ;  /* 0x0080000003038820 */ /* 0x004fe40000400000 */
.L_x_1607:
        /* <DEDUP_REMOVED lines=16> */
.L_x_1604:
[----:B------:R-:W-:Y:S05]  /*1a30*/  BSYNC B0 ;  /* 0x0000000000007941 */ /* 0x000fea0003800000 */
.L_x_1603:
        /* <DEDUP_REMOVED lines=9> */
        .weak           $__internal_35_$__cuda_sm20_div_rn_f64_full
        .type           $__internal_35_$__cuda_sm20_div_rn_f64_full,@function
        .size           $__internal_35_$__cuda_sm20_div_rn_f64_full,(.L_x_2469 - $__internal_35_$__cuda_sm20_div_rn_f64_full)
$__internal_35_$__cuda_sm20_div_rn_f64_full:
        /* <DEDUP_REMOVED lines=57> */
.L_x_1609:
        /* <DEDUP_REMOVED lines=15> */
.L_x_1611:
[----:B0-----:R-:W-:Y:S01]  /*1f50*/  LOP3.LUT R17, R5, 0x80000, RZ, 0xfc, !PT ;  /* 0x0008000005117812 */ /* 0x001fe200078efcff */
[----:B------:R-:W-:Y:S02]  /*1f60*/  IMAD.MOV.U32 R16, RZ, RZ, R4 ;  /* 0x000000ffff107224 */ /* 0x000fe400078e0004 */
.L_x_1610:
[----:B------:R-:W-:Y:S05]  /*1f70*/  BSYNC B2 ;  /* 0x0000000000027941 */ /* 0x000fea0003800000 */
.L_x_1608:
[----:B------:R-:W-:Y:S01]  /*1f80*/  IMAD.MOV.U32 R9, RZ, RZ, 0x0 ;  /* 0x00000000ff097424 */ /* 0x000fe200078e00ff */
[----:B------:R-:W-:Y:S01]  /*1f90*/  MOV R6, R16 ;  /* 0x0000001000067202 */ /* 0x000fe20000000f00 */
[----:B------:R-:W-:Y:S02]  /*1fa0*/  IMAD.MOV.U32 R7, RZ, RZ, R17 ;  /* 0x000000ffff077224 */ /* 0x000fe400078e0011 */
[----:B------:R-:W-:Y:S05]  /*1fb0*/  RET.REL.NODEC R8 `(_ZN17fastertransformer34generalAddBiasResidualLayerNormOptI7__half2Lb0ELb1ELi1ELb1ELi4EEEvPT_S3_PKS2_S5_S5_S5_S5_S5_fiiPKfS7_S7_Pfi) ;  /* 0xffffe04008007950 */ /* 0x000fea0003c3ffff */
.L_x_1612:
        /* <DEDUP_REMOVED lines=12> */
.L_x_2469:


//--------------------- .text._ZN17fastertransformer35generalAddBiasResidualLayerNormOpt2I7__half2Lb1ELb1ELi1ELb1ELi4EEEvPT_S3_PKS2_S5_S5_S5_S5_S5_fiiPKfS7_S7_Pfi --------------------------
	.section	.text._ZN17fastertransformer35generalAddBiasResidualLayerNormOpt2I7__half2Lb1ELb1ELi1ELb1ELi4EEEvPT_S3_PKS2_S5_S5_S5_S5_S5_fiiPKfS7_S7_Pfi,"ax",@progbits
	.sectioninfo	@"SHI_REGISTERS=32"
	.align	128
        .global         _ZN17fastertransformer35generalAddBiasResidualLayerNormOpt2I7__half2Lb1ELb1ELi1ELb1ELi4EEEvPT_S3_PKS2_S5_S5_S5_S5_S5_fiiPKfS7_S7_Pfi
        .type           _ZN17fastertransformer35generalAddBiasResidualLayerNormOpt2I7__half2Lb1ELb1ELi1ELb1ELi4EEEvPT_S3_PKS2_S5_S5_S5_S5_S5_fiiPKfS7_S7_Pfi,@function
        .size           _ZN17fastertransformer35generalAddBiasResidualLayerNormOpt2I7__half2Lb1ELb1ELi1ELb1ELi4EEEvPT_S3_PKS2_S5_S5_S5_S5_S5_fiiPKfS7_S7_Pfi,(.L_x_2470 - _ZN17fastertransformer35generalAddBiasResidualLayerNormOpt2I7__half2Lb1ELb1ELi1ELb1ELi4EEEvPT_S3_PKS2_S5_S5_S5_S5_S5_fiiPKfS7_S7_Pfi)
        .other          _ZN17fastertransformer35generalAddBiasResidualLayerNormOpt2I7__half2Lb1ELb1ELi1ELb1ELi4EEEvPT_S3_PKS2_S5_S5_S5_S5_S5_fiiPKfS7_S7_Pfi,@"STO_CUDA_ENTRY STV_DEFAULT"
_ZN17fastertransformer35generalAddBiasResidualLayerNormOpt2I7__half2Lb1ELb1ELi1ELb1ELi4EEEvPT_S3_PKS2_S5_S5_S5_S5_S5_fiiPKfS7_S7_Pfi:
.text._ZN17fastertransformer35generalAddBiasResidualLayerNormOpt2I7__half2Lb1ELb1ELi1ELb1ELi4EEEvPT_S3_PKS2_S5_S5_S5_S5_S5_fiiPKfS7_S7_Pfi:
        /* <DEDUP_REMOVED lines=34> */
.L_x_1618:
[----:B------:R-:W-:Y:S01]  /*0220*/  HFMA2.MMA R20, -RZ, RZ, 0, 2.384185791015625e-07 ;  /* 0x00000004ff147435 */ /* 0x000fe200000001ff */
[----:B------:R-:W-:-:S09]  /*0230*/  IMAD R19, R4, R7, R0 ;  /* 0x0000000704137224 */ /* 0x000fd200078e0200 */
        /* <DEDUP_REMOVED lines=18> */
[C---:B------:R-:W-:Y:S01]  /*0360*/  LEA R21, R18.reuse, 0x190, 0x2 ;  /* 0x0000019012157811 */ /* 0x040fe200078e10ff */
[----:B------:R-:W-:Y:S01]  /*0370*/  IMAD.WIDE R2, R19, R20, c[0x0][0x168] ;  /* 0x00005a0013027625 */ /* 0x000fe200078e0214 */
[----:B------:R-:W-:Y:S02]  /*0380*/  IADD3 R20, R18, c[0x0][0x0], RZ ;  /* 0x0000000012147a10 */ /* 0x000fe40007ffe0ff */
[-C--:B------:R-:W-:Y:S01]  /*0390*/  F2FP.PACK_AB R17, R23, R16.reuse ;  /* 0x000000101711723e */ /* 0x080fe200000000ff */
[----:B------:R-:W-:Y:S01]  /*03a0*/  FMUL.FTZ R24, R16, R16 ;  /* 0x0000001010187220 */ /* 0x000fe20000410000 */
[----:B------:R-:W-:Y:S02]  /*03b0*/  ISETP.GE.AND P0, PT, R20, c[0x0][0x1a8], PT ;  /* 0x00006a0014007a0c */ /* 0x000fe40003f06270 */
[----:B------:R-:W-:Y:S01]  /*03c0*/  PRMT R25, R17, 0x5432, R17 ;  /* 0x0000543211197816 */ /* 0x000fe20000000011 */
[----:B------:R-:W-:-:S02]  /*03d0*/  FADD.FTZ R17, R23, R16 ;  /* 0x0000001017117221 */ /* 0x000fc40000010000 */
[----:B------:R-:W-:Y:S02]  /*03e0*/  FFMA.FTZ R24, R23, R23, R24 ;  /* 0x0000001717187223 */ /* 0x000fe40000010018 */
[----:B------:R0:W-:Y:S01]  /*03f0*/  STG.E [R2.64], R25 ;  /* 0x0000001902007986 */ /* 0x0001e2000c101904 */
[----:B------:R-:W-:Y:S02]  /*0400*/  FADD.FTZ R6, R17, R6 ;  /* 0x0000000611067221 */ /* 0x000fe40000010000 */
[----:B------:R-:W-:Y:S01]  /*0410*/  FADD.FTZ R5, R24, R5 ;  /* 0x0000000518057221 */ /* 0x000fe20000010000 */
[----:B------:R0:W-:Y:S02]  /*0420*/  STS [R18.X4+0x190], R25 ;  /* 0x0001901912007388 */ /* 0x0001e40000004800 */
[----:B------:R-:W-:Y:S05]  /*0430*/  @P0 BRA `(.L_x_1617) ;  /* 0x0000072000000947 */ /* 0x000fea0003800000 */
[----:B0-----:R-:W-:-:S04]  /*0440*/  IMAD.WIDE R2, R19, 0x4, R12 ;  /* 0x0000000413027825 */ /* 0x001fc800078e020c */
[----:B------:R-:W-:Y:S01]  /*0450*/  IMAD.MOV.U32 R17, RZ, RZ, c[0x0][0x0] ;  /* 0x00000000ff117624 */ /* 0x000fe200078e00ff */
[C---:B------:R-:W-:Y:S02]  /*0460*/  IADD3 R16, P0, R2.reuse, c[0x0][0x180], RZ ;  /* 0x0000600002107a10 */ /* 0x040fe40007f1e0ff */
[----:B------:R-:W-:Y:S01]  /*0470*/  IADD3 R18, P1, R2, c[0x0][0x170], RZ ;  /* 0x00005c0002127a10 */ /* 0x000fe20007f3e0ff */
[----:B------:R-:W-:Y:S01]  /*0480*/  IMAD.WIDE R14, R17, 0x4, R14 ;  /* 0x00000004110e7825 */ /* 0x000fe200078e020e */
[----:B------:R-:W-:-:S04]  /*0490*/  IADD3.X R17, R3, c[0x0][0x184], RZ, P0, !PT ;  /* 0x0000610003117a10 */ /* 0x000fc800007fe4ff */
[----:B------:R-:W2:Y:S01]  /*04a0*/  LDG.E.CONSTANT R23, [R14.64] ;  /* 0x000000040e177981 */ /* 0x000ea2000c1e9900 */
[----:B------:R-:W-:-:S03]  /*04b0*/  IADD3.X R19, R3, c[0x0][0x174], RZ, P1, !PT ;  /* 0x00005d0003137a10 */ /* 0x000fc60000ffe4ff */
[----:B------:R-:W3:Y:S04]  /*04c0*/  LDG.E.CONSTANT R16, [R16.64] ;  /* 0x0000000410107981 */ /* 0x000ee8000c1e9900 */
[----:B------:R-:W4:Y:S01]  /*04d0*/  LDG.E.CONSTANT R18, [R18.64] ;  /* 0x0000000412127981 */ /* 0x000f22000c1e9900 */
[----:B------:R-:W-:Y:S01]  /*04e0*/  IMAD.IADD R21, R4, 0x1, R21 ;  /* 0x0000000104157824 */ /* 0x000fe200078e0215 */
[--C-:B--2---:R-:W-:Y:S02]  /*04f0*/  HADD2.F32 R24, -RZ, R23.reuse.H0_H0 ;  /* 0x20000017ff187230 */ /* 0x104fe40000004100 */
[----:B------:R-:W-:Y:S02]  /*0500*/  HADD2.F32 R23, -RZ, R23.H1_H1 ;  /* 0x30000017ff177230 */ /* 0x000fe40000004100 */
[--C-:B---3--:R-:W-:Y:S01]  /*0510*/  HADD2.F32 R25, -RZ, R16.reuse.H0_H0 ;  /* 0x20000010ff197230 */ /* 0x108fe20000004100 */
[----:B------:R-:W-:Y:S01]  /*0520*/  FADD.FTZ R24, RZ, R24 ;  /* 0x00000018ff187221 */ /* 0x000fe20000010000 */
[----:B------:R-:W-:Y:S01]  /*0530*/  HADD2.F32 R26, -RZ, R16.H1_H1 ;  /* 0x30000010ff1a7230 */ /* 0x000fe20000004100 */
[----:B------:R-:W-:Y:S01]  /*0540*/  FADD.FTZ R23, RZ, R23 ;  /* 0x00000017ff177221 */ /* 0x000fe20000010000 */
[--C-:B----4-:R-:W-:Y:S01]  /*0550*/  HADD2.F32 R27, -RZ, R18.reuse.H0_H0 ;  /* 0x20000012ff1b7230 */ /* 0x110fe20000004100 */
[----:B------:R-:W-:Y:S01]  /*0560*/  FADD.FTZ R24, R24, R25 ;  /* 0x0000001918187221 */ /* 0x000fe20000010000 */
[----:B------:R-:W-:Y:S01]  /*0570*/  HADD2.F32 R28, -RZ, R18.H1_H1 ;  /* 0x30000012ff1c7230 */ /* 0x000fe20000004100 */
[----:B------:R-:W-:Y:S01]  /*0580*/  FADD.FTZ R23, R23, R26 ;  /* 0x0000001a17177221 */ /* 0x000fe20000010000 */
[----:B------:R-:W-:Y:S01]  /*0590*/  IADD3 R16, P0, R2, c[0x0][0x168], RZ ;  /* 0x00005a0002107a10 */ /* 0x000fe20007f1e0ff */
[----:B------:R-:W-:-:S02]  /*05a0*/  FADD.FTZ R19, R24, R27 ;  /* 0x0000001b18137221 */ /* 0x000fc40000010000 */
[----:B------:R-:W-:Y:S01]  /*05b0*/  FADD.FTZ R28, R23, R28 ;  /* 0x0000001c171c7221 */ /* 0x000fe20000010000 */
        /* <DEDUP_REMOVED lines=24> */
[----:B------:R-:W-:Y:S01]  /*0740*/  IMAD.IADD R21, R4, 0x1, R21 ;  /* 0x0000000104157824 */ /* 0x000fe200078e0215 */
[----:B------:R-:W-:Y:S01]  /*0750*/  IADD3 R18, R18, c[0x0][0x0], RZ ;  /* 0x0000000012127a10 */ /* 0x000fe20007ffe0ff */
        /* <DEDUP_REMOVED lines=36> */
[----:B------:R-:W-:Y:S02]  /*09a0*/  IADD3 R21, R4, R21, RZ ;  /* 0x0000001504157210 */ /* 0x000fe40007ffe0ff */
[----:B------:R-:W-:Y:S02]  /*09b0*/  IADD3 R18, R18, c[0x0][0x0], RZ ;  /* 0x0000000012127a10 */ /* 0x000fe40007ffe0ff */
[----:B------:R-:W-:Y:S01]  /*09c0*/  IADD3 R7, R7, 0x1, RZ ;  /* 0x0000000107077810 */ /* 0x000fe20007ffe0ff */
[----:B--2---:R-:W-:-:S02]  /*09d0*/  HADD2.F32 R20, -RZ, R2.H0_H0 ;  /* 0x20000002ff147230 */ /* 0x004fc40000004100 */
        /* <DEDUP_REMOVED lines=24> */
.L_x_1617:
[----:B0-----:R-:W-:Y:S05]  /*0b60*/  BSYNC B1 ;  /* 0x0000000000017941 */ /* 0x001fea0003800000 */
.L_x_1616:
[----:B------:R-:W-:Y:S05]  /*0b70*/  BRA `(.L_x_1614) ;  /* 0x00000ac000007947 */ /* 0x000fea0003800000 */
.L_x_1615:
[----:B------:R-:W-:Y:S01]  /*0b80*/  HFMA2.MMA R6, -RZ, RZ, 0, 0 ;  /* 0x00000000ff067435 */ /* 0x000fe200000001ff */
[--C-:B------:R-:W-:Y:S01]  /*0b90*/  IMAD R3, R8, c[0x0][0x1a8], R9.reuse ;  /* 0x00006a0008037a24 */ /* 0x100fe200078e0209 */
[----:B------:R-:W-:Y:S01]  /*0ba0*/  MOV R2, RZ ;  /* 0x000000ff00027202 */ /* 0x000fe20000000f00 */
[----:B------:R-:W-:Y:S02]  /*0bb0*/  IMAD.MOV.U32 R5, RZ, RZ, RZ ;  /* 0x000000ffff057224 */ /* 0x000fe400078e00ff */
[----:B------:R-:W-:Y:S02]  /*0bc0*/  IMAD.MOV.U32 R27, RZ, RZ, R9 ;  /* 0x000000ffff1b7224 */ /* 0x000fe400078e0009 */
.L_x_1619:
[----:B------:R-:W-:Y:S02]  /*0bd0*/  IMAD.MOV.U32 R19, RZ, RZ, 0x8 ;  /* 0x00000008ff137424 */ /* 0x000fe400078e00ff */
[----:B------:R-:W-:-:S04]  /*0be0*/  IMAD R18, R8, c[0x0][0x1a8], R27 ;  /* 0x00006a0008127a24 */ /* 0x000fc800078e021b */
[----:B------:R-:W-:-:S05]  /*0bf0*/  IMAD.WIDE R18, R18, R19, c[0x0][0x170] ;  /* 0x00005c0012127625 */ /* 0x000fca00078e0213 */
[----:B------:R-:W2:Y:S01]  /*0c00*/  LDG.E.64 R14, [R18.64] ;  /* 0x00000004120e7981 */ /* 0x000ea2000c1e1b00 */
[----:B------:R-:W-:Y:S01]  /*0c10*/  MOV R0, 0x4 ;  /* 0x0000000400007802 */ /* 0x000fe20000000f00 */
[----:B------:R-:W-:-:S04]  /*0c20*/  IMAD R25, R4, R2, R3 ;  /* 0x0000000204197224 */ /* 0x000fc800078e0203 */
        /* <DEDUP_REMOVED lines=44> */
[----:B------:R-:W-:Y:S01]  /*0ef0*/  IADD3 R23, R23, R4, RZ ;  /* 0x0000000417177210 */ /* 0x000fe20007ffe0ff */
        /* <DEDUP_REMOVED lines=33> */
[----:B------:R-:W-:Y:S01]  /*1110*/  IMAD.X R17, R17, 0x1, R13, P0 ;  /* 0x0000000111117824 */ /* 0x000fe200000e060d */
[----:B0-----:R-:W-:Y:S02]  /*1120*/  IADD3.X R25, R15, R13, RZ, P1, !PT ;  /* 0x0000000d0f197210 */ /* 0x001fe40000ffe4ff */
[----:B------:R-:W-:Y:S02]  /*1130*/  IADD3 R26, P0, R21, c[0x0][0x180], RZ ;  /* 0x00006000151a7a10 */ /* 0x000fe40007f1e0ff */
[----:B------:R-:W2:Y:S02]  /*1140*/  LDG.E.CONSTANT R24, [R16.64] ;  /* 0x0000000410187981 */ /* 0x000ea4000c1e9900 */
[----:B------:R-:W-:Y:S01]  /*1150*/  IADD3.X R27, R25, c[0x0][0x184], RZ, P0, !PT ;  /* 0x00006100191b7a10 */ /* 0x000fe200007fe4ff */
[----:B------:R-:W-:-:S04]  /*1160*/  IMAD.WIDE R18, R0, 0x8, R18 ;  /* 0x0000000800127825 */ /* 0x000fc800078e0212 */
[----:B------:R-:W3:Y:S04]  /*1170*/  LDG.E.CONSTANT R26, [R26.64] ;  /* 0x000000041a1a7981 */ /* 0x000ee8000c1e9900 */
[----:B------:R-:W4:Y:S01]  /*1180*/  LDG.E.64 R14, [R18.64] ;  /* 0x00000004120e7981 */ /* 0x000f22000c1e1b00 */
[----:B------:R-:W-:Y:S01]  /*1190*/  IMAD.IADD R23, R23, 0x1, R4 ;  /* 0x0000000117177824 */ /* 0x000fe200078e0204 */
        /* <DEDUP_REMOVED lines=35> */
[C---:B------:R-:W-:Y:S01]  /*13d0*/  IMAD.X R25, R13.reuse, 0x1, R25, P1 ;  /* 0x000000010d197824 */ /* 0x040fe200008e0619 */
[----:B------:R-:W-:Y:S02]  /*13e0*/  IADD3.X R17, R13, R17, RZ, P0, !PT ;  /* 0x000000110d117210 */ /* 0x000fe400007fe4ff */
[----:B------:R-:W-:-:S03]  /*13f0*/  IADD3 R18, P0, R21, c[0x0][0x180], RZ ;  /* 0x0000600015127a10 */ /* 0x000fc60007f1e0ff */
[----:B------:R-:W3:Y:S01]  /*1400*/  LDG.E.CONSTANT R16, [R16.64] ;  /* 0x0000000410107981 */ /* 0x000ee2000c1e9900 */
[----:B------:R-:W-:-:S05]  /*1410*/  IADD3.X R19, R25, c[0x0][0x184], RZ, P0, !PT ;  /* 0x0000610019137a10 */ /* 0x000fca00007fe4ff */
[----:B------:R-:W4:Y:S01]  /*1420*/  LDG.E.CONSTANT R18, [R18.64] ;  /* 0x0000000412127981 */ /* 0x000f22000c1e9900 */
[----:B0-----:R-:W-:Y:S02]  /*1430*/  IADD3 R23, R23, R4, RZ ;  /* 0x0000000417177210 */ /* 0x001fe40007ffe0ff */
[----:B------:R-:W-:Y:S01]  /*1440*/  IADD3 R2, R2, 0x1, RZ ;  /* 0x0000000102027810 */ /* 0x000fe20007ffe0ff */
[----:B--2---:R-:W0:Y:S08]  /*1450*/  I2F R0, R14 ;  /* 0x0000000e00007306 */ /* 0x004e300000201400 */
[----:B------:R-:W1:Y:S01]  /*1460*/  I2F R24, R15 ;  /* 0x0000000f00187306 */ /* 0x000e620000201400 */
[-C--:B0-----:R-:W-:Y:S01]  /*1470*/  FMUL.FTZ R26, R0, R7.reuse ;  /* 0x00000007001a7220 */ /* 0x081fe20000410000 */
[--C-:B---3--:R-:W-:Y:S01]  /*1480*/  HADD2.F32 R0, -RZ, R16.reuse.H0_H0 ;  /* 0x20000010ff007230 */ /* 0x108fe20000004100 */
[----:B-1----:R-:W-:Y:S01]  /*1490*/  FMUL.FTZ R27, R24, R7 ;  /* 0x00000007181b7220 */ /* 0x002fe20000410000 */
[----:B------:R-:W-:-:S03]  /*14a0*/  HADD2.F32 R24, -RZ, R16.H1_H1 ;  /* 0x30000010ff187230 */ /* 0x000fc60000004100 */
[----:B------:R-:W-:Y:S01]  /*14b0*/  FADD.FTZ R0, RZ, R0 ;  /* 0x00000000ff007221 */ /* 0x000fe20000010000 */
[--C-:B----4-:R-:W-:Y:S01]  /*14c0*/  HADD2.F32 R17, -RZ, R18.reuse.H0_H0 ;  /* 0x20000012ff117230 */ /* 0x110fe20000004100 */
[----:B------:R-:W-:Y:S01]  /*14d0*/  F2FP.PACK_AB R26, R27, R26 ;  /* 0x0000001a1b1a723e */ /* 0x000fe200000000ff */
[----:B------:R-:W-:Y:S01]  /*14e0*/  HADD2.F32 R27, -RZ, R18.H1_H1 ;  /* 0x30000012ff1b7230 */ /* 0x000fe20000004100 */
[----:B------:R-:W-:Y:S02]  /*14f0*/  FADD.FTZ R24, RZ, R24 ;  /* 0x00000018ff187221 */ /* 0x000fe40000010000 */
[----:B------:R-:W-:Y:S01]  /*1500*/  FADD.FTZ R0, R0, R17 ;  /* 0x0000001100007221 */ /* 0x000fe20000010000 */
        /* <DEDUP_REMOVED lines=19> */
.L_x_1614:
[----:B0--3--:R-:W-:Y:S05]  /*1640*/  BSYNC B0 ;  /* 0x0000000000007941 */ /* 0x009fea0003800000 */
.L_x_1613:
[----:B------:R-:W0:Y:S01]  /*1650*/  SHFL.BFLY PT, R3, R6, 0x10, 0x1f ;  /* 0x0e001f0006037f89 */ /* 0x000e2200000e0000 */
[----:B------:R-:W-:Y:S01]  /*1660*/  ISETP.NE.AND P1, PT, R9, RZ, PT ;  /* 0x000000ff0900720c */ /* 0x000fe20003f25270 */
[----:B------:R-:W-:Y:S02]  /*1670*/  BSSY B0, `(.L_x_1620) ;  /* 0x0000040000007945 */ /* 0x000fe40003800000 */
[----:B------:R-:W1:Y:S01]  /*1680*/  SHFL.BFLY PT, R0, R5, 0x10, 0x1f ;  /* 0x0e001f0005007f89 */ /* 0x000e6200000e0000 */
[----:B0-----:R-:W-:Y:S02]  /*1690*/  FADD.FTZ R3, R3, R6 ;  /* 0x0000000603037221 */ /* 0x001fe40000010000 */
        /* <DEDUP_REMOVED lines=61> */
.L_x_1621:
[----:B------:R-:W-:Y:S05]  /*1a70*/  BSYNC B0 ;  /* 0x0000000000007941 */ /* 0x000fea0003800000 */
.L_x_1620:
        /* <DEDUP_REMOVED lines=12> */
.L_x_1632:
        /* <DEDUP_REMOVED lines=30> */
.L_x_1624:
[----:B------:R0:W-:Y:S01]  /*1d20*/  STS [R20], R23 ;  /* 0x0000001714007388 */ /* 0x0001e20000000800 */
[C---:B------:R-:W-:Y:S02]  /*1d30*/  HADD2 R16, |R23|.reuse, -RZ.H0_H0 ;  /* 0xa00000ff17107230 */ /* 0x040fe40000000200 */
[----:B------:R-:W-:-:S03]  /*1d40*/  HSETP2.GT.AND P5, PT, |R23|.H0_H0, |R23|.H1_H1, PT ;  /* 0x7000001717007234 */ /* 0x000fc60003fa4a00 */
[----:B------:R-:W-:-:S04]  /*1d50*/  PRMT R17, R16, 0x7632, R17 ;  /* 0x0000763210117816 */ /* 0x000fc80000000011 */
[----:B------:R-:W-:-:S05]  /*1d60*/  SEL R16, R17, R16, !P5 ;  /* 0x0000001011107207 */ /* 0x000fca0006800000 */
[----:B------:R-:W-:-:S05]  /*1d70*/  HSETP2.GT.AND P5, PT, R16.H0_H0, R5.H0_H0, PT ;  /* 0x2000000510007234 */ /* 0x000fca0003fa4800 */
[----:B------:R-:W-:Y:S02]  /*1d80*/  SEL R5, R5, R16, !P5 ;  /* 0x0000001005057207 */ /* 0x000fe40006800000 */
.L_x_1625:
        /* <DEDUP_REMOVED lines=34> */
.L_x_1626:
[----:B------:R0:W-:Y:S01]  /*1fb0*/  STS [R20], R25 ;  /* 0x0000001914007388 */ /* 0x0001e20000000800 */
[C---:B------:R-:W-:Y:S02]  /*1fc0*/  HADD2 R16, |R25|.reuse, -RZ.H0_H0 ;  /* 0xa00000ff19107230 */ /* 0x040fe40000000200 */
[----:B------:R-:W-:-:S03]  /*1fd0*/  HSETP2.GT.AND P5, PT, |R25|.H0_H0, |R25|.H1_H1, PT ;  /* 0x7000001919007234 */ /* 0x000fc60003fa4a00 */
[----:B------:R-:W-:-:S04]  /*1fe0*/  PRMT R17, R16, 0x7632, R17 ;  /* 0x0000763210117816 */ /* 0x000fc80000000011 */
[----:B------:R-:W-:-:S05]  /*1ff0*/  SEL R16, R17, R16, !P5 ;  /* 0x0000001011107207 */ /* 0x000fca0006800000 */
[----:B------:R-:W-:-:S05]  /*2000*/  HSETP2.GT.AND P5, PT, R16.H0_H0, R5.H0_H0, PT ;  /* 0x2000000510007234 */ /* 0x000fca0003fa4800 */
[----:B------:R-:W-:Y:S02]  /*2010*/  SEL R5, R5, R16, !P5 ;  /* 0x0000001005057207 */ /* 0x000fe40006800000 */
.L_x_1627:
        /* <DEDUP_REMOVED lines=33> */
.L_x_1628:
[----:B------:R0:W-:Y:S01]  /*2230*/  STS [R20], R25 ;  /* 0x0000001914007388 */ /* 0x0001e20000000800 */
[C---:B------:R-:W-:Y:S02]  /*2240*/  HADD2 R16, |R25|.reuse, -RZ.H0_H0 ;  /* 0xa00000ff19107230 */ /* 0x040fe40000000200 */
[----:B------:R-:W-:-:S03]  /*2250*/  HSETP2.GT.AND P5, PT, |R25|.H0_H0, |R25|.H1_H1, PT ;  /* 0x7000001919007234 */ /* 0x000fc60003fa4a00 */
[----:B------:R-:W-:-:S04]  /*2260*/  PRMT R17, R16, 0x7632, R17 ;  /* 0x0000763210117816 */ /* 0x000fc80000000011 */
[----:B------:R-:W-:-:S05]  /*2270*/  SEL R16, R17, R16, !P5 ;  /* 0x0000001011107207 */ /* 0x000fca0006800000 */
[----:B------:R-:W-:-:S05]  /*2280*/  HSETP2.GT.AND P5, PT, R16.H0_H0, R5.H0_H0, PT ;  /* 0x2000000510007234 */ /* 0x000fca0003fa4800 */
[----:B------:R-:W-:Y:S02]  /*2290*/  SEL R5, R5, R16, !P5 ;  /* 0x0000001005057207 */ /* 0x000fe40006800000 */
.L_x_1629:
        /* <DEDUP_REMOVED lines=33> */
.L_x_1630:
[----:B------:R0:W-:Y:S01]  /*24b0*/  STS [R20], R19 ;  /* 0x0000001314007388 */ /* 0x0001e20000000800 */
[C---:B------:R-:W-:Y:S02]  /*24c0*/  HADD2 R14, |R19|.reuse, -RZ.H0_H0 ;  /* 0xa00000ff130e7230 */ /* 0x040fe40000000200 */
[----:B------:R-:W-:-:S03]  /*24d0*/  HSETP2.GT.AND P5, PT, |R19|.H0_H0, |R19|.H1_H1, PT ;  /* 0x7000001313007234 */ /* 0x000fc60003fa4a00 */
[----:B------:R-:W-:-:S04]  /*24e0*/  PRMT R13, R14, 0x7632, R13 ;  /* 0x000076320e0d7816 */ /* 0x000fc8000000000d */
[----:B------:R-:W-:-:S05]  /*24f0*/  SEL R14, R13, R14, !P5 ;  /* 0x0000000e0d0e7207 */ /* 0x000fca0006800000 */
[----:B------:R-:W-:-:S05]  /*2500*/  HSETP2.GT.AND P5, PT, R14.H0_H0, R5.H0_H0, PT ;  /* 0x200000050e007234 */ /* 0x000fca0003fa4800 */
[----:B------:R-:W-:Y:S02]  /*2510*/  SEL R5, R5, R14, !P5 ;  /* 0x0000000e05057207 */ /* 0x000fe40006800000 */
.L_x_1631:
[----:B0-----:R-:W-:Y:S02]  /*2520*/  IADD3 R21, R23, c[0x0][0x0], RZ ;  /* 0x0000000017157a10 */ /* 0x001fe40007ffe0ff */
[----:B------:R-:W-:Y:S02]  /*2530*/  IADD3 R12, R12, 0x1, RZ ;  /* 0x000000010c0c7810 */ /* 0x000fe40007ffe0ff */
[----:B------:R-:W-:-:S13]  /*2540*/  ISETP.GE.AND P5, PT, R21, c[0x0][0x1a8], PT ;  /* 0x00006a0015007a0c */ /* 0x000fda0003fa6270 */
[----:B------:R-:W-:Y:S05]  /*2550*/  @!P5 BRA `(.L_x_1632) ;  /* 0xfffff5e00000d947 */ /* 0x000fea000383ffff */
.L_x_1623:
[----:B------:R-:W-:Y:S05]  /*2560*/  BSYNC B0 ;  /* 0x0000000000007941 */ /* 0x000fea0003800000 */
.L_x_1622:
        /* <DEDUP_REMOVED lines=49> */
[----:B-----5:R-:W-:Y:S05]  /*2880*/  CALL.REL.NOINC `($__internal_36_$__cuda_sm20_div_rn_f64_full) ;  /* 0x000001e000007944 */ /* 0x020fea0003c00000 */
.L_x_1636:
[----:B------:R-:W-:Y:S05]  /*2890*/  BSYNC B1 ;  /* 0x0000000000017941 */ /* 0x000fea0003800000 */
.L_x_1635:
[----:B------:R-:W2:Y:S01]  /*28a0*/  F2F.F32.F64 R4, R2 ;  /* 0x0000000200047310 */ /* 0x000ea20000301000 */
[----:B------:R-:W2:Y:S01]  /*28b0*/  DSETP.GEU.AND P0, PT, |R2|, c[0x2][0x0], PT ;  /* 0x008000000200762a */ /* 0x000ea20003f0e200 */
[----:B------:R-:W-:-:S13]  /*28c0*/  MOV R13, 0x2 ;  /* 0x00000002000d7802 */ /* 0x000fda0000000f00 */
[----:B--2---:R-:W-:Y:S02]  /*28d0*/  @!P0 FMUL R4, R4, 1.175494350822287508e-38 ;  /* 0x0080000004048820 */ /* 0x004fe40000400000 */
.L_x_1637:
        /* <DEDUP_REMOVED lines=16> */
.L_x_1634:
[----:B------:R-:W-:Y:S05]  /*29e0*/  BSYNC B0 ;  /* 0x0000000000007941 */ /* 0x000fea0003800000 */
.L_x_1633:
        /* <DEDUP_REMOVED lines=8> */
        .weak           $__internal_36_$__cuda_sm20_div_rn_f64_full
        .type           $__internal_36_$__cuda_sm20_div_rn_f64_full,@function
        .size           $__internal_36_$__cuda_sm20_div_rn_f64_full,(.L_x_2470 - $__internal_36_$__cuda_sm20_div_rn_f64_full)
$__internal_36_$__cuda_sm20_div_rn_f64_full:
        /* <DEDUP_REMOVED lines=57> */
.L_x_1639:
        /* <DEDUP_REMOVED lines=15> */
.L_x_1641:
[----:B------:R-:W-:Y:S01]  /*2ef0*/  LOP3.LUT R17, R5, 0x80000, RZ, 0xfc, !PT ;  /* 0x0008000005117812 */ /* 0x000fe200078efcff */
[----:B------:R-:W-:Y:S02]  /*2f00*/  IMAD.MOV.U32 R16, RZ, RZ, R4 ;  /* 0x000000ffff107224 */ /* 0x000fe400078e0004 */
.L_x_1640:
[----:B------:R-:W-:Y:S05]  /*2f10*/  BSYNC B2 ;  /* 0x0000000000027941 */ /* 0x000fea0003800000 */
.L_x_1638:
[----:B------:R-:W-:Y:S01]  /*2f20*/  HFMA2.MMA R13, -RZ, RZ, 0, 0 ;  /* 0x00000000ff0d7435 */ /* 0x000fe200000001ff */
[----:B------:R-:W-:Y:S01]  /*2f30*/  MOV R2, R16 ;  /* 0x0000001000027202 */ /* 0x000fe20000000f00 */
[----:B------:R-:W-:-:S04]  /*2f40*/  IMAD.MOV.U32 R3, RZ, RZ, R17 ;  /* 0x000000ffff037224 */ /* 0x000fc800078e0011 */
[----:B------:R-:W-:Y:S05]  /*2f50*/  RET.REL.NODEC R12 `(_ZN17fastertransformer35generalAddBiasResidualLayerNormOpt2I7__half2Lb1ELb1ELi1ELb1ELi4EEEvPT_S3_PKS2_S5_S5_S5_S5_S5_fiiPKfS7_S7_Pfi) ;  /* 0xffffd0a00c007950 */ /* 0x000fea0003c3ffff */
.L_x_1642:
        /* <DEDUP_REMOVED lines=10> */
.L_x_2470:


//--------------------- .text._ZN17fastertransformer34generalAddBiasResidualLayerNormOptI7__half2Lb1ELb1ELi1ELb1ELi4EEEvPT_S3_PKS2_S5_S5_S5_S5_S5_fiiPKfS7_S7_Pfi --------------------------
	.section	.text._ZN17fastertransformer34generalAddBiasResidualLayerNormOptI7__half2Lb1ELb1ELi1ELb1ELi4EEEvPT_S3_PKS2_S5_S5_S5_S5_S5_fiiPKfS7_S7_Pfi,"ax",@progbits
	.sectioninfo	@"SHI_REGISTERS=30"
	.align	128
        .global         _ZN17fastertransformer34generalAddBiasResidualLayerNormOptI7__half2Lb1ELb1ELi1ELb1ELi4EEEvPT_S3_PKS2_S5_S5_S5_S5_S5_fiiPKfS7_S7_Pfi
        .type           _ZN17fastertransformer34generalAddBiasResidualLayerNormOptI7__half2Lb1ELb1ELi1ELb1ELi4EEEvPT_S3_PKS2_S5_S5_S5_S5_S5_fiiPKfS7_S7_Pfi,@function
        .size           _ZN17fastertransformer34generalAddBiasResidualLayerNormOptI7__half2Lb1ELb1ELi1ELb1ELi4EEEvPT_S3_PKS2_S5_S5_S5_S5_S5_fiiPKfS7_S7_Pfi,(.L_x_2471 - _ZN17fastertransformer34generalAddBiasResidualLayerNormOptI7__half2Lb1ELb1ELi1ELb1ELi4EEEvPT_S3_PKS2_S5_S5_S5_S5_S5_fiiPKfS7_S7_Pfi)
        .other          _ZN17fastertransformer34generalAddBiasResidualLayerNormOptI7__half2Lb1ELb1ELi1ELb1ELi4EEEvPT_S3_PKS2_S5_S5_S5_S5_S5_fiiPKfS7_S7_Pfi,@"STO_CUDA_ENTRY STV_DEFAULT"
_ZN17fastertransformer34generalAddBiasResidualLayerNormOptI7__half2Lb1ELb1ELi1ELb1ELi4EEEvPT_S3_PKS2_S5_S5_S5_S5_S5_fiiPKfS7_S7_Pfi:
.text._ZN17fastertransformer34generalAddBiasResidualLayerNormOptI7__half2Lb1ELb1ELi1ELb1ELi4EEEvPT_S3_PKS2_S5_S5_S5_S5_S5_fiiPKfS7_S7_Pfi:
        /* <DEDUP_REMOVED lines=27> */
.L_x_1646:
        /* <DEDUP_REMOVED lines=19> */
.L_x_1645:
[----:B------:R-:W-:Y:S02]  /*02e0*/  IMAD.MOV.U32 R6, RZ, RZ, R2 ;  /* 0x000000ffff067224 */ /* 0x000fe400078e0002 */
.L_x_1647:
        /* <DEDUP_REMOVED lines=24> */
.L_x_1644:
[----:B0-----:R-:W-:Y:S05]  /*0470*/  BSYNC B0 ;  /* 0x0000000000007941 */ /* 0x001fea0003800000 */
.L_x_1643:
        /* <DEDUP_REMOVED lines=47> */
.L_x_1650:
        /* <DEDUP_REMOVED lines=53> */
.L_x_1649:
[----:B0-----:R-:W-:Y:S05]  /*0ac0*/  BSYNC B0 ;  /* 0x0000000000007941 */ /* 0x001fea0003800000 */
.L_x_1648:
        /* <DEDUP_REMOVED lines=44> */
.L_x_1661:
        /* <DEDUP_REMOVED lines=30> */
.L_x_1653:
[----:B------:R0:W-:Y:S01]  /*0f70*/  STS [R23], R22 ;  /* 0x0000001617007388 */ /* 0x0001e20000000800 */
[C---:B------:R-:W-:Y:S02]  /*0f80*/  HADD2 R16, |R22|.reuse, -RZ.H0_H0 ;  /* 0xa00000ff16107230 */ /* 0x040fe40000000200 */
[----:B------:R-:W-:-:S03]  /*0f90*/  HSETP2.GT.AND P5, PT, |R22|.H0_H0, |R22|.H1_H1, PT ;  /* 0x7000001616007234 */ /* 0x000fc60003fa4a00 */
[----:B------:R-:W-:-:S04]  /*0fa0*/  PRMT R17, R16, 0x7632, R17 ;  /* 0x0000763210117816 */ /* 0x000fc80000000011 */
[----:B------:R-:W-:-:S05]  /*0fb0*/  SEL R16, R17, R16, !P5 ;  /* 0x0000001011107207 */ /* 0x000fca0006800000 */
[----:B------:R-:W-:-:S05]  /*0fc0*/  HSETP2.GT.AND P5, PT, R16.H0_H0, R7.H0_H0, PT ;  /* 0x2000000710007234 */ /* 0x000fca0003fa4800 */
[----:B------:R-:W-:Y:S02]  /*0fd0*/  SEL R7, R7, R16, !P5 ;  /* 0x0000001007077207 */ /* 0x000fe40006800000 */
.L_x_1654:
        /* <DEDUP_REMOVED lines=34> */
.L_x_1655:
[----:B------:R0:W-:Y:S01]  /*1200*/  STS [R23], R22 ;  /* 0x0000001617007388 */ /* 0x0001e20000000800 */
[C---:B------:R-:W-:Y:S02]  /*1210*/  HADD2 R16, |R22|.reuse, -RZ.H0_H0 ;  /* 0xa00000ff16107230 */ /* 0x040fe40000000200 */
[----:B------:R-:W-:-:S03]  /*1220*/  HSETP2.GT.AND P5, PT, |R22|.H0_H0, |R22|.H1_H1, PT ;  /* 0x7000001616007234 */ /* 0x000fc60003fa4a00 */
[----:B------:R-:W-:-:S04]  /*1230*/  PRMT R17, R16, 0x7632, R17 ;  /* 0x0000763210117816 */ /* 0x000fc80000000011 */
[----:B------:R-:W-:-:S05]  /*1240*/  SEL R16, R17, R16, !P5 ;  /* 0x0000001011107207 */ /* 0x000fca0006800000 */
[----:B------:R-:W-:-:S05]  /*1250*/  HSETP2.GT.AND P5, PT, R16.H0_H0, R7.H0_H0, PT ;  /* 0x2000000710007234 */ /* 0x000fca0003fa4800 */
[----:B------:R-:W-:Y:S02]  /*1260*/  SEL R7, R7, R16, !P5 ;  /* 0x0000001007077207 */ /* 0x000fe40006800000 */
.L_x_1656:
        /* <DEDUP_REMOVED lines=33> */
.L_x_1657:
[----:B------:R0:W-:Y:S01]  /*1480*/  STS [R23], R22 ;  /* 0x0000001617007388 */ /* 0x0001e20000000800 */
[C---:B------:R-:W-:Y:S02]  /*1490*/  HADD2 R16, |R22|.reuse, -RZ.H0_H0 ;  /* 0xa00000ff16107230 */ /* 0x040fe40000000200 */
[----:B------:R-:W-:-:S03]  /*14a0*/  HSETP2.GT.AND P5, PT, |R22|.H0_H0, |R22|.H1_H1, PT ;  /* 0x7000001616007234 */ /* 0x000fc60003fa4a00 */
[----:B------:R-:W-:-:S04]  /*14b0*/  PRMT R17, R16, 0x7632, R17 ;  /* 0x0000763210117816 */ /* 0x000fc80000000011 */
[----:B------:R-:W-:-:S05]  /*14c0*/  SEL R16, R17, R16, !P5 ;  /* 0x0000001011107207 */ /* 0x000fca0006800000 */
[----:B------:R-:W-:-:S05]  /*14d0*/  HSETP2.GT.AND P5, PT, R16.H0_H0, R7.H0_H0, PT ;  /* 0x2000000710007234 */ /* 0x000fca0003fa4800 */
[----:B------:R-:W-:Y:S02]  /*14e0*/  SEL R7, R7, R16, !P5 ;  /* 0x0000001007077207 */ /* 0x000fe40006800000 */
.L_x_1658:
        /* <DEDUP_REMOVED lines=33> */
.L_x_1659:
[----:B------:R0:W-:Y:S01]  /*1700*/  STS [R23], R18 ;  /* 0x0000001217007388 */ /* 0x0001e20000000800 */
[C---:B------:R-:W-:Y:S02]  /*1710*/  HADD2 R14, |R18|.reuse, -RZ.H0_H0 ;  /* 0xa00000ff120e7230 */ /* 0x040fe40000000200 */
[----:B------:R-:W-:-:S03]  /*1720*/  HSETP2.GT.AND P5, PT, |R18|.H0_H0, |R18|.H1_H1, PT ;  /* 0x7000001212007234 */ /* 0x000fc60003fa4a00 */
[----:B------:R-:W-:-:S04]  /*1730*/  PRMT R15, R14, 0x7632, R15 ;  /* 0x000076320e0f7816 */ /* 0x000fc8000000000f */
[----:B------:R-:W-:-:S05]  /*1740*/  SEL R14, R15, R14, !P5 ;  /* 0x0000000e0f0e7207 */ /* 0x000fca0006800000 */
[----:B------:R-:W-:-:S05]  /*1750*/  HSETP2.GT.AND P5, PT, R14.H0_H0, R7.H0_H0, PT ;  /* 0x200000070e007234 */ /* 0x000fca0003fa4800 */
[----:B------:R-:W-:Y:S02]  /*1760*/  SEL R7, R7, R14, !P5 ;  /* 0x0000000e07077207 */ /* 0x000fe40006800000 */
.L_x_1660:
[----:B0-----:R-:W-:Y:S02]  /*1770*/  IADD3 R21, R25, c[0x0][0x0], RZ ;  /* 0x0000000019157a10 */ /* 0x001fe40007ffe0ff */
[----:B------:R-:W-:Y:S02]  /*1780*/  IADD3 R11, R11, 0x1, RZ ;  /* 0x000000010b0b7810 */ /* 0x000fe40007ffe0ff */
[----:B------:R-:W-:-:S13]  /*1790*/  ISETP.GE.AND P5, PT, R21, c[0x0][0x1a8], PT ;  /* 0x00006a0015007a0c */ /* 0x000fda0003fa6270 */
[----:B------:R-:W-:Y:S05]  /*17a0*/  @!P5 BRA `(.L_x_1661) ;  /* 0xfffff5e00000d947 */ /* 0x000fea000383ffff */
.L_x_1652:
[----:B0-----:R-:W-:Y:S05]  /*17b0*/  BSYNC B0 ;  /* 0x0000000000007941 */ /* 0x001fea0003800000 */
.L_x_1651:
        /* <DEDUP_REMOVED lines=49> */
[----:B------:R-:W-:Y:S05]  /*1ad0*/  CALL.REL.NOINC `($__internal_37_$__cuda_sm20_div_rn_f64_full) ;  /* 0x0000020000007944 */ /* 0x000fea0003c00000 */
.L_x_1665:
[----:B------:R-:W-:Y:S05]  /*1ae0*/  BSYNC B1 ;  /* 0x0000000000017941 */ /* 0x000fea0003800000 */
.L_x_1664:
[----:B------:R-:W0:Y:S01]  /*1af0*/  S2R R11, SR_CTAID.X ;  /* 0x00000000000b7919 */ /* 0x000e220000002500 */
[----:B------:R-:W2:Y:S01]  /*1b00*/  F2F.F32.F64 R3, R6 ;  /* 0x0000000600037310 */ /* 0x000ea20000301000 */
[----:B------:R-:W2:Y:S01]  /*1b10*/  DSETP.GEU.AND P0, PT, |R6|, c[0x2][0x0], PT ;  /* 0x008000000600762a */ /* 0x000ea20003f0e200 */
[----:B-1----:R-:W-:-:S13]  /*1b20*/  IMAD.MOV.U32 R15, RZ, RZ, 0x2 ;  /* 0x00000002ff0f7424 */ /* 0x002fda00078e00ff */
[----:B--2---:R-:W-:Y:S02]  /*1b30*/  @!P0 FMUL R3, R3, 1.175494350822287508e-38 ;  /* 0x0080000003038820 */ /* 0x004fe40000400000 */
.L_x_1666:
        /* <DEDUP_REMOVED lines=16> */
.L_x_1663:
[----:B------:R-:W-:Y:S05]  /*1c40*/  BSYNC B0 ;  /* 0x0000000000007941 */ /* 0x000fea0003800000 */
.L_x_1662:
        /* <DEDUP_REMOVED lines=9> */
        .weak           $__internal_37_$__cuda_sm20_div_rn_f64_full
        .type           $__internal_37_$__cuda_sm20_div_rn_f64_full,@function
        .size           $__internal_37_$__cuda_sm20_div_rn_f64_full,(.L_x_2471 - $__internal_37_$__cuda_sm20_div_rn_f64_full)
$__internal_37_$__cuda_sm20_div_rn_f64_full:
        /* <DEDUP_REMOVED lines=57> */
.L_x_1668:
        /* <DEDUP_REMOVED lines=15> */
.L_x_1670:
[----:B0-----:R-:W-:Y:S01]  /*2160*/  LOP3.LUT R17, R5, 0x80000, RZ, 0xfc, !PT ;  /* 0x0008000005117812 */ /* 0x001fe200078efcff */
[----:B------:R-:W-:Y:S02]  /*2170*/  IMAD.MOV.U32 R16, RZ, RZ, R4 ;  /* 0x000000ffff107224 */ /* 0x000fe400078e0004 */
.L_x_1669:
[----:B------:R-:W-:Y:S05]  /*2180*/  BSYNC B2 ;  /* 0x0000000000027941 */ /* 0x000fea0003800000 */
.L_x_1667:
[----:B------:R-:W-:Y:S01]  /*2190*/  IMAD.MOV.U32 R9, RZ, RZ, 0x0 ;  /* 0x00000000ff097424 */ /* 0x000fe200078e00ff */
[----:B------:R-:W-:Y:S01]  /*21a0*/  MOV R7, R17 ;  /* 0x0000001100077202 */ /* 0x000fe20000000f00 */
[----:B------:R-:W-:Y:S02]  /*21b0*/  IMAD.MOV.U32 R6, RZ, RZ, R16 ;  /* 0x000000ffff067224 */ /* 0x000fe400078e0010 */
[----:B------:R-:W-:Y:S05]  /*21c0*/  RET.REL.NODEC R8 `(_ZN17fastertransformer34generalAddBiasResidualLayerNormOptI7__half2Lb1ELb1ELi1ELb1ELi4EEEvPT_S3_PKS2_S5_S5_S5_S5_S5_fiiPKfS7_S7_Pfi) ;  /* 0xffffde3008007950 */ /* 0x000fea0003c3ffff */
.L_x_1671:
        /* <DEDUP_REMOVED lines=11> */
.L_x_2471:


//--------------------- .text._ZN17fastertransformer35generalAddBiasResidualLayerNormOpt2I7__half2Lb0ELb0ELi2ELb1ELi2EEEvPT_S3_PKS2_S5_S5_S5_S5_S5_fiiPKfS7_S7_Pfi --------------------------
	.section	.text._ZN17fastertransformer35generalAddBiasResidualLayerNormOpt2I7__half2Lb0ELb0ELi2ELb1ELi2EEEvPT_S3_PKS2_S5_S5_S5_S5_S5_fiiPKfS7_S7_Pfi,"ax",@progbits
	.sectioninfo	@"SHI_REGISTERS=25"
	.align	128
        .global         _ZN17fastertransformer35generalAddBiasResidualLayerNormOpt2I7__half2Lb0ELb0ELi2ELb1ELi2EEEvPT_S3_PKS2_S5_S5_S5_S5_S5_fiiPKfS7_S7_Pfi
        .type           _ZN17fastertransformer35generalAddBiasResidualLayerNormOpt2I7__half2Lb0ELb0ELi2ELb1ELi2EEEvPT_S3_PKS2_S5_S5_S5_S5_S5_fiiPKfS7_S7_Pfi,@function
        .size           _ZN17fastertransformer35generalAddBiasResidualLayerNormOpt2I7__half2Lb0ELb0ELi2ELb1ELi2EEEvPT_S3_PKS2_S5_S5_S5_S5_S5_fiiPKfS7_S7_Pfi,(.L_x_2472 - _ZN17fastertransformer35generalAddBiasResidualLayerNormOpt2I7__half2Lb0ELb0ELi2ELb1ELi2EEEvPT_S3_PKS2_S5_S5_S5_S5_S5_fiiPKfS7_S7_Pfi)
        .other          _ZN17fastertransformer35generalAddBiasResidualLayerNormOpt2I7__half2Lb0ELb0ELi2ELb1ELi2EEEvPT_S3_PKS2_S5_S5_S5_S5_S5_fiiPKfS7_S7_Pfi,@"STO_CUDA_ENTRY STV_DEFAULT"
_ZN17fastertransformer35generalAddBiasResidualLayerNormOpt2I7__half2Lb0ELb0ELi2ELb1ELi2EEEvPT_S3_PKS2_S5_S5_S5_S5_S5_fiiPKfS7_S7_Pfi:
.text._ZN17fastertransformer35generalAddBiasResidualLayerNormOpt2I7__half2Lb0ELb0ELi2ELb1ELi2EEEvPT_S3_PKS2_S5_S5_S5_S5_S5_fiiPKfS7_S7_Pfi:
[----:B------:R-:W-:Y:S02]  /*0000*/  IMAD.MOV.U32 R1, RZ, RZ, c[0x0][0x28] ;  /* 0x00000a00ff017624 */ /* 0x000fe400078e00ff */
[----:B------:R-:W-:Y:S01]  /*0010*/  IMAD.MOV.U32 R0, RZ, RZ, c[0x0][0x1d0] ;  /* 0x00007400ff007624 */ /* 0x000fe200078e00ff */
[----:B------:R-:W-:Y:S01]  /*0020*/  HFMA2.MMA R4, -RZ, RZ, 0, 0 ;  /* 0x00000000ff047435 */ /* 0x000fe200000001ff */
[----:B------:R-:W-:Y:S01]  /*0030*/  IMAD.MOV.U32 R2, RZ, RZ, c[0x0][0x1c0] ;  /* 0x00007000ff027624 */ /* 0x000fe200078e00ff */
[----:B------:R-:W-:Y:S01]  /*0040*/  ULDC.64 UR4, c[0x0][0x118] ;  /* 0x0000460000047ab9 */ /* 0x000fe20000000a00 */
[----:B------:R-:W-:Y:S01]  /*0050*/  IMAD.MOV.U32 R3, RZ, RZ, c[0x0][0x1c4] ;  /* 0x00007100ff037624 */ /* 0x000fe200078e00ff */
[----:B------:R-:W-:-:S13]  /*0060*/  ISETP.NE.AND P0, PT, R0, 0x2, PT ;  /* 0x000000020000780c */ /* 0x000fda0003f05270 */
        /* <DEDUP_REMOVED lines=8> */
[----:B0-2---:R-:W-:Y:S01]  /*00f0*/  IMAD.MOV.U32 R6, RZ, RZ, RZ ;  /* 0x000000ffff067224 */ /* 0x005fe200078e00ff */
[----:B------:R-:W-:Y:S01]  /*0100*/  MOV R9, R5 ;  /* 0x0000000500097202 */ /* 0x000fe20000000f00 */
[----:B------:R-:W-:Y:S02]  /*0110*/  IMAD.MOV.U32 R8, RZ, RZ, RZ ;  /* 0x000000ffff087224 */ /* 0x000fe400078e00ff */
.L_x_1674:
[----:B------:R-:W-:Y:S02]  /*0120*/  IMAD.MOV.U32 R7, RZ, RZ, 0x4 ;  /* 0x00000004ff077424 */ /* 0x000fe400078e00ff */
[----:B------:R-:W-:-:S04]  /*0130*/  IMAD R14, R0, c[0x0][0x1a8], R9 ;  /* 0x00006a00000e7a24 */ /* 0x000fc800078e0209 */
[----:B------:R-:W-:-:S04]  /*0140*/  IMAD.WIDE R10, R14, R7, c[0x0][0x180] ;  /* 0x000060000e0a7625 */ /* 0x000fc800078e0207 */
[----:B------:R-:W-:Y:S02]  /*0150*/  IMAD.WIDE R12, R14, R7, c[0x0][0x188] ;  /* 0x000062000e0c7625 */ /* 0x000fe400078e0207 */
[----:B------:R-:W2:Y:S04]  /*0160*/  LDG.E.CONSTANT R10, [R10.64] ;  /* 0x000000040a0a7981 */ /* 0x000ea8000c1e9900 */
[----:B------:R-:W3:Y:S01]  /*0170*/  LDG.E.CONSTANT R12, [R12.64] ;  /* 0x000000040c0c7981 */ /* 0x000ee2000c1e9900 */
[----:B------:R-:W-:Y:S01]  /*0180*/  LEA R20, R9, 0x190, 0x2 ;  /* 0x0000019009147811 */ /* 0x000fe200078e10ff */
[--C-:B--2---:R-:W-:Y:S02]  /*0190*/  HADD2.F32 R15, -RZ, R10.reuse.H0_H0 ;  /* 0x2000000aff0f7230 */ /* 0x104fe40000004100 */
[----:B------:R-:W-:-:S02]  /*01a0*/  HADD2.F32 R17, -RZ, R10.H1_H1 ;  /* 0x3000000aff117230 */ /* 0x000fc40000004100 */
[--C-:B---3--:R-:W-:Y:S02]  /*01b0*/  HADD2.F32 R16, -RZ, R12.reuse.H0_H0 ;  /* 0x2000000cff107230 */ /* 0x108fe40000004100 */
[----:B------:R-:W-:-:S03]  /*01c0*/  HADD2.F32 R18, -RZ, R12.H1_H1 ;  /* 0x3000000cff127230 */ /* 0x000fc60000004100 */
[----:B------:R-:W-:Y:S02]  /*01d0*/  FADD.FTZ R15, R15, R16 ;  /* 0x000000100f0f7221 */ /* 0x000fe40000010000 */
[----:B------:R-:W-:Y:S02]  /*01e0*/  FADD.FTZ R17, R17, R18 ;  /* 0x0000001211117221 */ /* 0x000fe40000010000 */
        /* <DEDUP_REMOVED lines=15> */
[----:B0-----:R-:W-:-:S04]  /*02e0*/  IMAD R10, R0, c[0x0][0x1a8], R11 ;  /* 0x00006a00000a7a24 */ /* 0x001fc800078e020b */
        /* <DEDUP_REMOVED lines=9> */
[----:B------:R-:W-:Y:S02]  /*0380*/  IMAD R7, R7, c[0x0][0x0], R20 ;  /* 0x0000000007077a24 */ /* 0x000fe400078e0214 */
[----:B------:R-:W-:Y:S02]  /*0390*/  FADD.FTZ R9, R9, R16 ;  /* 0x0000001009097221 */ /* 0x000fe40000010000 */
[----:B------:R-:W-:Y:S02]  /*03a0*/  FADD.FTZ R17, R17, R18 ;  /* 0x0000001211117221 */ /* 0x000fe40000010000 */
[----:B------:R-:W-:Y:S02]  /*03b0*/  FADD.FTZ R16, RZ, R9 ;  /* 0x00000009ff107221 */ /* 0x000fe40000010000 */
[----:B------:R-:W-:-:S05]  /*03c0*/  FADD.FTZ R17, RZ, R17 ;  /* 0x00000011ff117221 */ /* 0x000fca0000010000 */
        /* <DEDUP_REMOVED lines=11> */
[----:B0-----:R-:W-:Y:S05]  /*0480*/  @!P0 BRA `(.L_x_1674) ;  /* 0xfffffc9000008947 */ /* 0x001fea000383ffff */
.L_x_1673:
[----:B0-2---:R-:W-:Y:S05]  /*0490*/  BSYNC B0 ;  /* 0x0000000000007941 */ /* 0x005fea0003800000 */
.L_x_1672:
[----:B------:R-:W0:Y:S01]  /*04a0*/  SHFL.BFLY PT, R7, R8, 0x10, 0x1f ;  /* 0x0e001f0008077f89 */ /* 0x000e2200000e0000 */
[----:B------:R-:W1:Y:S01]  /*04b0*/  I2F.U32 R14, c[0x0][0x0] ;  /* 0x00000000000e7b06 */ /* 0x000e620000201000 */
[----:B------:R-:W-:Y:S01]  /*04c0*/  ISETP.NE.AND P1, PT, R5, RZ, PT ;  /* 0x000000ff0500720c */ /* 0x000fe20003f25270 */
[----:B------:R-:W-:Y:S01]  /*04d0*/  BSSY B0, `(.L_x_1675) ;  /* 0x000003e000007945 */ /* 0x000fe20003800000 */
[----:B------:R-:W2:Y:S05]  /*04e0*/  SHFL.BFLY PT, R9, R6, 0x10, 0x1f ;  /* 0x0e001f0006097f89 */ /* 0x000eaa00000e0000 */
[----:B------:R-:W3:Y:S01]  /*04f0*/  I2F.U32 R17, R5 ;  /* 0x0000000500117306 */ /* 0x000ee20000201000 */
[----:B0-----:R-:W-:-:S02]  /*0500*/  FADD.FTZ R7, R7, R8 ;  /* 0x0000000807077221 */ /* 0x001fc40000010000 */
[----:B--2---:R-:W-:-:S03]  /*0510*/  FADD.FTZ R11, R9, R6 ;  /* 0x00000006090b7221 */ /* 0x004fc60000010000 */
[----:B------:R-:W0:Y:S04]  /*0520*/  SHFL.BFLY PT, R10, R7, 0x8, 0x1f ;  /* 0x0d001f00070a7f89 */ /* 0x000e2800000e0000 */
[----:B------:R-:W2:Y:S01]  /*0530*/  SHFL.BFLY PT, R12, R11, 0x8, 0x1f ;  /* 0x0d001f000b0c7f89 */ /* 0x000ea200000e0000 */
[----:B0-----:R-:W-:Y:S02]  /*0540*/  FADD.FTZ R10, R7, R10 ;  /* 0x0000000a070a7221 */ /* 0x001fe40000010000 */
[----:B--2---:R-:W-:-:S03]  /*0550*/  FADD.FTZ R12, R11, R12 ;  /* 0x0000000c0b0c7221 */ /* 0x004fc60000010000 */
[----:B------:R-:W0:Y:S01]  /*0560*/  SHFL.BFLY PT, R9, R10, 0x4, 0x1f ;  /* 0x0c801f000a097f89 */ /* 0x000e2200000e0000 */
[----:B------:R-:W-:-:S03]  /*0570*/  LOP3.LUT P3, R11, R5, 0x1f, RZ, 0xc0, !PT ;  /* 0x0000001f050b7812 */ /* 0x000fc6000786c0ff */
[----:B------:R-:W2:Y:S01]  /*0580*/  SHFL.BFLY PT, R13, R12, 0x4, 0x1f ;  /* 0x0c801f000c0d7f89 */ /* 0x000ea200000e0000 */
[----:B0-----:R-:W-:Y:S02]  /*0590*/  FADD.FTZ R9, R10, R9 ;  /* 0x000000090a097221 */ /* 0x001fe40000010000 */
[----:B-1----:R-:W-:Y:S02]  /*05a0*/  FMUL.FTZ R10, R14, 0.03125 ;  /* 0x3d0000000e0a7820 */ /* 0x002fe40000410000 */
[----:B--2---:R-:W-:Y:S01]  /*05b0*/  FADD.FTZ R13, R12, R13 ;  /* 0x0000000d0c0d7221 */ /* 0x004fe20000010000 */
[----:B------:R-:W0:Y:S01]  /*05c0*/  SHFL.BFLY PT, R6, R9, 0x2, 0x1f ;  /* 0x0c401f0009067f89 */ /* 0x000e2200000e0000 */
[----:B------:R-:W-:Y:S02]  /*05d0*/  SHF.R.U32.HI R12, RZ, 0x5, R5 ;  /* 0x00000005ff0c7819 */ /* 0x000fe40000011605 */
[----:B---3--:R-:W-:Y:S01]  /*05e0*/  FSETP.GT.FTZ.AND P0, PT, R10, R17, PT ;  /* 0x000000110a00720b */ /* 0x008fe20003f14000 */
[----:B------:R-:W1:Y:S01]  /*05f0*/  SHFL.BFLY PT, R8, R13, 0x2, 0x1f ;  /* 0x0c401f000d087f89 */ /* 0x000e6200000e0000 */
[----:B0-----:R-:W-:-:S02]  /*0600*/  FADD.FTZ R6, R9, R6 ;  /* 0x0000000609067221 */ /* 0x001fc40000010000 */
[----:B-1----:R-:W-:-:S03]  /*0610*/  FADD.FTZ R8, R13, R8 ;  /* 0x000000080d087221 */ /* 0x002fc60000010000 */
[----:B------:R-:W0:Y:S01]  /*0620*/  SHFL.BFLY PT, R7, R6, 0x1, 0x1f ;  /* 0x0c201f0006077f89 */ /* 0x000e2200000e0000 */
[----:B------:R-:W-:-:S03]  /*0630*/  SHF.L.U32 R13, R11, 0x2, RZ ;  /* 0x000000020b0d7819 */ /* 0x000fc600000006ff */
        /* <DEDUP_REMOVED lines=39> */
.L_x_1676:
[----:B------:R-:W-:Y:S05]  /*08b0*/  BSYNC B0 ;  /* 0x0000000000007941 */ /* 0x000fea0003800000 */
.L_x_1675:
[----:B------:R-:W-:Y:S01]  /*08c0*/  BAR.SYNC.DEFER_BLOCKING 0x0 ;  /* 0x0000000000007b1d */ /* 0x000fe20000010000 */
[----:B------:R-:W-:-:S05]  /*08d0*/  IMAD.MOV.U32 R14, RZ, RZ, 0x11 ;  /* 0x00000011ff0e7424 */ /* 0x000fca00078e00ff */
[----:B------:R-:W-:Y:S01]  /*08e0*/  BSSY B0, `(.L_x_1677) ;  /* 0x0000056000007945 */ /* 0x000fe20003800000 */
[----:B------:R-:W-:Y:S05]  /*08f0*/  @P2 BRA `(.L_x_1678) ;  /* 0x0000054000002947 */ /* 0x000fea0003800000 */
[----:B0-----:R-:W0:Y:S01]  /*0900*/  LDS.64 R6, [RZ] ;  /* 0x00000000ff067984 */ /* 0x001e220000000a00 */
[----:B------:R-:W-:Y:S01]  /*0910*/  ISETP.NE.U32.AND P0, PT, RZ, c[0x0][0x1c8], PT ;  /* 0x00007200ff007a0c */ /* 0x000fe20003f05070 */
[----:B------:R-:W-:-:S03]  /*0920*/  IMAD.MOV.U32 R9, RZ, RZ, R5 ;  /* 0x000000ffff097224 */ /* 0x000fc600078e0005 */
[----:B------:R-:W-:Y:S02]  /*0930*/  ISETP.NE.AND.EX P0, PT, RZ, c[0x0][0x1cc], PT, P0 ;  /* 0x00007300ff007a0c */ /* 0x000fe40003f05300 */
[----:B0-----:R-:W-:Y:S02]  /*0940*/  F2FP.PACK_AB R15, R7, R6 ;  /* 0x00000006070f723e */ /* 0x001fe400000000ff */
.L_x_1683:
[----:B------:R-:W-:Y:S01]  /*0950*/  MOV R16, 0x4 ;  /* 0x0000000400107802 */ /* 0x000fe20000000f00 */
[----:B------:R-:W0:Y:S04]  /*0960*/  LDS R8, [R9.X4+0x190] ;  /* 0x0001900009087984 */ /* 0x000e280000004800 */
[----:B------:R-:W-:-:S04]  /*0970*/  IMAD.WIDE R18, R9, R16, c[0x0][0x190] ;  /* 0x0000640009127625 */ /* 0x000fc800078e0210 */
[C---:B------:R-:W-:Y:S02]  /*0980*/  IMAD.WIDE R6, R9.reuse, R16, c[0x0][0x198] ;  /* 0x0000660009067625 */ /* 0x040fe400078e0210 */
        /* <DEDUP_REMOVED lines=26> */
.L_x_1679:
[----:B------:R0:W-:Y:S01]  /*0b30*/  STS [R17], R19 ;  /* 0x0000001311007388 */ /* 0x0001e20000000800 */
[C---:B------:R-:W-:Y:S02]  /*0b40*/  HADD2 R7, |R19|.reuse, -RZ.H0_H0 ;  /* 0xa00000ff13077230 */ /* 0x040fe40000000200 */
[----:B------:R-:W-:-:S03]  /*0b50*/  HSETP2.GT.AND P4, PT, |R19|.H0_H0, |R19|.H1_H1, PT ;  /* 0x7000001313007234 */ /* 0x000fc60003f84a00 */
[----:B------:R-:W-:-:S04]  /*0b60*/  PRMT R6, R7, 0x7632, R6 ;  /* 0x0000763207067816 */ /* 0x000fc80000000006 */
[----:B------:R-:W-:-:S05]  /*0b70*/  SEL R7, R6, R7, !P4 ;  /* 0x0000000706077207 */ /* 0x000fca0006000000 */
[----:B------:R-:W-:-:S05]  /*0b80*/  HSETP2.GT.AND P4, PT, R7.H0_H0, R14.H0_H0, PT ;  /* 0x2000000e07007234 */ /* 0x000fca0003f84800 */
[----:B------:R-:W-:Y:S02]  /*0b90*/  SEL R14, R14, R7, !P4 ;  /* 0x000000070e0e7207 */ /* 0x000fe40006000000 */
.L_x_1680:
[----:B0-----:R-:W-:-:S04]  /*0ba0*/  IADD3 R19, R9, c[0x0][0x0], RZ ;  /* 0x0000000009137a10 */ /* 0x001fc80007ffe0ff */
[----:B------:R-:W-:-:S13]  /*0bb0*/  ISETP.GE.AND P4, PT, R19, c[0x0][0x1a8], PT ;  /* 0x00006a0013007a0c */ /* 0x000fda0003f86270 */
[----:B------:R-:W-:Y:S05]  /*0bc0*/  @P4 BRA `(.L_x_1678) ;  /* 0x0000027000004947 */ /* 0x000fea0003800000 */
[----:B------:R-:W-:-:S04]  /*0bd0*/  IMAD.WIDE R6, R19, R16, c[0x0][0x190] ;  /* 0x0000640013067625 */ /* 0x000fc800078e0210 */
[----:B------:R-:W-:Y:S02]  /*0be0*/  IMAD.WIDE R8, R19, R16, c[0x0][0x198] ;  /* 0x0000660013087625 */ /* 0x000fe400078e0210 */
[----:B------:R-:W2:Y:S04]  /*0bf0*/  LDG.E.CONSTANT R6, [R6.64] ;  /* 0x0000000406067981 */ /* 0x000ea8000c1e9900 */
[----:B------:R-:W2:Y:S01]  /*0c00*/  LDG.E.CONSTANT R9, [R8.64] ;  /* 0x0000000408097981 */ /* 0x000ea2000c1e9900 */
[----:B------:R-:W-:-:S05]  /*0c10*/  IMAD R17, R16, c[0x0][0x0], R17 ;  /* 0x0000000010117a24 */ /* 0x000fca00078e0211 */
        /* <DEDUP_REMOVED lines=24> */
.L_x_1681:
[----:B------:R0:W-:Y:S01]  /*0da0*/  STS [R17], R18 ;  /* 0x0000001211007388 */ /* 0x0001e20000000800 */
[C---:B------:R-:W-:Y:S02]  /*0db0*/  HADD2 R7, |R18|.reuse, -RZ.H0_H0 ;  /* 0xa00000ff12077230 */ /* 0x040fe40000000200 */
[----:B------:R-:W-:-:S03]  /*0dc0*/  HSETP2.GT.AND P4, PT, |R18|.H0_H0, |R18|.H1_H1, PT ;  /* 0x7000001212007234 */ /* 0x000fc60003f84a00 */
[----:B------:R-:W-:-:S04]  /*0dd0*/  PRMT R6, R7, 0x7632, R6 ;  /* 0x0000763207067816 */ /* 0x000fc80000000006 */
[----:B------:R-:W-:-:S05]  /*0de0*/  SEL R7, R6, R7, !P4 ;  /* 0x0000000706077207 */ /* 0x000fca0006000000 */
[----:B------:R-:W-:-:S05]  /*0df0*/  HSETP2.GT.AND P4, PT, R7.H0_H0, R14.H0_H0, PT ;  /* 0x2000000e07007234 */ /* 0x000fca0003f84800 */
[----:B------:R-:W-:Y:S02]  /*0e00*/  SEL R14, R14, R7, !P4 ;  /* 0x000000070e0e7207 */ /* 0x000fe40006000000 */
.L_x_1682:
[----:B0-----:R-:W-:-:S04]  /*0e10*/  IADD3 R9, R19, c[0x0][0x0], RZ ;  /* 0x0000000013097a10 */ /* 0x001fc80007ffe0ff */
[----:B------:R-:W-:-:S13]  /*0e20*/  ISETP.GE.AND P4, PT, R9, c[0x0][0x1a8], PT ;  /* 0x00006a0009007a0c */ /* 0x000fda0003f86270 */
[----:B------:R-:W-:Y:S05]  /*0e30*/  @!P4 BRA `(.L_x_1683) ;  /* 0xfffffb100000c947 */ /* 0x000fea000383ffff */
.L_x_1678:
[----:B------:R-:W-:Y:S05]  /*0e40*/  BSYNC B0 ;  /* 0x0000000000007941 */ /* 0x000fea0003800000 */
.L_x_1677:
        /* <DEDUP_REMOVED lines=49> */
[----:B------:R-:W-:Y:S05]  /*1160*/  CALL.REL.NOINC `($__internal_38_$__cuda_sm20_div_rn_f64_full) ;  /* 0x000001e000007944 */ /* 0x000fea0003c00000 */
.L_x_1687:
[----:B------:R-:W-:Y:S05]  /*1170*/  BSYNC B1 ;  /* 0x0000000000017941 */ /* 0x000fea0003800000 */
.L_x_1686:
[----:B------:R-:W2:Y:S01]  /*1180*/  F2F.F32.F64 R8, R6 ;  /* 0x0000000600087310 */ /* 0x000ea20000301000 */
[----:B------:R-:W2:Y:S01]  /*1190*/  DSETP.GEU.AND P0, PT, |R6|, c[0x2][0x0], PT ;  /* 0x008000000600762a */ /* 0x000ea20003f0e200 */
[----:B------:R-:W-:-:S13]  /*11a0*/  IMAD.MOV.U32 R13, RZ, RZ, 0x2 ;  /* 0x00000002ff0d7424 */ /* 0x000fda00078e00ff */
[----:B--2---:R-:W-:Y:S02]  /*11b0*/  @!P0 FMUL R8, R8, 1.175494350822287508e-38 ;  /* 0x0080000008088820 */ /* 0x004fe40000400000 */
.L_x_1688:
        /* <DEDUP_REMOVED lines=16> */
.L_x_1685:
[----:B------:R-:W-:Y:S05]  /*12c0*/  BSYNC B0 ;  /* 0x0000000000007941 */ /* 0x000fea0003800000 */
.L_x_1684:
[----:B------:R-:W-:Y:S05]  /*12d0*/  @P1 EXIT ;  /* 0x000000000000194d */ /* 0x000fea0003800000 */
[----:B------:R-:W3:Y:S01]  /*12e0*/  LDG.E R3, [R2.64] ;  /* 0x0000000402037981 */ /* 0x000ee2000c1e1900 */
[----:B------:R-:W-:Y:S02]  /*12f0*/  IMAD.MOV.U32 R5, RZ, RZ, 0x4 ;  /* 0x00000004ff057424 */ /* 0x000fe400078e00ff */
[----:B--23--:R-:W-:Y:S02]  /*1300*/  FMUL.FTZ R6, R4, R3 ;  /* 0x0000000304067220 */ /* 0x00cfe40000410000 */
[----:B------:R-:W-:-:S04]  /*1310*/  IMAD.WIDE.U32 R4, R0, R5, c[0x0][0x1c8] ;  /* 0x0000720000047625 */ /* 0x000fc800078e0005 */
[----:B------:R-:W-:-:S05]  /*1320*/  FMUL.FTZ R7, R6, 0.0078740157186985015869 ;  /* 0x3c01020406077820 */ /* 0x000fca0000410000 */
[----:B------:R-:W-:Y:S01]  /*1330*/  STG.E [R4.64], R7 ;  /* 0x0000000704007986 */ /* 0x000fe2000c101904 */
[----:B------:R-:W-:Y:S05]  /*1340*/  EXIT ;  /* 0x000000000000794d */ /* 0x000fea0003800000 */
        .weak           $__internal_38_$__cuda_sm20_div_rn_f64_full
        .type           $__internal_38_$__cuda_sm20_div_rn_f64_full,@function
        .size           $__internal_38_$__cuda_sm20_div_rn_f64_full,(.L_x_2472 - $__internal_38_$__cuda_sm20_div_rn_f64_full)
$__internal_38_$__cuda_sm20_div_rn_f64_full:
        /* <DEDUP_REMOVED lines=57> */
.L_x_1690:
        /* <DEDUP_REMOVED lines=15> */
.L_x_1692:
[----:B------:R-:W-:Y:S01]  /*17d0*/  LOP3.LUT R17, R9, 0x80000, RZ, 0xfc, !PT ;  /* 0x0008000009117812 */ /* 0x000fe200078efcff */
[----:B------:R-:W-:Y:S02]  /*17e0*/  IMAD.MOV.U32 R16, RZ, RZ, R8 ;  /* 0x000000ffff107224 */ /* 0x000fe400078e0008 */
.L_x_1691:
[----:B------:R-:W-:Y:S05]  /*17f0*/  BSYNC B2 ;  /* 0x0000000000027941 */ /* 0x000fea0003800000 */
.L_x_1689:
[----:B------:R-:W-:Y:S01]  /*1800*/  HFMA2.MMA R13, -RZ, RZ, 0, 0 ;  /* 0x00000000ff0d7435 */ /* 0x000fe200000001ff */
[----:B------:R-:W-:Y:S01]  /*1810*/  MOV R6, R16 ;  /* 0x0000001000067202 */ /* 0x000fe20000000f00 */
[----:B------:R-:W-:-:S04]  /*1820*/  IMAD.MOV.U32 R7, RZ, RZ, R17 ;  /* 0x000000ffff077224 */ /* 0x000fc800078e0011 */
[----:B------:R-:W-:Y:S05]  /*1830*/  RET.REL.NODEC R12 `(_ZN17fastertransformer35generalAddBiasResidualLayerNormOpt2I7__half2Lb0ELb0ELi2ELb1ELi2EEEvPT_S3_PKS2_S5_S5_S5_S5_S5_fiiPKfS7_S7_Pfi) ;  /* 0xffffe7c00c007950 */ /* 0x000fea0003c3ffff */
.L_x_1693:
        /* <DEDUP_REMOVED lines=12> */
.L_x_2472:


//--------------------- .text._ZN17fastertransformer34generalAddBiasResidualLayerNormOptI7__half2Lb0ELb0ELi2ELb1ELi2EEEvPT_S3_PKS2_S5_S5_S5_S5_S5_fiiPKfS7_S7_Pfi --------------------------
	.section	.text._ZN17fastertransformer34generalAddBiasResidualLayerNormOptI7__half2Lb0ELb0ELi2ELb1ELi2EEEvPT_S3_PKS2_S5_S5_S5_S5_S5_fiiPKfS7_S7_Pfi,"ax",@progbits
	.sectioninfo	@"SHI_REGISTERS=24"
	.align	128
        .global         _ZN17fastertransformer34generalAddBiasResidualLayerNormOptI7__half2Lb0ELb0ELi2ELb1ELi2EEEvPT_S3_PKS2_S5_S5_S5_S5_S5_fiiPKfS7_S7_Pfi
        .type           _ZN17fastertransformer34generalAddBiasResidualLayerNormOptI7__half2Lb0ELb0ELi2ELb1ELi2EEEvPT_S3_PKS2_S5_S5_S5_S5_S5_fiiPKfS7_S7_Pfi,@function
        .size           _ZN17fastertransformer34generalAddBiasResidualLayerNormOptI7__half2Lb0ELb0ELi2ELb1ELi2EEEvPT_S3_PKS2_S5_S5_S5_S5_S5_fiiPKfS7_S7_Pfi,(.L_x_2473 - _ZN17fastertransformer34generalAddBiasResidualLayerNormOptI7__half2Lb0ELb0ELi2ELb1ELi2EEEvPT_S3_PKS2_S5_S5_S5_S5_S5_fiiPKfS7_S7_Pfi)
        .other          _ZN17fastertransformer34generalAddBiasResidualLayerNormOptI7__half2Lb0ELb0ELi2ELb1ELi2EEEvPT_S3_PKS2_S5_S5_S5_S5_S5_fiiPKfS7_S7_Pfi,@"STO_CUDA_ENTRY STV_DEFAULT"
_ZN17fastertransformer34generalAddBiasResidualLayerNormOptI7__half2Lb0ELb0ELi2ELb1ELi2EEEvPT_S3_PKS2_S5_S5_S5_S5_S5_fiiPKfS7_S7_Pfi:
.text._ZN17fastertransformer34generalAddBiasResidualLayerNormOptI7__half2Lb0ELb0ELi2ELb1ELi2EEEvPT_S3_PKS2_S5_S5_S5_S5_S5_fiiPKfS7_S7_Pfi:
[----:B------:R-:W-:Y:S02]  /*0000*/  IMAD.MOV.U32 R1, RZ, RZ, c[0x0][0x28] ;  /* 0x00000a00ff017624 */ /* 0x000fe400078e00ff */
[----:B------:R-:W-:Y:S01]  /*0010*/  IMAD.MOV.U32 R2, RZ, RZ, c[0x0][0x1d0] ;  /* 0x00007400ff027624 */ /* 0x000fe200078e00ff */
[----:B------:R-:W-:Y:S01]  /*0020*/  ULDC.64 UR4, c[0x0][0x118] ;  /* 0x0000460000047ab9 */ /* 0x000fe20000000a00 */
[----:B------:R-:W-:Y:S01]  /*0030*/  IMAD.MOV.U32 R8, RZ, RZ, RZ ;  /* 0x000000ffff087224 */ /* 0x000fe200078e00ff */
[----:B------:R-:W0:Y:S01]  /*0040*/  S2R R0, SR_TID.X ;  /* 0x0000000000007919 */ /* 0x000e220000002100 */
[----:B------:R-:W-:Y:S01]  /*0050*/  IMAD.MOV.U32 R3, RZ, RZ, c[0x0][0x1c4] ;  /* 0x00007100ff037624 */ /* 0x000fe200078e00ff */
[----:B------:R-:W-:Y:S02]  /*0060*/  ISETP.NE.AND P0, PT, R2, 0x2, PT ;  /* 0x000000020200780c */ /* 0x000fe40003f05270 */
[----:B------:R-:W-:Y:S02]  /*0070*/  MOV R2, c[0x0][0x1c0] ;  /* 0x0000700000027a02 */ /* 0x000fe40000000f00 */
[----:B------:R-:W-:-:S09]  /*0080*/  PRMT R9, RZ, 0x5410, RZ ;  /* 0x00005410ff097816 */ /* 0x000fd200000000ff */
[----:B------:R1:W5:Y:S01]  /*0090*/  @!P0 LDG.E R8, [R2.64] ;  /* 0x0000000402088981 */ /* 0x000362000c1e1900 */
[----:B0-----:R-:W-:Y:S01]  /*00a0*/  ISETP.GE.AND P2, PT, R0, c[0x0][0x1a8], PT ;  /* 0x00006a0000007a0c */ /* 0x001fe20003f46270 */
[----:B------:R-:W-:-:S12]  /*00b0*/  BSSY B0, `(.L_x_1694) ;  /* 0x0000013000007945 */ /* 0x000fd80003800000 */
[----:B------:R-:W-:Y:S05]  /*00c0*/  @P2 BRA `(.L_x_1695) ;  /* 0x0000011000002947 */ /* 0x000fea0003800000 */
[----:B-1----:R-:W0:Y:S01]  /*00d0*/  S2R R13, SR_CTAID.X ;  /* 0x00000000000d7919 */ /* 0x002e220000002500 */
[----:B------:R-:W-:-:S03]  /*00e0*/  IMAD.MOV.U32 R12, RZ, RZ, R0 ;  /* 0x000000ffff0c7224 */ /* 0x000fc600078e0000 */
.L_x_1696:
        /* <DEDUP_REMOVED lines=15> */
.L_x_1695:
[----:B-1----:R-:W-:Y:S05]  /*01e0*/  BSYNC B0 ;  /* 0x0000000000007941 */ /* 0x002fea0003800000 */
.L_x_1694:
[----:B------:R-:W-:Y:S01]  /*01f0*/  HADD2 R9, R9.H0_H0, R9.H1_H1 ;  /* 0x3000000909097230 */ /* 0x000fe20000000800 */
[----:B------:R-:W0:Y:S01]  /*0200*/  I2F.U32 R10, c[0x0][0x0] ;  /* 0x00000000000a7b06 */ /* 0x000e220000201000 */
[----:B------:R-:W-:Y:S01]  /*0210*/  SHF.R.U32.HI R11, RZ, 0x3, R0 ;  /* 0x00000003ff0b7819 */ /* 0x000fe20000011600 */
[----:B------:R-:W-:Y:S01]  /*0220*/  BSSY B0, `(.L_x_1697) ;  /* 0x0000047000007945 */ /* 0x000fe20003800000 */
[----:B------:R-:W-:Y:S01]  /*0230*/  ISETP.NE.AND P1, PT, R0, RZ, PT ;  /* 0x000000ff0000720c */ /* 0x000fe20003f25270 */
[----:B------:R-:W-:Y:S01]  /*0240*/  HADD2.F32 R9, -RZ, R9.H0_H0 ;  /* 0x20000009ff097230 */ /* 0x000fe20000004100 */
[----:B------:R-:W-:-:S03]  /*0250*/  LOP3.LUT R11, R11, 0x1ffffffc, RZ, 0xc0, !PT ;  /* 0x1ffffffc0b0b7812 */ /* 0x000fc600078ec0ff */
[----:B------:R-:W1:Y:S01]  /*0260*/  I2F.U32 R14, R0 ;  /* 0x00000000000e7306 */ /* 0x000e620000201000 */
[----:B------:R-:W2:Y:S07]  /*0270*/  SHFL.BFLY PT, R4, R9, 0x10, 0x1f ;  /* 0x0e001f0009047f89 */ /* 0x000eae00000e0000 */
[----:B------:R-:W3:Y:S01]  /*0280*/  @!P1 I2F R15, c[0x0][0x1a8] ;  /* 0x00006a00000f9b06 */ /* 0x000ee20000201400 */
[----:B--2---:R-:W-:Y:S02]  /*0290*/  FADD.FTZ R4, R9, R4 ;  /* 0x0000000409047221 */ /* 0x004fe40000010000 */
[----:B0-----:R-:W-:Y:S01]  /*02a0*/  FMUL.FTZ R9, R10, 0.03125 ;  /* 0x3d0000000a097820 */ /* 0x001fe20000410000 */
[----:B------:R-:W-:-:S02]  /*02b0*/  LOP3.LUT P3, R10, R0, 0x1f, RZ, 0xc0, !PT ;  /* 0x0000001f000a7812 */ /* 0x000fc4000786c0ff */
[----:B------:R-:W0:Y:S02]  /*02c0*/  SHFL.BFLY PT, R5, R4, 0x8, 0x1f ;  /* 0x0d001f0004057f89 */ /* 0x000e2400000e0000 */
[----:B-1----:R-:W-:Y:S01]  /*02d0*/  FSETP.GT.FTZ.AND P0, PT, R9, R14, PT ;  /* 0x0000000e0900720b */ /* 0x002fe20003f14000 */
[----:B0-----:R-:W-:Y:S01]  /*02e0*/  FADD.FTZ R5, R4, R5 ;  /* 0x0000000504057221 */ /* 0x001fe20000010000 */
[----:B------:R-:W-:-:S04]  /*02f0*/  MOV R4, RZ ;  /* 0x000000ff00047202 */ /* 0x000fc80000000f00 */
[----:B------:R-:W0:Y:S02]  /*0300*/  SHFL.BFLY PT, R6, R5, 0x4, 0x1f ;  /* 0x0c801f0005067f89 */ /* 0x000e2400000e0000 */
[----:B0-----:R-:W-:-:S05]  /*0310*/  FADD.FTZ R6, R5, R6 ;  /* 0x0000000605067221 */ /* 0x001fca0000010000 */
[----:B------:R-:W0:Y:S02]  /*0320*/  SHFL.BFLY PT, R7, R6, 0x2, 0x1f ;  /* 0x0c401f0006077f89 */ /* 0x000e2400000e0000 */
[----:B0-----:R-:W-:-:S05]  /*0330*/  FADD.FTZ R7, R6, R7 ;  /* 0x0000000706077221 */ /* 0x001fca0000010000 */
[----:B------:R-:W0:Y:S02]  /*0340*/  SHFL.BFLY PT, R12, R7, 0x1, 0x1f ;  /* 0x0c201f00070c7f89 */ /* 0x000e2400000e0000 */
[----:B0-----:R-:W-:Y:S02]  /*0350*/  FADD.FTZ R16, R7, R12 ;  /* 0x0000000c07107221 */ /* 0x001fe40000010000 */
[----:B------:R-:W-:-:S03]  /*0360*/  IMAD.SHL.U32 R12, R10, 0x4, RZ ;  /* 0x000000040a0c7824 */ /* 0x000fc600078e00ff */
        /* <DEDUP_REMOVED lines=23> */
.L_x_1699:
        /* <DEDUP_REMOVED lines=27> */
.L_x_1698:
[----:B0-----:R-:W-:Y:S05]  /*0690*/  BSYNC B0 ;  /* 0x0000000000007941 */ /* 0x001fea0003800000 */
.L_x_1697:
        /* <DEDUP_REMOVED lines=19> */
[----:B------:R-:W-:-:S03]  /*07d0*/  @!P1 IMAD.MOV.U32 R13, RZ, RZ, 0x3f000000 ;  /* 0x3f000000ff0d9424 */ /* 0x000fc600078e00ff */
        /* <DEDUP_REMOVED lines=8> */
[----:B-1----:R-:W-:-:S04]  /*0860*/  @!P1 FMUL.FTZ R6, R14, R15 ;  /* 0x0000000f0e069220 */ /* 0x002fc80000410000 */
[----:B------:R-:W-:Y:S01]  /*0870*/  @!P1 FFMA.FTZ R6, R6, R13, c[0x0][0x1a0] ;  /* 0x0000680006069623 */ /* 0x000fe2000001000d */
[----:B------:R-:W-:-:S05]  /*0880*/  HFMA2.MMA R13, -RZ, RZ, 0, 1.013278961181640625e-06 ;  /* 0x00000011ff0d7435 */ /* 0x000fca00000001ff */
[----:B------:R-:W0:Y:S02]  /*0890*/  @!P1 MUFU.RSQ R6, R6 ;  /* 0x0000000600069308 */ /* 0x000e240000001400 */
[----:B0-----:R0:W-:Y:S04]  /*08a0*/  @!P1 STS [0x4], R6 ;  /* 0x00000406ff009388 */ /* 0x0011e80000000800 */
[----:B------:R-:W-:Y:S06]  /*08b0*/  BAR.SYNC.DEFER_BLOCKING 0x0 ;  /* 0x0000000000007b1d */ /* 0x000fec0000010000 */
[----:B------:R-:W-:Y:S05]  /*08c0*/  @P2 BRA `(.L_x_1701) ;  /* 0x0000055000002947 */ /* 0x000fea0003800000 */
[----:B0-----:R-:W0:Y:S01]  /*08d0*/  LDS.64 R4, [RZ] ;  /* 0x00000000ff047984 */ /* 0x001e220000000a00 */
[----:B------:R-:W-:Y:S01]  /*08e0*/  ISETP.NE.U32.AND P0, PT, RZ, c[0x0][0x1c8], PT ;  /* 0x00007200ff007a0c */ /* 0x000fe20003f05070 */
[----:B------:R-:W-:-:S02]  /*08f0*/  IMAD.MOV.U32 R7, RZ, RZ, R0 ;  /* 0x000000ffff077224 */ /* 0x000fc400078e0000 */
[----:B------:R-:W1:Y:S01]  /*0900*/  S2R R14, SR_CTAID.X ;  /* 0x00000000000e7919 */ /* 0x000e620000002500 */
[----:B------:R-:W-:Y:S02]  /*0910*/  ISETP.NE.AND.EX P0, PT, RZ, c[0x0][0x1cc], PT, P0 ;  /* 0x00007300ff007a0c */ /* 0x000fe40003f05300 */
[----:B01----:R-:W-:Y:S02]  /*0920*/  F2FP.PACK_AB R15, R5, R4 ;  /* 0x00000004050f723e */ /* 0x003fe400000000ff */
.L_x_1706:
[----:B------:R-:W-:Y:S01]  /*0930*/  IMAD.MOV.U32 R16, RZ, RZ, 0x4 ;  /* 0x00000004ff107424 */ /* 0x000fe200078e00ff */
[----:B------:R-:W0:Y:S03]  /*0940*/  LDS R6, [R7.X4+0x110] ;  /* 0x0001100007067984 */ /* 0x000e260000004800 */
        /* <DEDUP_REMOVED lines=28> */
.L_x_1702:
[----:B------:R0:W-:Y:S01]  /*0b10*/  STS [R17], R19 ;  /* 0x0000001311007388 */ /* 0x0001e20000000800 */
[C---:B------:R-:W-:Y:S02]  /*0b20*/  HADD2 R4, |R19|.reuse, -RZ.H0_H0 ;  /* 0xa00000ff13047230 */ /* 0x040fe40000000200 */
[----:B------:R-:W-:-:S03]  /*0b30*/  HSETP2.GT.AND P4, PT, |R19|.H0_H0, |R19|.H1_H1, PT ;  /* 0x7000001313007234 */ /* 0x000fc60003f84a00 */
[----:B------:R-:W-:-:S04]  /*0b40*/  PRMT R5, R4, 0x7632, R5 ;  /* 0x0000763204057816 */ /* 0x000fc80000000005 */
[----:B------:R-:W-:-:S05]  /*0b50*/  SEL R4, R5, R4, !P4 ;  /* 0x0000000405047207 */ /* 0x000fca0006000000 */
[----:B------:R-:W-:-:S05]  /*0b60*/  HSETP2.GT.AND P4, PT, R4.H0_H0, R13.H0_H0, PT ;  /* 0x2000000d04007234 */ /* 0x000fca0003f84800 */
[----:B------:R-:W-:Y:S02]  /*0b70*/  SEL R13, R13, R4, !P4 ;  /* 0x000000040d0d7207 */ /* 0x000fe40006000000 */
.L_x_1703:
        /* <DEDUP_REMOVED lines=32> */
.L_x_1704:
[----:B------:R0:W-:Y:S01]  /*0d80*/  STS [R17], R18 ;  /* 0x0000001211007388 */ /* 0x0001e20000000800 */
[C---:B------:R-:W-:Y:S02]  /*0d90*/  HADD2 R4, |R18|.reuse, -RZ.H0_H0 ;  /* 0xa00000ff12047230 */ /* 0x040fe40000000200 */
[----:B------:R-:W-:-:S03]  /*0da0*/  HSETP2.GT.AND P4, PT, |R18|.H0_H0, |R18|.H1_H1, PT ;  /* 0x7000001212007234 */ /* 0x000fc60003f84a00 */
[----:B------:R-:W-:-:S04]  /*0db0*/  PRMT R5, R4, 0x7632, R5 ;  /* 0x0000763204057816 */ /* 0x000fc80000000005 */
[----:B------:R-:W-:-:S05]  /*0dc0*/  SEL R4, R5, R4, !P4 ;  /* 0x0000000405047207 */ /* 0x000fca0006000000 */
[----:B------:R-:W-:-:S05]  /*0dd0*/  HSETP2.GT.AND P4, PT, R4.H0_H0, R13.H0_H0, PT ;  /* 0x2000000d04007234 */ /* 0x000fca0003f84800 */
[----:B------:R-:W-:Y:S02]  /*0de0*/  SEL R13, R13, R4, !P4 ;  /* 0x000000040d0d7207 */ /* 0x000fe40006000000 */
.L_x_1705:
[----:B0-----:R-:W-:-:S04]  /*0df0*/  IADD3 R7, R19, c[0x0][0x0], RZ ;  /* 0x0000000013077a10 */ /* 0x001fc80007ffe0ff */
[----:B------:R-:W-:-:S13]  /*0e00*/  ISETP.GE.AND P4, PT, R7, c[0x0][0x1a8], PT ;  /* 0x00006a0007007a0c */ /* 0x000fda0003f86270 */
[----:B------:R-:W-:Y:S05]  /*0e10*/  @!P4 BRA `(.L_x_1706) ;  /* 0xfffffb100000c947 */ /* 0x000fea000383ffff */
.L_x_1701:
[----:B0-----:R-:W-:Y:S05]  /*0e20*/  BSYNC B0 ;  /* 0x0000000000007941 */ /* 0x001fea0003800000 */
.L_x_1700:
        /* <DEDUP_REMOVED lines=15> */
[----:B-----5:R-:W0:Y:S02]  /*0f20*/  SHFL.BFLY PT, R8, R7, 0x1, 0x1f ;  /* 0x0c201f0007087f89 */ /* 0x020e2400000e0000 */
        /* <DEDUP_REMOVED lines=33> */
[----:B------:R-:W-:Y:S05]  /*1140*/  CALL.REL.NOINC `($__internal_39_$__cuda_sm20_div_rn_f64_full) ;  /* 0x0000020000007944 */ /* 0x000fea0003c00000 */
.L_x_1710:
[----:B------:R-:W-:Y:S05]  /*1150*/  BSYNC B1 ;  /* 0x0000000000017941 */ /* 0x000fea0003800000 */
.L_x_1709:
[----:B------:R-:W0:Y:S01]  /*1160*/  S2R R13, SR_CTAID.X ;  /* 0x00000000000d7919 */ /* 0x000e220000002500 */
[----:B------:R-:W2:Y:S01]  /*1170*/  F2F.F32.F64 R5, R8 ;  /* 0x0000000800057310 */ /* 0x000ea20000301000 */
[----:B------:R-:W2:Y:S01]  /*1180*/  DSETP.GEU.AND P0, PT, |R8|, c[0x2][0x0], PT ;  /* 0x008000000800762a */ /* 0x000ea20003f0e200 */
[----:B-1----:R-:W-:-:S13]  /*1190*/  IMAD.MOV.U32 R15, RZ, RZ, 0x2 ;  /* 0x00000002ff0f7424 */ /* 0x002fda00078e00ff */
[----:B--2---:R-:W-:Y:S02]  /*11a0*/  @!P0 FMUL R5, R5, 1.175494350822287508e-38 ;  /* 0x0080000005058820 */ /* 0x004fe40000400000 */
.L_x_1711:
        /* <DEDUP_REMOVED lines=16> */
.L_x_1708:
[----:B------:R-:W-:Y:S05]  /*12b0*/  BSYNC B0 ;  /* 0x0000000000007941 */ /* 0x000fea0003800000 */
.L_x_1707:
        /* <DEDUP_REMOVED lines=9> */
        .weak           $__internal_39_$__cuda_sm20_div_rn_f64_full
        .type           $__internal_39_$__cuda_sm20_div_rn_f64_full,@function
        .size           $__internal_39_$__cuda_sm20_div_rn_f64_full,(.L_x_2473 - $__internal_39_$__cuda_sm20_div_rn_f64_full)
$__internal_39_$__cuda_sm20_div_rn_f64_full:
        /* <DEDUP_REMOVED lines=57> */
.L_x_1713:
        /* <DEDUP_REMOVED lines=15> */
.L_x_1715:
[----:B0-----:R-:W-:Y:S01]  /*17d0*/  LOP3.LUT R17, R7, 0x80000, RZ, 0xfc, !PT ;  /* 0x0008000007117812 */ /* 0x001fe200078efcff */
[----:B------:R-:W-:Y:S02]  /*17e0*/  IMAD.MOV.U32 R16, RZ, RZ, R6 ;  /* 0x000000ffff107224 */ /* 0x000fe400078e0006 */
.L_x_1714:
[----:B------:R-:W-:Y:S05]  /*17f0*/  BSYNC B2 ;  /* 0x0000000000027941 */ /* 0x000fea0003800000 */
.L_x_1712:
[----:B------:R-:W-:Y:S01]  /*1800*/  IMAD.MOV.U32 R11, RZ, RZ, 0x0 ;  /* 0x00000000ff0b7424 */ /* 0x000fe200078e00ff */
[----:B------:R-:W-:Y:S01]  /*1810*/  MOV R9, R17 ;  /* 0x0000001100097202 */ /* 0x000fe20000000f00 */
[----:B------:R-:W-:Y:S02]  /*1820*/  IMAD.MOV.U32 R8, RZ, RZ, R16 ;  /* 0x000000ffff087224 */ /* 0x000fe400078e0010 */
[----:B------:R-:W-:Y:S05]  /*1830*/  RET.REL.NODEC R10 `(_ZN17fastertransformer34generalAddBiasResidualLayerNormOptI7__half2Lb0ELb0ELi2ELb1ELi2EEEvPT_S3_PKS2_S5_S5_S5_S5_S5_fiiPKfS7_S7_Pfi) ;  /* 0xffffe7c00a007950 */ /* 0x000fea0003c3ffff */
.L_x_1716:
        /* <DEDUP_REMOVED lines=12> */
.L_x_2473:


//--------------------- .text._ZN17fastertransformer35generalAddBiasResidualLayerNormOpt2I7__half2Lb1ELb0ELi2ELb1ELi2EEEvPT_S3_PKS2_S5_S5_S5_S5_S5_fiiPKfS7_S7_Pfi --------------------------
	.section	.text._ZN17fastertransformer35generalAddBiasResidualLayerNormOpt2I7__half2Lb1ELb0ELi2ELb1ELi2EEEvPT_S3_PKS2_S5_S5_S5_S5_S5_fiiPKfS7_S7_Pfi,"ax",@progbits
	.sectioninfo	@"SHI_REGISTERS=27"
	.align	128
        .global         _ZN17fastertransformer35generalAddBiasResidualLayerNormOpt2I7__half2Lb1ELb0ELi2ELb1ELi2EEEvPT_S3_PKS2_S5_S5_S5_S5_S5_fiiPKfS7_S7_Pfi
        .type           _ZN17fastertransformer35generalAddBiasResidualLayerNormOpt2I7__half2Lb1ELb0ELi2ELb1ELi2EEEvPT_S3_PKS2_S5_S5_S5_S5_S5_fiiPKfS7_S7_Pfi,@function
        .size           _ZN17fastertransformer35generalAddBiasResidualLayerNormOpt2I7__half2Lb1ELb0ELi2ELb1ELi2EEEvPT_S3_PKS2_S5_S5_S5_S5_S5_fiiPKfS7_S7_Pfi,(.L_x_2474 - _ZN17fastertransformer35generalAddBiasResidualLayerNormOpt2I7__half2Lb1ELb0ELi2ELb1ELi2EEEvPT_S3_PKS2_S5_S5_S5_S5_S5_fiiPKfS7_S7_Pfi)
        .other          _ZN17fastertransformer35generalAddBiasResidualLayerNormOpt2I7__half2Lb1ELb0ELi2ELb1ELi2EEEvPT_S3_PKS2_S5_S5_S5_S5_S5_fiiPKfS7_S7_Pfi,@"STO_CUDA_ENTRY STV_DEFAULT"
_ZN17fastertransformer35generalAddBiasResidualLayerNormOpt2I7__half2Lb1ELb0ELi2ELb1ELi2EEEvPT_S3_PKS2_S5_S5_S5_S5_S5_fiiPKfS7_S7_Pfi:
.text._ZN17fastertransformer35generalAddBiasResidualLayerNormOpt2I7__half2Lb1ELb0ELi2ELb1ELi2EEEvPT_S3_PKS2_S5_S5_S5_S5_S5_fiiPKfS7_S7_Pfi:
[----:B------:R-:W-:Y:S02]  /*0000*/  MOV R1, c[0x0][0x28] ;  /* 0x00000a0000017a02 */ /* 0x000fe40000000f00 */
[----:B------:R-:W-:Y:S01]  /*0010*/  MOV R0, c[0x0][0x1d0] ;  /* 0x0000740000007a02 */ /* 0x000fe20000000f00 */
[----:B------:R-:W-:Y:S01]  /*0020*/  ULDC.64 UR4, c[0x0][0x118] ;  /* 0x0000460000047ab9 */ /* 0x000fe20000000a00 */
[----:B------:R-:W-:Y:S02]  /*0030*/  ISETP.NE.U32.AND P0, PT, RZ, c[0x0][0x1b0], PT ;  /* 0x00006c00ff007a0c */ /* 0x000fe40003f05070 */
[C---:B------:R-:W-:Y:S02]  /*0040*/  ISETP.NE.AND P3, PT, R0.reuse, 0x2, PT ;  /* 0x000000020000780c */ /* 0x040fe40003f65270 */
[----:B------:R-:W-:Y:S02]  /*0050*/  ISETP.NE.AND P1, PT, R0, 0x2, PT ;  /* 0x000000020000780c */ /* 0x000fe40003f25270 */
[----:B------:R-:W-:Y:S01]  /*0060*/  ISETP.NE.AND.EX P0, PT, RZ, c[0x0][0x1b4], !P3, P0 ;  /* 0x00006d00ff007a0c */ /* 0x000fe20005f05300 */
[----:B------:R-:W-:Y:S01]  /*0070*/  HFMA2.MMA R4, -RZ, RZ, 0, 0 ;  /* 0x00000000ff047435 */ /* 0x000fe200000001ff */
[----:B------:R-:W-:Y:S01]  /*0080*/  MOV R2, c[0x0][0x1c0] ;  /* 0x0000700000027a02 */ /* 0x000fe20000000f00 */
[----:B------:R-:W-:-:S08]  /*0090*/  IMAD.MOV.U32 R3, RZ, RZ, c[0x0][0x1c4] ;  /* 0x00007100ff037624 */ /* 0x000fd000078e00ff */
[----:B------:R0:W5:Y:S02]  /*00a0*/  @!P1 LDG.E R4, [R2.64] ;  /* 0x0000000402049981 */ /* 0x000164000c1e1900 */
[----:B------:R-:W-:Y:S01]  /*00b0*/  @P0 IMAD.MOV.U32 R10, RZ, RZ, c[0x0][0x1b8] ;  /* 0x00006e00ff0a0624 */ /* 0x000fe200078e00ff */
[----:B------:R-:W-:Y:S01]  /*00c0*/  @P0 MOV R11, c[0x0][0x1bc] ;  /* 0x00006f00000b0a02 */ /* 0x000fe20000000f00 */
[----:B------:R-:W-:Y:S01]  /*00d0*/  @P0 IMAD.MOV.U32 R13, RZ, RZ, c[0x0][0x1b4] ;  /* 0x00006d00ff0d0624 */ /* 0x000fe200078e00ff */
[----:B------:R-:W-:-:S03]  /*00e0*/  @P0 MOV R12, c[0x0][0x1b0] ;  /* 0x00006c00000c0a02 */ /* 0x000fc60000000f00 */
[----:B------:R-:W2:Y:S04]  /*00f0*/  @P0 LDG.E R10, [R10.64] ;  /* 0x000000040a0a0981 */ /* 0x000ea8000c1e1900 */
[----:B------:R-:W2:Y:S04]  /*0100*/  @P0 LDG.E R13, [R12.64] ;  /* 0x000000040c0d0981 */ /* 0x000ea8000c1e1900 */
[----:B------:R-:W1:Y:S04]  /*0110*/  S2R R5, SR_TID.X ;  /* 0x0000000000057919 */ /* 0x000e680000002100 */
[----:B------:R-:W3:Y:S01]  /*0120*/  S2R R0, SR_CTAID.X ;  /* 0x0000000000007919 */ /* 0x000ee20000002500 */
[----:B------:R-:W-:Y:S01]  /*0130*/  HFMA2.MMA R8, -RZ, RZ, 0, 0 ;  /* 0x00000000ff087435 */ /* 0x000fe200000001ff */
[----:B------:R-:W-:Y:S01]  /*0140*/  BSSY B0, `(.L_x_1717) ;  /* 0x000009f000007945 */ /* 0x000fe20003800000 */
[----:B------:R-:W-:Y:S01]  /*0150*/  CS2R R6, SRZ ;  /* 0x0000000000067805 */ /* 0x000fe2000001ff00 */
[----:B-1----:R-:W-:-:S03]  /*0160*/  ISETP.GE.AND P2, PT, R5, c[0x0][0x1a8], PT ;  /* 0x00006a0005007a0c */ /* 0x002fc60003f46270 */
[----:B--2---:R-:W-:-:S10]  /*0170*/  @P0 FMUL.FTZ R8, R10, R13 ;  /* 0x0000000d0a080220 */ /* 0x004fd40000410000 */
[----:B------:R-:W-:Y:S05]  /*0180*/  @P2 BRA `(.L_x_1718) ;  /* 0x000009a000002947 */ /* 0x000fea0003800000 */
[----:B0--3--:R-:W-:Y:S01]  /*0190*/  MOV R6, RZ ;  /* 0x000000ff00067202 */ /* 0x009fe20000000f00 */
[----:B------:R-:W-:Y:S05]  /*01a0*/  @P0 BRA `(.L_x_1719) ;  /* 0x0000048000000947 */ /* 0x000fea0003800000 */
[----:B------:R-:W-:Y:S01]  /*01b0*/  BSSY B1, `(.L_x_1720) ;  /* 0x0000046000017945 */ /* 0x000fe20003800000 */
[----:B------:R-:W-:Y:S01]  /*01c0*/  IMAD.MOV.U32 R9, RZ, RZ, R5 ;  /* 0x000000ffff097224 */ /* 0x000fe200078e0005 */
[----:B------:R-:W-:Y:S02]  /*01d0*/  MOV R7, RZ ;  /* 0x000000ff00077202 */ /* 0x000fe40000000f00 */
.L_x_1722:
[----:B------:R-:W-:Y:S01]  /*01e0*/  HFMA2.MMA R8, -RZ, RZ, 0, 2.384185791015625e-07 ;  /* 0x00000004ff087435 */ /* 0x000fe200000001ff */
[----:B------:R-:W-:-:S09]  /*01f0*/  IMAD R11, R0, c[0x0][0x1a8], R9 ;  /* 0x00006a00000b7a24 */ /* 0x000fd200078e0209 */
[----:B0-----:R-:W-:-:S04]  /*0200*/  IMAD.WIDE R12, R11, R8, c[0x0][0x180] ;  /* 0x000060000b0c7625 */ /* 0x001fc800078e0208 */
[CC--:B------:R-:W-:Y:S02]  /*0210*/  IMAD.WIDE R14, R11.reuse, R8.reuse, c[0x0][0x188] ;  /* 0x000062000b0e7625 */ /* 0x0c0fe400078e0208 */
        /* <DEDUP_REMOVED lines=9> */
[--C-:B----4-:R-:W-:Y:S01]  /*02b0*/  HADD2.F32 R13, -RZ, R16.reuse.H1_H1 ;  /* 0x30000010ff0d7230 */ /* 0x110fe20000004100 */
[----:B------:R-:W-:Y:S02]  /*02c0*/  IADD3 R11, R9, c[0x0][0x0], RZ ;  /* 0x00000000090b7a10 */ /* 0x000fe40007ffe0ff */
[----:B------:R-:W-:Y:S01]  /*02d0*/  FADD.FTZ R10, R10, R19 ;  /* 0x000000130a0a7221 */ /* 0x000fe20000010000 */
[----:B------:R-:W-:Y:S01]  /*02e0*/  HADD2.F32 R19, -RZ, R16.H0_H0 ;  /* 0x20000010ff137230 */ /* 0x000fe20000004100 */
[----:B------:R-:W-:Y:S01]  /*02f0*/  FADD.FTZ R18, R18, R21 ;  /* 0x0000001512127221 */ /* 0x000fe20000010000 */
[----:B------:R-:W-:Y:S01]  /*0300*/  ISETP.GE.AND P0, PT, R11, c[0x0][0x1a8], PT ;  /* 0x00006a000b007a0c */ /* 0x000fe20003f06270 */
[----:B------:R-:W-:-:S02]  /*0310*/  FADD.FTZ R10, RZ, R10 ;  /* 0x0000000aff0a7221 */ /* 0x000fc40000010000 */
[----:B------:R-:W-:Y:S02]  /*0320*/  FADD.FTZ R18, RZ, R18 ;  /* 0x00000012ff127221 */ /* 0x000fe40000010000 */
[----:B------:R-:W-:Y:S02]  /*0330*/  FADD.FTZ R10, R10, R19 ;  /* 0x000000130a0a7221 */ /* 0x000fe40000010000 */
[----:B------:R-:W-:-:S04]  /*0340*/  FADD.FTZ R13, R18, R13 ;  /* 0x0000000d120d7221 */ /* 0x000fc80000010000 */
[-C--:B------:R-:W-:Y:S01]  /*0350*/  FMUL.FTZ R17, R13, R13.reuse ;  /* 0x0000000d0d117220 */ /* 0x080fe20000410000 */
[----:B------:R-:W-:-:S03]  /*0360*/  F2FP.PACK_AB R12, R10, R13 ;  /* 0x0000000d0a0c723e */ /* 0x000fc600000000ff */
[----:B------:R-:W-:Y:S01]  /*0370*/  FFMA.FTZ R17, R10, R10, R17 ;  /* 0x0000000a0a117223 */ /* 0x000fe20000010011 */
[----:B------:R-:W-:Y:S01]  /*0380*/  PRMT R16, R12, 0x5432, R12 ;  /* 0x000054320c107816 */ /* 0x000fe2000000000c */
[----:B------:R-:W-:Y:S01]  /*0390*/  FADD.FTZ R12, R10, R13 ;  /* 0x0000000d0a0c7221 */ /* 0x000fe20000010000 */
[----:B------:R-:W-:Y:S01]  /*03a0*/  LEA R13, R9, 0x190, 0x2 ;  /* 0x00000190090d7811 */ /* 0x000fe200078e10ff */
[----:B------:R-:W-:Y:S02]  /*03b0*/  FADD.FTZ R6, R17, R6 ;  /* 0x0000000611067221 */ /* 0x000fe40000010000 */
[----:B------:R0:W-:Y:S01]  /*03c0*/  STG.E [R14.64], R16 ;  /* 0x000000100e007986 */ /* 0x0001e2000c101904 */
[----:B------:R-:W-:-:S03]  /*03d0*/  FADD.FTZ R7, R12, R7 ;  /* 0x000000070c077221 */ /* 0x000fc60000010000 */
[----:B------:R0:W-:Y:S01]  /*03e0*/  STS [R9.X4+0x190], R16 ;  /* 0x0001901009007388 */ /* 0x0001e20000004800 */
[----:B------:R-:W-:Y:S05]  /*03f0*/  @P0 BRA `(.L_x_1721) ;  /* 0x0000021000000947 */ /* 0x000fea0003800000 */
[----:B0-----:R-:W-:-:S04]  /*0400*/  IMAD R9, R0, c[0x0][0x1a8], R11 ;  /* 0x00006a0000097a24 */ /* 0x001fc800078e020b */
[----:B------:R-:W-:-:S04]  /*0410*/  IMAD.WIDE R14, R9, R8, c[0x0][0x180] ;  /* 0x00006000090e7625 */ /* 0x000fc800078e0208 */
[CC--:B------:R-:W-:Y:S02]  /*0420*/  IMAD.WIDE R16, R9.reuse, R8.reuse, c[0x0][0x188] ;  /* 0x0000620009107625 */ /* 0x0c0fe400078e0208 */
[----:B------:R-:W2:Y:S02]  /*0430*/  LDG.E.CONSTANT R14, [R14.64] ;  /* 0x000000040e0e7981 */ /* 0x000ea4000c1e9900 */
[----:B------:R-:W-:Y:S02]  /*0440*/  IMAD.WIDE R18, R9, R8, c[0x0][0x170] ;  /* 0x00005c0009127625 */ /* 0x000fe400078e0208 */
[----:B------:R-:W3:Y:S04]  /*0450*/  LDG.E.CONSTANT R16, [R16.64] ;  /* 0x0000000410107981 */ /* 0x000ee8000c1e9900 */
[----:B------:R-:W4:Y:S01]  /*0460*/  LDG.E.CONSTANT R18, [R18.64] ;  /* 0x0000000412127981 */ /* 0x000f22000c1e9900 */
[----:B------:R-:W-:Y:S01]  /*0470*/  IMAD R13, R8, c[0x0][0x0], R13 ;  /* 0x00000000080d7a24 */ /* 0x000fe200078e020d */
        /* <DEDUP_REMOVED lines=11> */
[----:B------:R-:W-:Y:S02]  /*0530*/  FADD.FTZ R17, R12, R15 ;  /* 0x0000000f0c117221 */ /* 0x000fe40000010000 */
[----:B------:R-:W-:Y:S01]  /*0540*/  IMAD.WIDE R14, R9, R8, c[0x0][0x168] ;  /* 0x00005a00090e7625 */ /* 0x000fe200078e0208 */
[----:B------:R-:W-:Y:S02]  /*0550*/  IADD3 R9, R11, c[0x0][0x0], RZ ;  /* 0x000000000b097a10 */ /* 0x000fe40007ffe0ff */
[CC--:B------:R-:W-:Y:S01]  /*0560*/  F2FP.PACK_AB R12, R10.reuse, R17.reuse ;  /* 0x000000110a0c723e */ /* 0x0c0fe200000000ff */
[----:B------:R-:W-:Y:S01]  /*0570*/  FMUL.FTZ R11, R17, R17 ;  /* 0x00000011110b7220 */ /* 0x000fe20000410000 */
[----:B------:R-:W-:Y:S01]  /*0580*/  ISETP.GE.AND P0, PT, R9, c[0x0][0x1a8], PT ;  /* 0x00006a0009007a0c */ /* 0x000fe20003f06270 */
[----:B------:R-:W-:Y:S01]  /*0590*/  FADD.FTZ R8, R10, R17 ;  /* 0x000000110a087221 */ /* 0x000fe20000010000 */
[----:B------:R-:W-:Y:S01]  /*05a0*/  PRMT R12, R12, 0x5432, R12 ;  /* 0x000054320c0c7816 */ /* 0x000fe2000000000c */
[----:B------:R-:W-:-:S02]  /*05b0*/  FFMA.FTZ R11, R10, R10, R11 ;  /* 0x0000000a0a0b7223 */ /* 0x000fc4000001000b */
[----:B------:R-:W-:Y:S02]  /*05c0*/  FADD.FTZ R7, R7, R8 ;  /* 0x0000000807077221 */ /* 0x000fe40000010000 */
[----:B------:R0:W-:Y:S01]  /*05d0*/  STG.E [R14.64], R12 ;  /* 0x0000000c0e007986 */ /* 0x0001e2000c101904 */
[----:B------:R-:W-:-:S03]  /*05e0*/  FADD.FTZ R6, R6, R11 ;  /* 0x0000000b06067221 */ /* 0x000fc60000010000 */
[----:B------:R0:W-:Y:S02]  /*05f0*/  STS [R13], R12 ;  /* 0x0000000c0d007388 */ /* 0x0001e40000000800 */
[----:B------:R-:W-:Y:S05]  /*0600*/  @!P0 BRA `(.L_x_1722) ;  /* 0xfffffbd000008947 */ /* 0x000fea000383ffff */
.L_x_1721:
[----:B------:R-:W-:Y:S05]  /*0610*/  BSYNC B1 ;  /* 0x0000000000017941 */ /* 0x000fea0003800000 */
.L_x_1720:
[----:B------:R-:W-:Y:S05]  /*0620*/  BRA `(.L_x_1718) ;  /* 0x0000050000007947 */ /* 0x000fea0003800000 */
.L_x_1719:
[----:B------:R-:W-:Y:S01]  /*0630*/  IMAD.MOV.U32 R15, RZ, RZ, R5 ;  /* 0x000000ffff0f7224 */ /* 0x000fe200078e0005 */
[----:B------:R-:W-:Y:S02]  /*0640*/  MOV R7, RZ ;  /* 0x000000ff00077202 */ /* 0x000fe40000000f00 */
.L_x_1723:
[----:B------:R-:W-:Y:S01]  /*0650*/  HFMA2.MMA R14, -RZ, RZ, 0, 4.76837158203125e-07 ;  /* 0x00000008ff0e7435 */ /* 0x000fe200000001ff */
[----:B0-----:R-:W-:-:S09]  /*0660*/  IMAD R16, R0, c[0x0][0x1a8], R15 ;  /* 0x00006a0000107a24 */ /* 0x001fd200078e020f */
[----:B------:R-:W-:-:S06]  /*0670*/  IMAD.WIDE R10, R16, R14, c[0x0][0x170] ;  /* 0x00005c00100a7625 */ /* 0x000fcc00078e020e */
[----:B------:R-:W2:Y:S01]  /*0680*/  LDG.E.64 R10, [R10.64] ;  /* 0x000000040a0a7981 */ /* 0x000ea2000c1e1b00 */
[----:B------:R-:W-:-:S04]  /*0690*/  IMAD.MOV.U32 R9, RZ, RZ, 0x4 ;  /* 0x00000004ff097424 */ /* 0x000fc800078e00ff */
[----:B------:R-:W-:-:S04]  /*06a0*/  IMAD.WIDE R18, R16, R9, c[0x0][0x180] ;  /* 0x0000600010127625 */ /* 0x000fc800078e0209 */
[----:B------:R-:W-:Y:S02]  /*06b0*/  IMAD.WIDE R12, R16, R9, c[0x0][0x188] ;  /* 0x00006200100c7625 */ /* 0x000fe400078e0209 */
[----:B------:R-:W3:Y:S04]  /*06c0*/  LDG.E.CONSTANT R18, [R18.64] ;  /* 0x0000000412127981 */ /* 0x000ee8000c1e9900 */
[----:B------:R-:W4:Y:S01]  /*06d0*/  LDG.E.CONSTANT R12, [R12.64] ;  /* 0x000000040c0c7981 */ /* 0x000f22000c1e9900 */
[----:B--2---:R-:W0:Y:S08]  /*06e0*/  I2F R17, R10 ;  /* 0x0000000a00117306 */ /* 0x004e300000201400 */
[----:B------:R-:W1:Y:S01]  /*06f0*/  I2F R21, R11 ;  /* 0x0000000b00157306 */ /* 0x000e620000201400 */
[----:B----4-:R-:W-:Y:S01]  /*0700*/  HADD2.F32 R22, -RZ, R12.H1_H1 ;  /* 0x3000000cff167230 */ /* 0x010fe20000004100 */
[----:B0-----:R-:W-:Y:S01]  /*0710*/  FMUL.FTZ R23, R17, R8 ;  /* 0x0000000811177220 */ /* 0x001fe20000410000 */
[----:B---3--:R-:W-:-:S02]  /*0720*/  HADD2.F32 R17, -RZ, R18.H0_H0 ;  /* 0x20000012ff117230 */ /* 0x008fc40000004100 */
[----:B------:R-:W-:Y:S01]  /*0730*/  HADD2.F32 R20, -RZ, R12.H0_H0 ;  /* 0x2000000cff147230 */ /* 0x000fe20000004100 */
[----:B-1----:R-:W-:Y:S01]  /*0740*/  FMUL.FTZ R24, R21, R8 ;  /* 0x0000000815187220 */ /* 0x002fe20000410000 */
[----:B------:R-:W-:-:S03]  /*0750*/  HADD2.F32 R21, -RZ, R18.H1_H1 ;  /* 0x30000012ff157230 */ /* 0x000fc60000004100 */
[----:B------:R-:W-:Y:S01]  /*0760*/  FADD.FTZ R17, R17, R20 ;  /* 0x0000001411117221 */ /* 0x000fe20000010000 */
[----:B------:R-:W-:Y:S01]  /*0770*/  F2FP.PACK_AB R23, R24, R23 ;  /* 0x000000171817723e */ /* 0x000fe200000000ff */
[----:B------:R-:W-:Y:S02]  /*0780*/  FADD.FTZ R21, R21, R22 ;  /* 0x0000001615157221 */ /* 0x000fe40000010000 */
[----:B------:R-:W-:Y:S02]  /*0790*/  FADD.FTZ R17, RZ, R17 ;  /* 0x00000011ff117221 */ /* 0x000fe40000010000 */
[--C-:B------:R-:W-:Y:S01]  /*07a0*/  HADD2.F32 R12, -RZ, R23.reuse.H1_H1 ;  /* 0x30000017ff0c7230 */ /* 0x100fe20000004100 */
[----:B------:R-:W-:Y:S01]  /*07b0*/  FADD.FTZ R21, RZ, R21 ;  /* 0x00000015ff157221 */ /* 0x000fe20000010000 */
[----:B------:R-:W-:-:S03]  /*07c0*/  HADD2.F32 R10, -RZ, R23.H0_H0 ;  /* 0x20000017ff0a7230 */ /* 0x000fc60000004100 */
        /* <DEDUP_REMOVED lines=8> */
[C---:B------:R-:W-:Y:S01]  /*0850*/  IADD3 R11, R15.reuse, c[0x0][0x0], RZ ;  /* 0x000000000f0b7a10 */ /* 0x040fe20007ffe0ff */
[----:B------:R-:W-:Y:S01]  /*0860*/  FADD.FTZ R7, R12, R7 ;  /* 0x000000070c077221 */ /* 0x000fe20000010000 */
[----:B------:R-:W-:Y:S01]  /*0870*/  LEA R10, R15, 0x190, 0x2 ;  /* 0x000001900f0a7811 */ /* 0x000fe200078e10ff */
[----:B------:R0:W-:Y:S01]  /*0880*/  STG.E [R16.64], R18 ;  /* 0x0000001210007986 */ /* 0x0001e2000c101904 */
[----:B------:R-:W-:Y:S01]  /*0890*/  ISETP.GE.AND P0, PT, R11, c[0x0][0x1a8], PT ;  /* 0x00006a000b007a0c */ /* 0x000fe20003f06270 */
[----:B------:R-:W-:-:S02]  /*08a0*/  FADD.FTZ R6, R13, R6 ;  /* 0x000000060d067221 */ /* 0x000fc40000010000 */
[----:B------:R0:W-:Y:S10]  /*08b0*/  STS [R15.X4+0x190], R18 ;  /* 0x000190120f007388 */ /* 0x0001f40000004800 */
[----:B------:R-:W-:Y:S05]  /*08c0*/  @P0 BRA `(.L_x_1718) ;  /* 0x0000026000000947 */ /* 0x000fea0003800000 */
[----:B0-----:R-:W-:-:S04]  /*08d0*/  IMAD R16, R0, c[0x0][0x1a8], R11 ;  /* 0x00006a0000107a24 */ /* 0x001fc800078e020b */
[----:B------:R-:W-:-:S06]  /*08e0*/  IMAD.WIDE R12, R16, R14, c[0x0][0x170] ;  /* 0x00005c00100c7625 */ /* 0x000fcc00078e020e */
[----:B------:R-:W2:Y:S01]  /*08f0*/  LDG.E.64 R12, [R12.64] ;  /* 0x000000040c0c7981 */ /* 0x000ea2000c1e1b00 */
[----:B------:R-:W-:-:S04]  /*0900*/  IMAD.WIDE R18, R16, R9, c[0x0][0x180] ;  /* 0x0000600010127625 */ /* 0x000fc800078e0209 */
[----:B------:R-:W-:Y:S02]  /*0910*/  IMAD.WIDE R14, R16, R9, c[0x0][0x188] ;  /* 0x00006200100e7625 */ /* 0x000fe400078e0209 */
[----:B------:R-:W3:Y:S04]  /*0920*/  LDG.E.CONSTANT R18, [R18.64] ;  /* 0x0000000412127981 */ /* 0x000ee8000c1e9900 */
[----:B------:R0:W4:Y:S01]  /*0930*/  LDG.E.CONSTANT R14, [R14.64] ;  /* 0x000000040e0e7981 */ /* 0x000122000c1e9900 */
[----:B------:R-:W-:Y:S01]  /*0940*/  IMAD R10, R9, c[0x0][0x0], R10 ;  /* 0x00000000090a7a24 */ /* 0x000fe200078e020a */
[----:B0-----:R-:W-:-:S04]  /*0950*/  IADD3 R15, R11, c[0x0][0x0], RZ ;  /* 0x000000000b0f7a10 */ /* 0x001fc80007ffe0ff */
[----:B------:R-:W-:Y:S01]  /*0960*/  ISETP.GE.AND P0, PT, R15, c[0x0][0x1a8], PT ;  /* 0x00006a000f007a0c */ /* 0x000fe20003f06270 */
[----:B--2---:R-:W0:Y:S08]  /*0970*/  I2F R17, R12 ;  /* 0x0000000c00117306 */ /* 0x004e300000201400 */
[----:B------:R-:W1:Y:S01]  /*0980*/  I2F R21, R13 ;  /* 0x0000000d00157306 */ /* 0x000e620000201400 */
[----:B----4-:R-:W-:-:S02]  /*0990*/  HADD2.F32 R22, -RZ, R14.H1_H1 ;  /* 0x3000000eff167230 */ /* 0x010fc40000004100 */
[----:B------:R-:W-:Y:S01]  /*09a0*/  HADD2.F32 R20, -RZ, R14.H0_H0 ;  /* 0x2000000eff147230 */ /* 0x000fe20000004100 */
[----:B0-----:R-:W-:Y:S01]  /*09b0*/  FMUL.FTZ R23, R17, R8 ;  /* 0x0000000811177220 */ /* 0x001fe20000410000 */
[----:B---3--:R-:W-:-:S05]  /*09c0*/  HADD2.F32 R17, -RZ, R18.H0_H0 ;  /* 0x20000012ff117230 */ /* 0x008fca0000004100 */
[----:B------:R-:W-:Y:S02]  /*09d0*/  FADD.FTZ R17, R17, R20 ;  /* 0x0000001411117221 */ /* 0x000fe40000010000 */
[----:B-1----:R-:W-:Y:S01]  /*09e0*/  FMUL.FTZ R24, R21, R8 ;  /* 0x0000000815187220 */ /* 0x002fe20000410000 */
[----:B------:R-:W-:Y:S01]  /*09f0*/  HADD2.F32 R21, -RZ, R18.H1_H1 ;  /* 0x30000012ff157230 */ /* 0x000fe20000004100 */
[----:B------:R-:W-:-:S03]  /*0a00*/  FADD.FTZ R17, RZ, R17 ;  /* 0x00000011ff117221 */ /* 0x000fc60000010000 */
[----:B------:R-:W-:Y:S01]  /*0a10*/  F2FP.PACK_AB R23, R24, R23 ;  /* 0x000000171817723e */ /* 0x000fe200000000ff */
[----:B------:R-:W-:-:S04]  /*0a20*/  FADD.FTZ R21, R21, R22 ;  /* 0x0000001615157221 */ /* 0x000fc80000010000 */
        /* <DEDUP_REMOVED lines=10> */
[----:B------:R-:W-:Y:S02]  /*0ad0*/  FFMA.FTZ R9, R12, R12, R9 ;  /* 0x0000000c0c097223 */ /* 0x000fe40000010009 */
[----:B------:R-:W-:Y:S02]  /*0ae0*/  FADD.FTZ R7, R7, R14 ;  /* 0x0000000e07077221 */ /* 0x000fe40000010000 */
[----:B------:R0:W-:Y:S01]  /*0af0*/  STG.E [R16.64], R13 ;  /* 0x0000000d10007986 */ /* 0x0001e2000c101904 */
[----:B------:R-:W-:-:S03]  /*0b00*/  FADD.FTZ R6, R6, R9 ;  /* 0x0000000906067221 */ /* 0x000fc60000010000 */
[----:B------:R0:W-:Y:S01]  /*0b10*/  STS [R10], R13 ;  /* 0x0000000d0a007388 */ /* 0x0001e20000000800 */
[----:B------:R-:W-:Y:S05]  /*0b20*/  @!P0 BRA `(.L_x_1723) ;  /* 0xfffffb2000008947 */ /* 0x000fea000383ffff */
.L_x_1718:
[----:B0--3--:R-:W-:Y:S05]  /*0b30*/  BSYNC B0 ;  /* 0x0000000000007941 */ /* 0x009fea0003800000 */
.L_x_1717:
        /* <DEDUP_REMOVED lines=9> */
[----:B-1----:R-:W-:Y:S01]  /*0bd0*/  FADD.FTZ R13, R11, R10 ;  /* 0x0000000a0b0d7221 */ /* 0x002fe20000010000 */
[----:B------:R-:W-:Y:S02]  /*0be0*/  LOP3.LUT P4, R11, R5, 0x1f, RZ, 0xc0, !PT ;  /* 0x0000001f050b7812 */ /* 0x000fe4000788c0ff */
[----:B------:R-:W0:Y:S04]  /*0bf0*/  SHFL.BFLY PT, R10, R9, 0x4, 0x1f ;  /* 0x0c801f00090a7f89 */ /* 0x000e2800000e0000 */
[----:B------:R-:W1:Y:S01]  /*0c00*/  SHFL.BFLY PT, R14, R13, 0x4, 0x1f ;  /* 0x0c801f000d0e7f89 */ /* 0x000e6200000e0000 */
[----:B0-----:R-:W-:-:S02]  /*0c10*/  FADD.FTZ R12, R9, R10 ;  /* 0x0000000a090c7221 */ /* 0x001fc40000010000 */
[----:B------:R-:W0:Y:S01]  /*0c20*/  I2F.U32 R10, c[0x0][0x0] ;  /* 0x00000000000a7b06 */ /* 0x000e220000201000 */
[----:B-1----:R-:W-:Y:S02]  /*0c30*/  FADD.FTZ R14, R13, R14 ;  /* 0x0000000e0d0e7221 */ /* 0x002fe40000010000 */
[----:B------:R-:W1:Y:S01]  /*0c40*/  SHFL.BFLY PT, R7, R12, 0x2, 0x1f ;  /* 0x0c401f000c077f89 */ /* 0x000e6200000e0000 */
[----:B------:R-:W-:-:S03]  /*0c50*/  SHF.L.U32 R13, R11, 0x2, RZ ;  /* 0x000000020b0d7819 */ /* 0x000fc600000006ff */
[----:B------:R-:W2:Y:S01]  /*0c60*/  SHFL.BFLY PT, R15, R14, 0x2, 0x1f ;  /* 0x0c401f000e0f7f89 */ /* 0x000ea200000e0000 */
[----:B------:R-:W3:Y:S01]  /*0c70*/  I2F.U32 R9, R5 ;  /* 0x0000000500097306 */ /* 0x000ee20000201000 */
[----:B0-----:R-:W-:-:S05]  /*0c80*/  FMUL.FTZ R10, R10, 0.03125 ;  /* 0x3d0000000a0a7820 */ /* 0x001fca0000410000 */
[----:B---3--:R-:W-:Y:S01]  /*0c90*/  FSETP.GT.FTZ.AND P0, PT, R10, R9, PT ;  /* 0x000000090a00720b */ /* 0x008fe20003f14000 */
[----:B-1----:R-:W-:Y:S01]  /*0ca0*/  FADD.FTZ R7, R12, R7 ;  /* 0x000000070c077221 */ /* 0x002fe20000010000 */
[----:B------:R-:W-:Y:S01]  /*0cb0*/  SHF.R.U32.HI R12, RZ, 0x5, R5 ;  /* 0x00000005ff0c7819 */ /* 0x000fe20000011605 */
[----:B--2---:R-:W-:-:S03]  /*0cc0*/  FADD.FTZ R15, R14, R15 ;  /* 0x0000000f0e0f7221 */ /* 0x004fc60000010000 */
[----:B------:R-:W0:Y:S04]  /*0cd0*/  SHFL.BFLY PT, R6, R7, 0x1, 0x1f ;  /* 0x0c201f0007067f89 */ /* 0x000e2800000e0000 */
[----:B------:R-:W1:Y:S01]  /*0ce0*/  SHFL.BFLY PT, R8, R15, 0x1, 0x1f ;  /* 0x0c201f000f087f89 */ /* 0x000e6200000e0000 */
[----:B0-----:R-:W-:Y:S02]  /*0cf0*/  FADD.FTZ R17, R7, R6 ;  /* 0x0000000607117221 */ /* 0x001fe40000010000 */
[----:B------:R-:W-:Y:S02]  /*0d00*/  IMAD.MOV.U32 R6, RZ, RZ, RZ ;  /* 0x000000ffff067224 */ /* 0x000fe400078e00ff */
[----:B-1----:R-:W-:Y:S01]  /*0d10*/  FADD.FTZ R19, R15, R8 ;  /* 0x000000080f137221 */ /* 0x002fe20000010000 */
[----:B------:R-:W-:Y:S01]  /*0d20*/  @!P4 STS [R12.X4+0x88], R17 ;  /* 0x000088110c00c388 */ /* 0x000fe20000004800 */
[----:B------:R-:W-:-:S03]  /*0d30*/  MOV R8, RZ ;  /* 0x000000ff00087202 */ /* 0x000fc60000000f00 */
        /* <DEDUP_REMOVED lines=34> */
.L_x_1725:
[----:B------:R-:W-:Y:S05]  /*0f60*/  BSYNC B0 ;  /* 0x0000000000007941 */ /* 0x000fea0003800000 */
.L_x_1724:
[----:B------:R-:W-:Y:S01]  /*0f70*/  BAR.SYNC.DEFER_BLOCKING 0x0 ;  /* 0x0000000000007b1d */ /* 0x000fe20000010000 */
[----:B------:R-:W-:-:S05]  /*0f80*/  HFMA2.MMA R14, -RZ, RZ, 0, 1.013278961181640625e-06 ;  /* 0x00000011ff0e7435 */ /* 0x000fca00000001ff */
[----:B------:R-:W-:Y:S01]  /*0f90*/  BSSY B0, `(.L_x_1726) ;  /* 0x0000052000007945 */ /* 0x000fe20003800000 */
[----:B------:R-:W-:Y:S05]  /*0fa0*/  @P2 BRA `(.L_x_1727) ;  /* 0x0000050000002947 */ /* 0x000fea0003800000 */
[----:B0-----:R-:W0:Y:S01]  /*0fb0*/  LDS.64 R6, [RZ] ;  /* 0x00000000ff067984 */ /* 0x001e220000000a00 */
[----:B------:R-:W-:Y:S02]  /*0fc0*/  ISETP.NE.U32.AND P0, PT, RZ, c[0x0][0x1c8], PT ;  /* 0x00007200ff007a0c */ /* 0x000fe40003f05070 */
[----:B------:R-:W-:Y:S02]  /*0fd0*/  MOV R9, R5 ;  /* 0x0000000500097202 */ /* 0x000fe40000000f00 */
[----:B------:R-:W-:Y:S02]  /*0fe0*/  ISETP.NE.AND.EX P0, PT, RZ, c[0x0][0x1cc], PT, P0 ;  /* 0x00007300ff007a0c */ /* 0x000fe40003f05300 */
[----:B0-----:R-:W-:Y:S02]  /*0ff0*/  F2FP.PACK_AB R15, R7, R6 ;  /* 0x00000006070f723e */ /* 0x001fe400000000ff */
.L_x_1732:
        /* <DEDUP_REMOVED lines=28> */
.L_x_1728:
[----:B------:R0:W-:Y:S01]  /*11c0*/  STS [R17], R19 ;  /* 0x0000001311007388 */ /* 0x0001e20000000800 */
[C---:B------:R-:W-:Y:S02]  /*11d0*/  HADD2 R7, |R19|.reuse, -RZ.H0_H0 ;  /* 0xa00000ff13077230 */ /* 0x040fe40000000200 */
[----:B------:R-:W-:-:S03]  /*11e0*/  HSETP2.GT.AND P5, PT, |R19|.H0_H0, |R19|.H1_H1, PT ;  /* 0x7000001313007234 */ /* 0x000fc60003fa4a00 */
[----:B------:R-:W-:-:S04]  /*11f0*/  PRMT R6, R7, 0x7632, R6 ;  /* 0x0000763207067816 */ /* 0x000fc80000000006 */
[----:B------:R-:W-:-:S05]  /*1200*/  SEL R7, R6, R7, !P5 ;  /* 0x0000000706077207 */ /* 0x000fca0006800000 */
[----:B------:R-:W-:-:S05]  /*1210*/  HSETP2.GT.AND P5, PT, R7.H0_H0, R14.H0_H0, PT ;  /* 0x2000000e07007234 */ /* 0x000fca0003fa4800 */
[----:B------:R-:W-:Y:S02]  /*1220*/  SEL R14, R14, R7, !P5 ;  /* 0x000000070e0e7207 */ /* 0x000fe40006800000 */
.L_x_1729:
        /* <DEDUP_REMOVED lines=18> */
[----:B------:R-:W-:-:S04]  /*1350*/  HFMA2.MMA R6, -RZ, RZ, 0, 1.1920928955078125e-07 ;  /* 0x00000002ff067435 */ /* 0x000fc800000001ff */
        /* <DEDUP_REMOVED lines=11> */
.L_x_1730:
[----:B------:R0:W-:Y:S01]  /*1410*/  STS [R17], R18 ;  /* 0x0000001211007388 */ /* 0x0001e20000000800 */
[C---:B------:R-:W-:Y:S02]  /*1420*/  HADD2 R7, |R18|.reuse, -RZ.H0_H0 ;  /* 0xa00000ff12077230 */ /* 0x040fe40000000200 */
[----:B------:R-:W-:-:S03]  /*1430*/  HSETP2.GT.AND P5, PT, |R18|.H0_H0, |R18|.H1_H1, PT ;  /* 0x7000001212007234 */ /* 0x000fc60003fa4a00 */
[----:B------:R-:W-:-:S04]  /*1440*/  PRMT R6, R7, 0x7632, R6 ;  /* 0x0000763207067816 */ /* 0x000fc80000000006 */
[----:B------:R-:W-:-:S05]  /*1450*/  SEL R7, R6, R7, !P5 ;  /* 0x0000000706077207 */ /* 0x000fca0006800000 */
[----:B------:R-:W-:-:S05]  /*1460*/  HSETP2.GT.AND P5, PT, R7.H0_H0, R14.H0_H0, PT ;  /* 0x2000000e07007234 */ /* 0x000fca0003fa4800 */
[----:B------:R-:W-:Y:S02]  /*1470*/  SEL R14, R14, R7, !P5 ;  /* 0x000000070e0e7207 */ /* 0x000fe40006800000 */
.L_x_1731:
[----:B0-----:R-:W-:-:S04]  /*1480*/  IADD3 R9, R19, c[0x0][0x0], RZ ;  /* 0x0000000013097a10 */ /* 0x001fc80007ffe0ff */
[----:B------:R-:W-:-:S13]  /*1490*/  ISETP.GE.AND P5, PT, R9, c[0x0][0x1a8], PT ;  /* 0x00006a0009007a0c */ /* 0x000fda0003fa6270 */
[----:B------:R-:W-:Y:S05]  /*14a0*/  @!P5 BRA `(.L_x_1732) ;  /* 0xfffffb500000d947 */ /* 0x000fea000383ffff */
.L_x_1727:
[----:B------:R-:W-:Y:S05]  /*14b0*/  BSYNC B0 ;  /* 0x0000000000007941 */ /* 0x000fea0003800000 */
.L_x_1726:
        /* <DEDUP_REMOVED lines=49> */
[----:B------:R-:W-:Y:S05]  /*17d0*/  CALL.REL.NOINC `($__internal_40_$__cuda_sm20_div_rn_f64_full) ;  /* 0x000001e000007944 */ /* 0x000fea0003c00000 */
.L_x_1736:
[----:B------:R-:W-:Y:S05]  /*17e0*/  BSYNC B1 ;  /* 0x0000000000017941 */ /* 0x000fea0003800000 */
.L_x_1735:
[----:B------:R-:W2:Y:S01]  /*17f0*/  F2F.F32.F64 R8, R6 ;  /* 0x0000000600087310 */ /* 0x000ea20000301000 */
[----:B------:R-:W2:Y:S01]  /*1800*/  DSETP.GEU.AND P0, PT, |R6|, c[0x2][0x0], PT ;  /* 0x008000000600762a */ /* 0x000ea20003f0e200 */
[----:B------:R-:W-:-:S13]  /*1810*/  MOV R13, 0x2 ;  /* 0x00000002000d7802 */ /* 0x000fda0000000f00 */
[----:B--2---:R-:W-:Y:S02]  /*1820*/  @!P0 FMUL R8, R8, 1.175494350822287508e-38 ;  /* 0x0080000008088820 */ /* 0x004fe40000400000 */
.L_x_1737:
        /* <DEDUP_REMOVED lines=16> */
.L_x_1734:
[----:B------:R-:W-:Y:S05]  /*1930*/  BSYNC B0 ;  /* 0x0000000000007941 */ /* 0x000fea0003800000 */
.L_x_1733:
        /* <DEDUP_REMOVED lines=8> */
        .weak           $__internal_40_$__cuda_sm20_div_rn_f64_full
        .type           $__internal_40_$__cuda_sm20_div_rn_f64_full,@function
        .size           $__internal_40_$__cuda_sm20_div_rn_f64_full,(.L_x_2474 - $__internal_40_$__cuda_sm20_div_rn_f64_full)
$__internal_40_$__cuda_sm20_div_rn_f64_full:
[C---:B------:R-:W-:Y:S01]  /*19c0*/  FSETP.GEU.AND P0, PT, |R9|.reuse, 1.469367938527859385e-39, PT ;  /* 0x001000000900780b */ /* 0x040fe20003f0e200 */
[----:B------:R-:W-:Y:S01]  /*19d0*/  IMAD.MOV.U32 R16, RZ, RZ, 0x1ca00000 ;  /* 0x1ca00000ff107424 */ /* 0x000fe200078e00ff */
[C---:B------:R-:W-:Y:S01]  /*19e0*/  LOP3.LUT R6, R9.reuse, 0x800fffff, RZ, 0xc0, !PT ;  /* 0x800fffff09067812 */ /* 0x040fe200078ec0ff */
[----:B------:R-:W-:Y:S01]  /*19f0*/  BSSY B2, `(.L_x_1738) ;  /* 0x0000047000027945 */ /* 0x000fe20003800000 */
[----:B------:R-:W-:Y:S02]  /*1a00*/  MOV R10, 0x1 ;  /* 0x00000001000a7802 */ /* 0x000fe40000000f00 */
[----:B------:R-:W-:Y:S02]  /*1a10*/  LOP3.LUT R7, R6, 0x3ff00000, RZ, 0xfc, !PT ;  /* 0x3ff0000006077812 */ /* 0x000fe400078efcff */
[----:B------:R-:W-:Y:S02]  /*1a20*/  MOV R6, R8 ;  /* 0x0000000800067202 */ /* 0x000fe40000000f00 */
[----:B------:R-:W-:-:S02]  /*1a30*/  LOP3.LUT R22, R9, 0x7ff00000, RZ, 0xc0, !PT ;  /* 0x7ff0000009167812 */ /* 0x000fc400078ec0ff */
[----:B------:R-:W-:Y:S01]  /*1a40*/  MOV R13, 0x40500000 ;  /* 0x40500000000d7802 */ /* 0x000fe20000000f00 */
[----:B------:R-:W0:Y:S01]  /*1a50*/  @!P0 DMUL R6, R8, 8.98846567431157953865e+307 ;  /* 0x7fe0000008068828 */ /* 0x000e220000000000 */
[----:B------:R-:W-:Y:S02]  /*1a60*/  ISETP.LE.U32.AND P2, PT, R22, 0x40500000, PT ;  /* 0x405000001600780c */ /* 0x000fe40003f43070 */
        /* <DEDUP_REMOVED lines=31> */
[----:B------:R-:W-:-:S09]  /*1c60*/  MOV R18, RZ ;  /* 0x000000ff00127202 */ /* 0x000fd20000000f00 */
        /* <DEDUP_REMOVED lines=14> */
.L_x_1739:
        /* <DEDUP_REMOVED lines=11> */
[----:B------:R-:W-:Y:S02]  /*1e00*/  @!P0 MOV R16, RZ ;  /* 0x000000ff00108202 */ /* 0x000fe40000000f00 */
[----:B------:R-:W-:Y:S02]  /*1e10*/  @P0 MOV R16, RZ ;  /* 0x000000ff00100202 */ /* 0x000fe40000000f00 */
[----:B------:R-:W-:Y:S01]  /*1e20*/  @P0 MOV R17, R6 ;  /* 0x0000000600110202 */ /* 0x000fe20000000f00 */
[----:B------:R-:W-:Y:S05]  /*1e30*/  BRA `(.L_x_1740) ;  /* 0x0000002000007947 */ /* 0x000fea0003800000 */
.L_x_1741:
[----:B------:R-:W-:Y:S01]  /*1e40*/  LOP3.LUT R17, R9, 0x80000, RZ, 0xfc, !PT ;  /* 0x0008000009117812 */ /* 0x000fe200078efcff */
[----:B------:R-:W-:Y:S02]  /*1e50*/  IMAD.MOV.U32 R16, RZ, RZ, R8 ;  /* 0x000000ffff107224 */ /* 0x000fe400078e0008 */
.L_x_1740:
[----:B------:R-:W-:Y:S05]  /*1e60*/  BSYNC B2 ;  /* 0x0000000000027941 */ /* 0x000fea0003800000 */
.L_x_1738:
[----:B------:R-:W-:Y:S01]  /*1e70*/  HFMA2.MMA R13, -RZ, RZ, 0, 0 ;  /* 0x00000000ff0d7435 */ /* 0x000fe200000001ff */
[----:B------:R-:W-:Y:S02]  /*1e80*/  MOV R6, R16 ;  /* 0x0000001000067202 */ /* 0x000fe40000000f00 */
[----:B------:R-:W-:-:S03]  /*1e90*/  MOV R7, R17 ;  /* 0x0000001100077202 */ /* 0x000fc60000000f00 */
[----:B------:R-:W-:Y:S05]  /*1ea0*/  RET.REL.NODEC R12 `(_ZN17fastertransformer35generalAddBiasResidualLayerNormOpt2I7__half2Lb1ELb0ELi2ELb1ELi2EEEvPT_S3_PKS2_S5_S5_S5_S5_S5_fiiPKfS7_S7_Pfi) ;  /* 0xffffe1500c007950 */ /* 0x000fea0003c3ffff */
.L_x_1742:
        /* <DEDUP_REMOVED lines=13> */
.L_x_2474:


//--------------------- .text._ZN17fastertransformer34generalAddBiasResidualLayerNormOptI7__half2Lb1ELb0ELi2ELb1ELi2EEEvPT_S3_PKS2_S5_S5_S5_S5_S5_fiiPKfS7_S7_Pfi --------------------------
	.section	.text._ZN17fastertransformer34generalAddBiasResidualLayerNormOptI7__half2Lb1ELb0ELi2ELb1ELi2EEEvPT_S3_PKS2_S5_S5_S5_S5_S5_fiiPKfS7_S7_Pfi,"ax",@progbits
	.sectioninfo	@"SHI_REGISTERS=24"
	.align	128
        .global         _ZN17fastertransformer34generalAddBiasResidualLayerNormOptI7__half2Lb1ELb0ELi2ELb1ELi2EEEvPT_S3_PKS2_S5_S5_S5_S5_S5_fiiPKfS7_S7_Pfi
        .type           _ZN17fastertransformer34generalAddBiasResidualLayerNormOptI7__half2Lb1ELb0ELi2ELb1ELi2EEEvPT_S3_PKS2_S5_S5_S5_S5_S5_fiiPKfS7_S7_Pfi,@function
        .size           _ZN17fastertransformer34generalAddBiasResidualLayerNormOptI7__half2Lb1ELb0ELi2ELb1ELi2EEEvPT_S3_PKS2_S5_S5_S5_S5_S5_fiiPKfS7_S7_Pfi,(.L_x_2475 - _ZN17fastertransformer34generalAddBiasResidualLayerNormOptI7__half2Lb1ELb0ELi2ELb1ELi2EEEvPT_S3_PKS2_S5_S5_S5_S5_S5_fiiPKfS7_S7_Pfi)
        .other          _ZN17fastertransformer34generalAddBiasResidualLayerNormOptI7__half2Lb1ELb0ELi2ELb1ELi2EEEvPT_S3_PKS2_S5_S5_S5_S5_S5_fiiPKfS7_S7_Pfi,@"STO_CUDA_ENTRY STV_DEFAULT"
_ZN17fastertransformer34generalAddBiasResidualLayerNormOptI7__half2Lb1ELb0ELi2ELb1ELi2EEEvPT_S3_PKS2_S5_S5_S5_S5_S5_fiiPKfS7_S7_Pfi:
.text._ZN17fastertransformer34generalAddBiasResidualLayerNormOptI7__half2Lb1ELb0ELi2ELb1ELi2EEEvPT_S3_PKS2_S5_S5_S5_S5_S5_fiiPKfS7_S7_Pfi:
        /* <DEDUP_REMOVED lines=8> */
[----:B------:R-:W-:Y:S02]  /*0080*/  IMAD.MOV.U32 R2, RZ, RZ, c[0x0][0x1c0] ;  /* 0x00007000ff027624 */ /* 0x000fe400078e00ff */
[----:B------:R-:W-:-:S07]  /*0090*/  IMAD.MOV.U32 R3, RZ, RZ, c[0x0][0x1c4] ;  /* 0x00007100ff037624 */ /* 0x000fce00078e00ff */
        /* <DEDUP_REMOVED lines=9> */
[----:B------:R-:W-:-:S02]  /*0130*/  MOV R7, RZ ;  /* 0x000000ff00077202 */ /* 0x000fc40000000f00 */
[----:B------:R-:W-:Y:S02]  /*0140*/  PRMT R6, RZ, 0x5410, RZ ;  /* 0x00005410ff067816 */ /* 0x000fe400000000ff */
[----:B-1----:R-:W-:Y:S01]  /*0150*/  ISETP.GE.AND P2, PT, R0, c[0x0][0x1a8], PT ;  /* 0x00006a0000007a0c */ /* 0x002fe20003f46270 */
[----:B--2---:R-:W-:-:S12]  /*0160*/  @P0 FMUL.FTZ R7, R8, R11 ;  /* 0x0000000b08070220 */ /* 0x004fd80000410000 */
[----:B------:R-:W-:Y:S05]  /*0170*/  @P2 BRA `(.L_x_1744) ;  /* 0x000002f000002947 */ /* 0x000fea0003800000 */
[----:B0-----:R-:W0:Y:S01]  /*0180*/  S2R R5, SR_CTAID.X ;  /* 0x0000000000057919 */ /* 0x001e220000002500 */
[----:B------:R-:W-:Y:S05]  /*0190*/  @P0 BRA `(.L_x_1745) ;  /* 0x0000014000000947 */ /* 0x000fea0003800000 */
[----:B------:R-:W-:Y:S02]  /*01a0*/  IMAD.MOV.U32 R16, RZ, RZ, R0 ;  /* 0x000000ffff107224 */ /* 0x000fe400078e0000 */
.L_x_1746:
        /* <DEDUP_REMOVED lines=19> */
.L_x_1745:
[----:B------:R-:W-:-:S03]  /*02e0*/  MOV R8, R0 ;  /* 0x0000000000087202 */ /* 0x000fc60000000f00 */
.L_x_1747:
        /* <DEDUP_REMOVED lines=24> */
.L_x_1744:
[----:B0-----:R-:W-:Y:S05]  /*0470*/  BSYNC B0 ;  /* 0x0000000000007941 */ /* 0x001fea0003800000 */
.L_x_1743:
[----:B------:R-:W-:Y:S01]  /*0480*/  HADD2 R6, R6.H0_H0, R6.H1_H1 ;  /* 0x3000000606067230 */ /* 0x000fe20000000800 */
[----:B------:R-:W-:Y:S01]  /*0490*/  SHF.R.U32.HI R11, RZ, 0x3, R0 ;  /* 0x00000003ff0b7819 */ /* 0x000fe20000011600 */
[----:B------:R-:W-:Y:S01]  /*04a0*/  I2F.U32 R14, R0 ;  /* 0x00000000000e7306 */ /* 0x000fe20000201000 */
[----:B------:R-:W-:Y:S01]  /*04b0*/  ISETP.NE.AND P1, PT, R0, RZ, PT ;  /* 0x000000ff0000720c */ /* 0x000fe20003f25270 */
[----:B------:R-:W-:Y:S01]  /*04c0*/  BSSY B0, `(.L_x_1748) ;  /* 0x0000046000007945 */ /* 0x000fe20003800000 */
[----:B------:R-:W-:Y:S01]  /*04d0*/  HADD2.F32 R6, -RZ, R6.H0_H0 ;  /* 0x20000006ff067230 */ /* 0x000fe20000004100 */
[----:B------:R-:W-:-:S04]  /*04e0*/  LOP3.LUT R11, R11, 0x1ffffffc, RZ, 0xc0, !PT ;  /* 0x1ffffffc0b0b7812 */ /* 0x000fc800078ec0ff */
[----:B------:R-:W0:Y:S06]  /*04f0*/  SHFL.BFLY PT, R5, R6, 0x10, 0x1f ;  /* 0x0e001f0006057f89 */ /* 0x000e2c00000e0000 */
[----:B------:R-:W-:Y:S01]  /*0500*/  @!P1 I2F R15, c[0x0][0x1a8] ;  /* 0x00006a00000f9b06 */ /* 0x000fe20000201400 */
[----:B0-----:R-:W-:Y:S01]  /*0510*/  FADD.FTZ R7, R6, R5 ;  /* 0x0000000506077221 */ /* 0x001fe20000010000 */
[----:B------:R-:W-:-:S04]  /*0520*/  MOV R6, RZ ;  /* 0x000000ff00067202 */ /* 0x000fc80000000f00 */
[----:B------:R-:W0:Y:S02]  /*0530*/  SHFL.BFLY PT, R8, R7, 0x8, 0x1f ;  /* 0x0d001f0007087f89 */ /* 0x000e2400000e0000 */
[----:B0-----:R-:W-:-:S05]  /*0540*/  FADD.FTZ R8, R7, R8 ;  /* 0x0000000807087221 */ /* 0x001fca0000010000 */
[----:B------:R-:W0:Y:S02]  /*0550*/  SHFL.BFLY PT, R5, R8, 0x4, 0x1f ;  /* 0x0c801f0008057f89 */ /* 0x000e2400000e0000 */
[----:B0-----:R-:W-:Y:S02]  /*0560*/  FADD.FTZ R9, R8, R5 ;  /* 0x0000000508097221 */ /* 0x001fe40000010000 */
[----:B------:R-:W0:Y:S03]  /*0570*/  I2F.U32 R5, c[0x0][0x0] ;  /* 0x0000000000057b06 */ /* 0x000e260000201000 */
[----:B------:R-:W1:Y:S01]  /*0580*/  SHFL.BFLY PT, R10, R9, 0x2, 0x1f ;  /* 0x0c401f00090a7f89 */ /* 0x000e6200000e0000 */
[----:B0-----:R-:W-:-:S05]  /*0590*/  FMUL.FTZ R5, R5, 0.03125 ;  /* 0x3d00000005057820 */ /* 0x001fca0000410000 */
[----:B------:R-:W-:Y:S01]  /*05a0*/  FSETP.GT.FTZ.AND P0, PT, R5, R14, PT ;  /* 0x0000000e0500720b */ /* 0x000fe20003f14000 */
[----:B-1----:R-:W-:Y:S01]  /*05b0*/  FADD.FTZ R13, R9, R10 ;  /* 0x0000000a090d7221 */ /* 0x002fe20000010000 */
[----:B------:R-:W-:-:S04]  /*05c0*/  LOP3.LUT P4, R10, R0, 0x1f, RZ, 0xc0, !PT ;  /* 0x0000001f000a7812 */ /* 0x000fc8000788c0ff */
[----:B------:R-:W0:Y:S02]  /*05d0*/  SHFL.BFLY PT, R12, R13, 0x1, 0x1f ;  /* 0x0c201f000d0c7f89 */ /* 0x000e2400000e0000 */
[----:B0-----:R-:W-:Y:S02]  /*05e0*/  FADD.FTZ R16, R13, R12 ;  /* 0x0000000c0d107221 */ /* 0x001fe40000010000 */
[----:B------:R-:W-:-:S05]  /*05f0*/  IMAD.SHL.U32 R12, R10, 0x4, RZ ;  /* 0x000000040a0c7824 */ /* 0x000fca00078e00ff */
        /* <DEDUP_REMOVED lines=20> */
[----:B------:R-:W-:Y:S01]  /*0740*/  HFMA2.MMA R8, -RZ, RZ, 0, 0 ;  /* 0x00000000ff087435 */ /* 0x000fe200000001ff */
[----:B------:R-:W-:-:S02]  /*0750*/  IMAD.MOV.U32 R16, RZ, RZ, R0 ;  /* 0x000000ffff107224 */ /* 0x000fc400078e0000 */
[----:B------:R-:W1:Y:S04]  /*0760*/  S2R R7, SR_CTAID.X ;  /* 0x0000000000077919 */ /* 0x000e680000002500 */
.L_x_1750:
        /* <DEDUP_REMOVED lines=27> */
.L_x_1749:
[----:B0-----:R-:W-:Y:S05]  /*0920*/  BSYNC B0 ;  /* 0x0000000000007941 */ /* 0x001fea0003800000 */
.L_x_1748:
        /* <DEDUP_REMOVED lines=29> */
[----:B------:R-:W-:Y:S02]  /*0b00*/  @!P1 FFMA.FTZ R8, R8, R13, c[0x0][0x1a0] ;  /* 0x0000680008089623 */ /* 0x000fe4000001000d */
[----:B------:R-:W-:-:S04]  /*0b10*/  IMAD.MOV.U32 R13, RZ, RZ, 0x11 ;  /* 0x00000011ff0d7424 */ /* 0x000fc800078e00ff */
[----:B------:R-:W0:Y:S02]  /*0b20*/  @!P1 MUFU.RSQ R8, R8 ;  /* 0x0000000800089308 */ /* 0x000e240000001400 */
[----:B0-----:R0:W-:Y:S04]  /*0b30*/  @!P1 STS [0x4], R8 ;  /* 0x00000408ff009388 */ /* 0x0011e80000000800 */
[----:B------:R-:W-:Y:S06]  /*0b40*/  BAR.SYNC.DEFER_BLOCKING 0x0 ;  /* 0x0000000000007b1d */ /* 0x000fec0000010000 */
[----:B------:R-:W-:Y:S05]  /*0b50*/  @P2 BRA `(.L_x_1752) ;  /* 0x0000051000002947 */ /* 0x000fea0003800000 */
[----:B0-----:R-:W0:Y:S01]  /*0b60*/  LDS.64 R6, [RZ] ;  /* 0x00000000ff067984 */ /* 0x001e220000000a00 */
[----:B------:R-:W-:-:S02]  /*0b70*/  ISETP.NE.U32.AND P0, PT, RZ, c[0x0][0x1c8], PT ;  /* 0x00007200ff007a0c */ /* 0x000fc40003f05070 */
[----:B------:R-:W-:Y:S01]  /*0b80*/  MOV R9, R0 ;  /* 0x0000000000097202 */ /* 0x000fe20000000f00 */
[----:B------:R-:W1:Y:S01]  /*0b90*/  S2R R14, SR_CTAID.X ;  /* 0x00000000000e7919 */ /* 0x000e620000002500 */
[----:B------:R-:W-:Y:S02]  /*0ba0*/  ISETP.NE.AND.EX P0, PT, RZ, c[0x0][0x1cc], PT, P0 ;  /* 0x00007300ff007a0c */ /* 0x000fe40003f05300 */
[----:B01----:R-:W-:Y:S02]  /*0bb0*/  F2FP.PACK_AB R15, R7, R6 ;  /* 0x00000006070f723e */ /* 0x003fe400000000ff */
.L_x_1757:
        /* <DEDUP_REMOVED lines=28> */
.L_x_1753:
[----:B------:R0:W-:Y:S01]  /*0d80*/  STS [R17], R19 ;  /* 0x0000001311007388 */ /* 0x0001e20000000800 */
[C---:B------:R-:W-:Y:S02]  /*0d90*/  HADD2 R6, |R19|.reuse, -RZ.H0_H0 ;  /* 0xa00000ff13067230 */ /* 0x040fe40000000200 */
[----:B------:R-:W-:-:S03]  /*0da0*/  HSETP2.GT.AND P5, PT, |R19|.H0_H0, |R19|.H1_H1, PT ;  /* 0x7000001313007234 */ /* 0x000fc60003fa4a00 */
[----:B------:R-:W-:-:S04]  /*0db0*/  PRMT R7, R6, 0x7632, R7 ;  /* 0x0000763206077816 */ /* 0x000fc80000000007 */
[----:B------:R-:W-:-:S05]  /*0dc0*/  SEL R6, R7, R6, !P5 ;  /* 0x0000000607067207 */ /* 0x000fca0006800000 */
[----:B------:R-:W-:-:S05]  /*0dd0*/  HSETP2.GT.AND P5, PT, R6.H0_H0, R13.H0_H0, PT ;  /* 0x2000000d06007234 */ /* 0x000fca0003fa4800 */
[----:B------:R-:W-:Y:S02]  /*0de0*/  SEL R13, R13, R6, !P5 ;  /* 0x000000060d0d7207 */ /* 0x000fe40006800000 */
.L_x_1754:
        /* <DEDUP_REMOVED lines=30> */
.L_x_1755:
[----:B------:R0:W-:Y:S01]  /*0fd0*/  STS [R17], R18 ;  /* 0x0000001211007388 */ /* 0x0001e20000000800 */
[C---:B------:R-:W-:Y:S02]  /*0fe0*/  HADD2 R6, |R18|.reuse, -RZ.H0_H0 ;  /* 0xa00000ff12067230 */ /* 0x040fe40000000200 */
[----:B------:R-:W-:-:S03]  /*0ff0*/  HSETP2.GT.AND P5, PT, |R18|.H0_H0, |R18|.H1_H1, PT ;  /* 0x7000001212007234 */ /* 0x000fc60003fa4a00 */
[----:B------:R-:W-:-:S04]  /*1000*/  PRMT R7, R6, 0x7632, R7 ;  /* 0x0000763206077816 */ /* 0x000fc80000000007 */
[----:B------:R-:W-:-:S05]  /*1010*/  SEL R6, R7, R6, !P5 ;  /* 0x0000000607067207 */ /* 0x000fca0006800000 */
[----:B------:R-:W-:-:S05]  /*1020*/  HSETP2.GT.AND P5, PT, R6.H0_H0, R13.H0_H0, PT ;  /* 0x2000000d06007234 */ /* 0x000fca0003fa4800 */
[----:B------:R-:W-:Y:S02]  /*1030*/  SEL R13, R13, R6, !P5 ;  /* 0x000000060d0d7207 */ /* 0x000fe40006800000 */
.L_x_1756:
[----:B0-----:R-:W-:-:S04]  /*1040*/  IADD3 R9, R19, c[0x0][0x0], RZ ;  /* 0x0000000013097a10 */ /* 0x001fc80007ffe0ff */
[----:B------:R-:W-:-:S13]  /*1050*/  ISETP.GE.AND P5, PT, R9, c[0x0][0x1a8], PT ;  /* 0x00006a0009007a0c */ /* 0x000fda0003fa6270 */
[----:B------:R-:W-:Y:S05]  /*1060*/  @!P5 BRA `(.L_x_1757) ;  /* 0xfffffb500000d947 */ /* 0x000fea000383ffff */
.L_x_1752:
[----:B0-----:R-:W-:Y:S05]  /*1070*/  BSYNC B0 ;  /* 0x0000000000007941 */ /* 0x001fea0003800000 */
.L_x_1751:
        /* <DEDUP_REMOVED lines=8> */
[----:B------:R-:W-:Y:S01]  /*1100*/  IMAD.MOV.U32 R5, RZ, RZ, -0x1f528714 ;  /* 0xe0ad78ecff057424 */ /* 0x000fe200078e00ff */
        /* <DEDUP_REMOVED lines=40> */
[----:B------:R-:W-:Y:S05]  /*1390*/  CALL.REL.NOINC `($__internal_41_$__cuda_sm20_div_rn_f64_full) ;  /* 0x0000020000007944 */ /* 0x000fea0003c00000 */
.L_x_1761:
[----:B------:R-:W-:Y:S05]  /*13a0*/  BSYNC B1 ;  /* 0x0000000000017941 */ /* 0x000fea0003800000 */
.L_x_1760:
[----:B------:R-:W0:Y:S01]  /*13b0*/  S2R R13, SR_CTAID.X ;  /* 0x00000000000d7919 */ /* 0x000e220000002500 */
[----:B------:R-:W2:Y:S01]  /*13c0*/  F2F.F32.F64 R5, R8 ;  /* 0x0000000800057310 */ /* 0x000ea20000301000 */
[----:B------:R-:W2:Y:S01]  /*13d0*/  DSETP.GEU.AND P0, PT, |R8|, c[0x2][0x0], PT ;  /* 0x008000000800762a */ /* 0x000ea20003f0e200 */
[----:B-1----:R-:W-:-:S13]  /*13e0*/  MOV R15, 0x2 ;  /* 0x00000002000f7802 */ /* 0x002fda0000000f00 */
[----:B--2---:R-:W-:Y:S02]  /*13f0*/  @!P0 FMUL R5, R5, 1.175494350822287508e-38 ;  /* 0x0080000005058820 */ /* 0x004fe40000400000 */
.L_x_1762:
        /* <DEDUP_REMOVED lines=16> */
.L_x_1759:
[----:B------:R-:W-:Y:S05]  /*1500*/  BSYNC B0 ;  /* 0x0000000000007941 */ /* 0x000fea0003800000 */
.L_x_1758:
        /* <DEDUP_REMOVED lines=9> */
        .weak           $__internal_41_$__cuda_sm20_div_rn_f64_full
        .type           $__internal_41_$__cuda_sm20_div_rn_f64_full,@function
        .size           $__internal_41_$__cuda_sm20_div_rn_f64_full,(.L_x_2475 - $__internal_41_$__cuda_sm20_div_rn_f64_full)
$__internal_41_$__cuda_sm20_div_rn_f64_full:
        /* <DEDUP_REMOVED lines=57> */
.L_x_1764:
        /* <DEDUP_REMOVED lines=15> */
.L_x_1766:
[----:B0-----:R-:W-:Y:S01]  /*1a20*/  LOP3.LUT R17, R7, 0x80000, RZ, 0xfc, !PT ;  /* 0x0008000007117812 */ /* 0x001fe200078efcff */
[----:B------:R-:W-:Y:S02]  /*1a30*/  IMAD.MOV.U32 R16, RZ, RZ, R6 ;  /* 0x000000ffff107224 */ /* 0x000fe400078e0006 */
.L_x_1765:
[----:B------:R-:W-:Y:S05]  /*1a40*/  BSYNC B2 ;  /* 0x0000000000027941 */ /* 0x000fea0003800000 */
.L_x_1763:
[----:B------:R-:W-:Y:S01]  /*1a50*/  HFMA2.MMA R11, -RZ, RZ, 0, 0 ;  /* 0x00000000ff0b7435 */ /* 0x000fe200000001ff */
[----:B------:R-:W-:Y:S01]  /*1a60*/  MOV R8, R16 ;  /* 0x0000001000087202 */ /* 0x000fe20000000f00 */
[----:B------:R-:W-:-:S04]  /*1a70*/  IMAD.MOV.U32 R9, RZ, RZ, R17 ;  /* 0x000000ffff097224 */ /* 0x000fc800078e0011 */
[----:B------:R-:W-:Y:S05]  /*1a80*/  RET.REL.NODEC R10 `(_ZN17fastertransformer34generalAddBiasResidualLayerNormOptI7__half2Lb1ELb0ELi2ELb1ELi2EEEvPT_S3_PKS2_S5_S5_S5_S5_S5_fiiPKfS7_S7_Pfi) ;  /* 0xffffe5700a007950 */ /* 0x000fea0003c3ffff */
.L_x_1767:
        /* <DEDUP_REMOVED lines=15> */
.L_x_2475:


//--------------------- .text._ZN17fastertransformer35generalAddBiasResidualLayerNormOpt2I7__half2Lb0ELb1ELi2ELb1ELi2EEEvPT_S3_PKS2_S5_S5_S5_S5_S5_fiiPKfS7_S7_Pfi --------------------------
	.section	.text._ZN17fastertransformer35generalAddBiasResidualLayerNormOpt2I7__half2Lb0ELb1ELi2ELb1ELi2EEEvPT_S3_PKS2_S5_S5_S5_S5_S5_fiiPKfS7_S7_Pfi,"ax",@progbits
	.sectioninfo	@"SHI_REGISTERS=27"
	.align	128
        .global         _ZN17fastertransformer35generalAddBiasResidualLayerNormOpt2I7__half2Lb0ELb1ELi2ELb1ELi2EEEvPT_S3_PKS2_S5_S5_S5_S5_S5_fiiPKfS7_S7_Pfi
        .type           _ZN17fastertransformer35generalAddBiasResidualLayerNormOpt2I7__half2Lb0ELb1ELi2ELb1ELi2EEEvPT_S3_PKS2_S5_S5_S5_S5_S5_fiiPKfS7_S7_Pfi,@function
        .size           _ZN17fastertransformer35generalAddBiasResidualLayerNormOpt2I7__half2Lb0ELb1ELi2ELb1ELi2EEEvPT_S3_PKS2_S5_S5_S5_S5_S5_fiiPKfS7_S7_Pfi,(.L_x_2476 - _ZN17fastertransformer35generalAddBiasResidualLayerNormOpt2I7__half2Lb0ELb1ELi2ELb1ELi2EEEvPT_S3_PKS2_S5_S5_S5_S5_S5_fiiPKfS7_S7_Pfi)
        .other          _ZN17fastertransformer35generalAddBiasResidualLayerNormOpt2I7__half2Lb0ELb1ELi2ELb1ELi2EEEvPT_S3_PKS2_S5_S5_S5_S5_S5_fiiPKfS7_S7_Pfi,@"STO_CUDA_ENTRY STV_DEFAULT"
_ZN17fastertransformer35generalAddBiasResidualLayerNormOpt2I7__half2Lb0ELb1ELi2ELb1ELi2EEEvPT_S3_PKS2_S5_S5_S5_S5_S5_fiiPKfS7_S7_Pfi:
.text._ZN17fastertransformer35generalAddBiasResidualLayerNormOpt2I7__half2Lb0ELb1ELi2ELb1ELi2EEEvPT_S3_PKS2_S5_S5_S5_S5_S5_fiiPKfS7_S7_Pfi:
        /* <DEDUP_REMOVED lines=18> */
.L_x_1770:
[----:B------:R-:W-:Y:S02]  /*0120*/  IMAD.MOV.U32 R7, RZ, RZ, 0x4 ;  /* 0x00000004ff077424 */ /* 0x000fe400078e00ff */
[----:B------:R-:W-:Y:S02]  /*0130*/  IMAD R10, R0, c[0x0][0x1a8], R9 ;  /* 0x00006a00000a7a24 */ /* 0x000fe400078e0209 */
[----:B------:R-:W-:-:S04]  /*0140*/  IMAD.WIDE R12, R9, R7, c[0x0][0x178] ;  /* 0x00005e00090c7625 */ /* 0x000fc800078e0207 */
        /* <DEDUP_REMOVED lines=31> */
[----:B0-----:R-:W-:Y:S02]  /*0340*/  IMAD R16, R0, c[0x0][0x1a8], R10 ;  /* 0x00006a0000107a24 */ /* 0x001fe400078e020a */
        /* <DEDUP_REMOVED lines=32> */
.L_x_1769:
[----:B0-2---:R-:W-:Y:S05]  /*0550*/  BSYNC B0 ;  /* 0x0000000000007941 */ /* 0x005fea0003800000 */
.L_x_1768:
        /* <DEDUP_REMOVED lines=65> */
.L_x_1772:
[----:B------:R-:W-:Y:S05]  /*0970*/  BSYNC B0 ;  /* 0x0000000000007941 */ /* 0x000fea0003800000 */
.L_x_1771:
        /* <DEDUP_REMOVED lines=9> */
.L_x_1779:
        /* <DEDUP_REMOVED lines=30> */
.L_x_1775:
[----:B------:R0:W-:Y:S01]  /*0bf0*/  STS [R17], R19 ;  /* 0x0000001311007388 */ /* 0x0001e20000000800 */
[C---:B------:R-:W-:Y:S02]  /*0c00*/  HADD2 R7, |R19|.reuse, -RZ.H0_H0 ;  /* 0xa00000ff13077230 */ /* 0x040fe40000000200 */
[----:B------:R-:W-:-:S03]  /*0c10*/  HSETP2.GT.AND P4, PT, |R19|.H0_H0, |R19|.H1_H1, PT ;  /* 0x7000001313007234 */ /* 0x000fc60003f84a00 */
[----:B------:R-:W-:-:S04]  /*0c20*/  PRMT R6, R7, 0x7632, R6 ;  /* 0x0000763207067816 */ /* 0x000fc80000000006 */
[----:B------:R-:W-:-:S05]  /*0c30*/  SEL R7, R6, R7, !P4 ;  /* 0x0000000706077207 */ /* 0x000fca0006000000 */
[----:B------:R-:W-:-:S05]  /*0c40*/  HSETP2.GT.AND P4, PT, R7.H0_H0, R14.H0_H0, PT ;  /* 0x2000000e07007234 */ /* 0x000fca0003f84800 */
[----:B------:R-:W-:Y:S02]  /*0c50*/  SEL R14, R14, R7, !P4 ;  /* 0x000000070e0e7207 */ /* 0x000fe40006000000 */
.L_x_1776:
        /* <DEDUP_REMOVED lines=32> */
.L_x_1777:
[----:B------:R0:W-:Y:S01]  /*0e60*/  STS [R17], R18 ;  /* 0x0000001211007388 */ /* 0x0001e20000000800 */
[C---:B------:R-:W-:Y:S02]  /*0e70*/  HADD2 R7, |R18|.reuse, -RZ.H0_H0 ;  /* 0xa00000ff12077230 */ /* 0x040fe40000000200 */
[----:B------:R-:W-:-:S03]  /*0e80*/  HSETP2.GT.AND P4, PT, |R18|.H0_H0, |R18|.H1_H1, PT ;  /* 0x7000001212007234 */ /* 0x000fc60003f84a00 */
[----:B------:R-:W-:-:S04]  /*0e90*/  PRMT R6, R7, 0x7632, R6 ;  /* 0x0000763207067816 */ /* 0x000fc80000000006 */
[----:B------:R-:W-:-:S05]  /*0ea0*/  SEL R7, R6, R7, !P4 ;  /* 0x0000000706077207 */ /* 0x000fca0006000000 */
[----:B------:R-:W-:-:S05]  /*0eb0*/  HSETP2.GT.AND P4, PT, R7.H0_H0, R14.H0_H0, PT ;  /* 0x2000000e07007234 */ /* 0x000fca0003f84800 */
[----:B------:R-:W-:Y:S02]  /*0ec0*/  SEL R14, R14, R7, !P4 ;  /* 0x000000070e0e7207 */ /* 0x000fe40006000000 */
.L_x_1778:
[----:B0-----:R-:W-:-:S04]  /*0ed0*/  IADD3 R9, R19, c[0x0][0x0], RZ ;  /* 0x0000000013097a10 */ /* 0x001fc80007ffe0ff */
[----:B------:R-:W-:-:S13]  /*0ee0*/  ISETP.GE.AND P4, PT, R9, c[0x0][0x1a8], PT ;  /* 0x00006a0009007a0c */ /* 0x000fda0003f86270 */
[----:B------:R-:W-:Y:S05]  /*0ef0*/  @!P4 BRA `(.L_x_1779) ;  /* 0xfffffb100000c947 */ /* 0x000fea000383ffff */
.L_x_1774:
[----:B------:R-:W-:Y:S05]  /*0f00*/  BSYNC B0 ;  /* 0x0000000000007941 */ /* 0x000fea0003800000 */
.L_x_1773:
        /* <DEDUP_REMOVED lines=49> */
[----:B------:R-:W-:Y:S05]  /*1220*/  CALL.REL.NOINC `($__internal_42_$__cuda_sm20_div_rn_f64_full) ;  /* 0x000001e000007944 */ /* 0x000fea0003c00000 */
.L_x_1783:
[----:B------:R-:W-:Y:S05]  /*1230*/  BSYNC B1 ;  /* 0x0000000000017941 */ /* 0x000fea0003800000 */
.L_x_1782:
[----:B------:R-:W2:Y:S01]  /*1240*/  F2F.F32.F64 R8, R6 ;  /* 0x0000000600087310 */ /* 0x000ea20000301000 */
[----:B------:R-:W2:Y:S01]  /*1250*/  DSETP.GEU.AND P0, PT, |R6|, c[0x2][0x0], PT ;  /* 0x008000000600762a */ /* 0x000ea20003f0e200 */
[----:B------:R-:W-:-:S13]  /*1260*/  MOV R13, 0x2 ;  /* 0x00000002000d7802 */ /* 0x000fda0000000f00 */
[----:B--2---:R-:W-:Y:S02]  /*1270*/  @!P0 FMUL R8, R8, 1.175494350822287508e-38 ;  /* 0x0080000008088820 */ /* 0x004fe40000400000 */
.L_x_1784:
        /* <DEDUP_REMOVED lines=16> */
.L_x_1781:
[----:B------:R-:W-:Y:S05]  /*1380*/  BSYNC B0 ;  /* 0x0000000000007941 */ /* 0x000fea0003800000 */
.L_x_1780:
        /* <DEDUP_REMOVED lines=8> */
        .weak           $__internal_42_$__cuda_sm20_div_rn_f64_full
        .type           $__internal_42_$__cuda_sm20_div_rn_f64_full,@function
        .size           $__internal_42_$__cuda_sm20_div_rn_f64_full,(.L_x_2476 - $__internal_42_$__cuda_sm20_div_rn_f64_full)
$__internal_42_$__cuda_sm20_div_rn_f64_full:
        /* <DEDUP_REMOVED lines=57> */
.L_x_1786:
        /* <DEDUP_REMOVED lines=15> */
.L_x_1788:
[----:B------:R-:W-:Y:S01]  /*1890*/  LOP3.LUT R17, R9, 0x80000, RZ, 0xfc, !PT ;  /* 0x0008000009117812 */ /* 0x000fe200078efcff */
[----:B------:R-:W-:Y:S02]  /*18a0*/  IMAD.MOV.U32 R16, RZ, RZ, R8 ;  /* 0x000000ffff107224 */ /* 0x000fe400078e0008 */
.L_x_1787:
[----:B------:R-:W-:Y:S05]  /*18b0*/  BSYNC B2 ;  /* 0x0000000000027941 */ /* 0x000fea0003800000 */
.L_x_1785:
[----:B------:R-:W-:Y:S01]  /*18c0*/  HFMA2.MMA R13, -RZ, RZ, 0, 0 ;  /* 0x00000000ff0d7435 */ /* 0x000fe200000001ff */
[----:B------:R-:W-:Y:S01]  /*18d0*/  MOV R6, R16 ;  /* 0x0000001000067202 */ /* 0x000fe20000000f00 */
[----:B------:R-:W-:-:S04]  /*18e0*/  IMAD.MOV.U32 R7, RZ, RZ, R17 ;  /* 0x000000ffff077224 */ /* 0x000fc800078e0011 */
[----:B------:R-:W-:Y:S05]  /*18f0*/  RET.REL.NODEC R12 `(_ZN17fastertransformer35generalAddBiasResidualLayerNormOpt2I7__half2Lb0ELb1ELi2ELb1ELi2EEEvPT_S3_PKS2_S5_S5_S5_S5_S5_fiiPKfS7_S7_Pfi) ;  /* 0xffffe7000c007950 */ /* 0x000fea0003c3ffff */
.L_x_1789:
        /* <DEDUP_REMOVED lines=16> */
.L_x_2476:


//--------------------- .text._ZN17fastertransformer34generalAddBiasResidualLayerNormOptI7__half2Lb0ELb1ELi2ELb1ELi2EEEvPT_S3_PKS2_S5_S5_S5_S5_S5_fiiPKfS7_S7_Pfi --------------------------
	.section	.text._ZN17fastertransformer34generalAddBiasResidualLayerNormOptI7__half2Lb0ELb1ELi2ELb1ELi2EEEvPT_S3_PKS2_S5_S5_S5_S5_S5_fiiPKfS7_S7_Pfi,"ax",@progbits
	.sectioninfo	@"SHI_REGISTERS=24"
	.align	128
        .global         _ZN17fastertransformer34generalAddBiasResidualLayerNormOptI7__half2Lb0ELb1ELi2ELb1ELi2EEEvPT_S3_PKS2_S5_S5_S5_S5_S5_fiiPKfS7_S7_Pfi
        .type           _ZN17fastertransformer34generalAddBiasResidualLayerNormOptI7__half2Lb0ELb1ELi2ELb1ELi2EEEvPT_S3_PKS2_S5_S5_S5_S5_S5_fiiPKfS7_S7_Pfi,@function
        .size           _ZN17fastertransformer34generalAddBiasResidualLayerNormOptI7__half2Lb0ELb1ELi2ELb1ELi2EEEvPT_S3_PKS2_S5_S5_S5_S5_S5_fiiPKfS7_S7_Pfi,(.L_x_2477 - _ZN17fastertransformer34generalAddBiasResidualLayerNormOptI7__half2Lb0ELb1ELi2ELb1ELi2EEEvPT_S3_PKS2_S5_S5_S5_S5_S5_fiiPKfS7_S7_Pfi)
        .other          _ZN17fastertransformer34generalAddBiasResidualLayerNormOptI7__half2Lb0ELb1ELi2ELb1ELi2EEEvPT_S3_PKS2_S5_S5_S5_S5_S5_fiiPKfS7_S7_Pfi,@"STO_CUDA_ENTRY STV_DEFAULT"
_ZN17fastertransformer34generalAddBiasResidualLayerNormOptI7__half2Lb0ELb1ELi2ELb1ELi2EEEvPT_S3_PKS2_S5_S5_S5_S5_S5_fiiPKfS7_S7_Pfi:
.text._ZN17fastertransformer34generalAddBiasResidualLayerNormOptI7__half2Lb0ELb1ELi2ELb1ELi2EEEvPT_S3_PKS2_S5_S5_S5_S5_S5_fiiPKfS7_S7_Pfi:
        /* <DEDUP_REMOVED lines=15> */
.L_x_1792:
        /* <DEDUP_REMOVED lines=18> */
.L_x_1791:
[----:B-1----:R-:W-:Y:S05]  /*0210*/  BSYNC B0 ;  /* 0x0000000000007941 */ /* 0x002fea0003800000 */
.L_x_1790:
        /* <DEDUP_REMOVED lines=47> */
.L_x_1795:
        /* <DEDUP_REMOVED lines=27> */
.L_x_1794:
[----:B0-----:R-:W-:Y:S05]  /*06c0*/  BSYNC B0 ;  /* 0x0000000000007941 */ /* 0x001fea0003800000 */
.L_x_1793:
        /* <DEDUP_REMOVED lines=41> */
.L_x_1802:
        /* <DEDUP_REMOVED lines=30> */
.L_x_1798:
[----:B------:R0:W-:Y:S01]  /*0b40*/  STS [R17], R19 ;  /* 0x0000001311007388 */ /* 0x0001e20000000800 */
[C---:B------:R-:W-:Y:S02]  /*0b50*/  HADD2 R4, |R19|.reuse, -RZ.H0_H0 ;  /* 0xa00000ff13047230 */ /* 0x040fe40000000200 */
[----:B------:R-:W-:-:S03]  /*0b60*/  HSETP2.GT.AND P4, PT, |R19|.H0_H0, |R19|.H1_H1, PT ;  /* 0x7000001313007234 */ /* 0x000fc60003f84a00 */
[----:B------:R-:W-:-:S04]  /*0b70*/  PRMT R5, R4, 0x7632, R5 ;  /* 0x0000763204057816 */ /* 0x000fc80000000005 */
[----:B------:R-:W-:-:S05]  /*0b80*/  SEL R4, R5, R4, !P4 ;  /* 0x0000000405047207 */ /* 0x000fca0006000000 */
[----:B------:R-:W-:-:S05]  /*0b90*/  HSETP2.GT.AND P4, PT, R4.H0_H0, R13.H0_H0, PT ;  /* 0x2000000d04007234 */ /* 0x000fca0003f84800 */
[----:B------:R-:W-:Y:S02]  /*0ba0*/  SEL R13, R13, R4, !P4 ;  /* 0x000000040d0d7207 */ /* 0x000fe40006000000 */
.L_x_1799:
        /* <DEDUP_REMOVED lines=32> */
.L_x_1800:
[----:B------:R0:W-:Y:S01]  /*0db0*/  STS [R17], R18 ;  /* 0x0000001211007388 */ /* 0x0001e20000000800 */
[C---:B------:R-:W-:Y:S02]  /*0dc0*/  HADD2 R4, |R18|.reuse, -RZ.H0_H0 ;  /* 0xa00000ff12047230 */ /* 0x040fe40000000200 */
[----:B------:R-:W-:-:S03]  /*0dd0*/  HSETP2.GT.AND P4, PT, |R18|.H0_H0, |R18|.H1_H1, PT ;  /* 0x7000001212007234 */ /* 0x000fc60003f84a00 */
[----:B------:R-:W-:-:S04]  /*0de0*/  PRMT R5, R4, 0x7632, R5 ;  /* 0x0000763204057816 */ /* 0x000fc80000000005 */
[----:B------:R-:W-:-:S05]  /*0df0*/  SEL R4, R5, R4, !P4 ;  /* 0x0000000405047207 */ /* 0x000fca0006000000 */
[----:B------:R-:W-:-:S05]  /*0e00*/  HSETP2.GT.AND P4, PT, R4.H0_H0, R13.H0_H0, PT ;  /* 0x2000000d04007234 */ /* 0x000fca0003f84800 */
[----:B------:R-:W-:Y:S02]  /*0e10*/  SEL R13, R13, R4, !P4 ;  /* 0x000000040d0d7207 */ /* 0x000fe40006000000 */
.L_x_1801:
[----:B0-----:R-:W-:-:S04]  /*0e20*/  IADD3 R7, R19, c[0x0][0x0], RZ ;  /* 0x0000000013077a10 */ /* 0x001fc80007ffe0ff */
[----:B------:R-:W-:-:S13]  /*0e30*/  ISETP.GE.AND P4, PT, R7, c[0x0][0x1a8], PT ;  /* 0x00006a0007007a0c */ /* 0x000fda0003f86270 */
[----:B------:R-:W-:Y:S05]  /*0e40*/  @!P4 BRA `(.L_x_1802) ;  /* 0xfffffb100000c947 */ /* 0x000fea000383ffff */
.L_x_1797:
[----:B0-----:R-:W-:Y:S05]  /*0e50*/  BSYNC B0 ;  /* 0x0000000000007941 */ /* 0x001fea0003800000 */
.L_x_1796:
        /* <DEDUP_REMOVED lines=49> */
[----:B------:R-:W-:Y:S05]  /*1170*/  CALL.REL.NOINC `($__internal_43_$__cuda_sm20_div_rn_f64_full) ;  /* 0x0000020000007944 */ /* 0x000fea0003c00000 */
.L_x_1806:
[----:B------:R-:W-:Y:S05]  /*1180*/  BSYNC B1 ;  /* 0x0000000000017941 */ /* 0x000fea0003800000 */
.L_x_1805:
[----:B------:R-:W0:Y:S01]  /*1190*/  S2R R13, SR_CTAID.X ;  /* 0x00000000000d7919 */ /* 0x000e220000002500 */
[----:B------:R-:W2:Y:S01]  /*11a0*/  F2F.F32.F64 R5, R8 ;  /* 0x0000000800057310 */ /* 0x000ea20000301000 */
[----:B------:R-:W2:Y:S01]  /*11b0*/  DSETP.GEU.AND P0, PT, |R8|, c[0x2][0x0], PT ;  /* 0x008000000800762a */ /* 0x000ea20003f0e200 */
[----:B-1----:R-:W-:-:S13]  /*11c0*/  IMAD.MOV.U32 R15, RZ, RZ, 0x2 ;  /* 0x00000002ff0f7424 */ /* 0x002fda00078e00ff */
[----:B--2---:R-:W-:Y:S02]  /*11d0*/  @!P0 FMUL R5, R5, 1.175494350822287508e-38 ;  /* 0x0080000005058820 */ /* 0x004fe40000400000 */
.L_x_1807:
        /* <DEDUP_REMOVED lines=16> */
.L_x_1804:
[----:B------:R-:W-:Y:S05]  /*12e0*/  BSYNC B0 ;  /* 0x0000000000007941 */ /* 0x000fea0003800000 */
.L_x_1803:
        /* <DEDUP_REMOVED lines=9> */
        .weak           $__internal_43_$__cuda_sm20_div_rn_f64_full
        .type           $__internal_43_$__cuda_sm20_div_rn_f64_full,@function
        .size           $__internal_43_$__cuda_sm20_div_rn_f64_full,(.L_x_2477 - $__internal_43_$__cuda_sm20_div_rn_f64_full)
$__internal_43_$__cuda_sm20_div_rn_f64_full:
        /* <DEDUP_REMOVED lines=57> */
.L_x_1809:
        /* <DEDUP_REMOVED lines=15> */
.L_x_1811:
[----:B0-----:R-:W-:Y:S01]  /*1800*/  LOP3.LUT R17, R7, 0x80000, RZ, 0xfc, !PT ;  /* 0x0008000007117812 */ /* 0x001fe200078efcff */
[----:B------:R-:W-:Y:S02]  /*1810*/  IMAD.MOV.U32 R16, RZ, RZ, R6 ;  /* 0x000000ffff107224 */ /* 0x000fe400078e0006 */
.L_x_1810:
[----:B------:R-:W-:Y:S05]  /*1820*/  BSYNC B2 ;  /* 0x0000000000027941 */ /* 0x000fea0003800000 */
.L_x_1808:
[----:B------:R-:W-:Y:S01]  /*1830*/  IMAD.MOV.U32 R11, RZ, RZ, 0x0 ;  /* 0x00000000ff0b7424 */ /* 0x000fe200078e00ff */
[----:B------:R-:W-:Y:S01]  /*1840*/  MOV R9, R17 ;  /* 0x0000001100097202 */ /* 0x000fe20000000f00 */
[----:B------:R-:W-:Y:S02]  /*1850*/  IMAD.MOV.U32 R8, RZ, RZ, R16 ;  /* 0x000000ffff087224 */ /* 0x000fe400078e0010 */
[----:B------:R-:W-:Y:S05]  /*1860*/  RET.REL.NODEC R10 `(_ZN17fastertransformer34generalAddBiasResidualLayerNormOptI7__half2Lb0ELb1ELi2ELb1ELi2EEEvPT_S3_PKS2_S5_S5_S5_S5_S5_fiiPKfS7_S7_Pfi) ;  /* 0xffffe7900a007950 */ /* 0x000fea0003c3ffff */
.L_x_1812:
        /* <DEDUP_REMOVED lines=9> */
.L_x_2477:


//--------------------- .text._ZN17fastertransformer35generalAddBiasResidualLayerNormOpt2I7__half2Lb1ELb1ELi2ELb1ELi2EEEvPT_S3_PKS2_S5_S5_S5_S5_S5_fiiPKfS7_S7_Pfi --------------------------
	.section	.text._ZN17fastertransformer35generalAddBiasResidualLayerNormOpt2I7__half2Lb1ELb1ELi2ELb1ELi2EEEvPT_S3_PKS2_S5_S5_S5_S5_S5_fiiPKfS7_S7_Pfi,"ax",@progbits
	.sectioninfo	@"SHI_REGISTERS=29"
	.align	128
        .global         _ZN17fastertransformer35generalAddBiasResidualLayerNormOpt2I7__half2Lb1ELb1ELi2ELb1ELi2EEEvPT_S3_PKS2_S5_S5_S5_S5_S5_fiiPKfS7_S7_Pfi
        .type           _ZN17fastertransformer35generalAddBiasResidualLayerNormOpt2I7__half2Lb1ELb1ELi2ELb1ELi2EEEvPT_S3_PKS2_S5_S5_S5_S5_S5_fiiPKfS7_S7_Pfi,@function
        .size           _ZN17fastertransformer35generalAddBiasResidualLayerNormOpt2I7__half2Lb1ELb1ELi2ELb1ELi2EEEvPT_S3_PKS2_S5_S5_S5_S5_S5_fiiPKfS7_S7_Pfi,(.L_x_2478 - _ZN17fastertransformer35generalAddBiasResidualLayerNormOpt2I7__half2Lb1ELb1ELi2ELb1ELi2EEEvPT_S3_PKS2_S5_S5_S5_S5_S5_fiiPKfS7_S7_Pfi)
        .other          _ZN17fastertransformer35generalAddBiasResidualLayerNormOpt2I7__half2Lb1ELb1ELi2ELb1ELi2EEEvPT_S3_PKS2_S5_S5_S5_S5_S5_fiiPKfS7_S7_Pfi,@"STO_CUDA_ENTRY STV_DEFAULT"
_ZN17fastertransformer35generalAddBiasResidualLayerNormOpt2I7__half2Lb1ELb1ELi2ELb1ELi2EEEvPT_S3_PKS2_S5_S5_S5_S5_S5_fiiPKfS7_S7_Pfi:
.text._ZN17fastertransformer35generalAddBiasResidualLayerNormOpt2I7__half2Lb1ELb1ELi2ELb1ELi2EEEvPT_S3_PKS2_S5_S5_S5_S5_S5_fiiPKfS7_S7_Pfi:
        /* <DEDUP_REMOVED lines=8> */
[----:B------:R-:W-:-:S02]  /*0080*/  MOV R2, c[0x0][0x1c0] ;  /* 0x0000700000027a02 */ /* 0x000fc40000000f00 */
[----:B------:R-:W-:-:S07]  /*0090*/  MOV R3, c[0x0][0x1c4] ;  /* 0x0000710000037a02 */ /* 0x000fce0000000f00 */
[----:B------:R0:W5:Y:S02]  /*00a0*/  @!P1 LDG.E R4, [R2.64] ;  /* 0x0000000402049981 */ /* 0x000164000c1e1900 */
[----:B------:R-:W-:Y:S01]  /*00b0*/  @P0 MOV R10, c[0x0][0x1b8] ;  /* 0x00006e00000a0a02 */ /* 0x000fe20000000f00 */
[----:B------:R-:W-:Y:S01]  /*00c0*/  @P0 IMAD.MOV.U32 R12, RZ, RZ, c[0x0][0x1b0] ;  /* 0x00006c00ff0c0624 */ /* 0x000fe200078e00ff */
[----:B------:R-:W-:Y:S02]  /*00d0*/  @P0 MOV R13, c[0x0][0x1b4] ;  /* 0x00006d00000d0a02 */ /* 0x000fe40000000f00 */
[----:B------:R-:W-:-:S04]  /*00e0*/  @P0 MOV R11, c[0x0][0x1bc] ;  /* 0x00006f00000b0a02 */ /* 0x000fc80000000f00 */
        /* <DEDUP_REMOVED lines=10> */
[----:B0--3--:R-:W-:Y:S01]  /*0190*/  MOV R6, RZ ;  /* 0x000000ff00067202 */ /* 0x009fe20000000f00 */
[----:B------:R-:W-:Y:S05]  /*01a0*/  @P0 BRA `(.L_x_1815) ;  /* 0x0000054000000947 */ /* 0x000fea0003800000 */
[----:B------:R-:W-:Y:S01]  /*01b0*/  HFMA2.MMA R7, -RZ, RZ, 0, 0 ;  /* 0x00000000ff077435 */ /* 0x000fe200000001ff */
[----:B------:R-:W-:Y:S01]  /*01c0*/  BSSY B1, `(.L_x_1816) ;  /* 0x0000051000017945 */ /* 0x000fe20003800000 */
[----:B------:R-:W-:-:S04]  /*01d0*/  MOV R9, R5 ;  /* 0x0000000500097202 */ /* 0x000fc80000000f00 */
.L_x_1818:
[----:B------:R-:W-:Y:S01]  /*01e0*/  MOV R8, 0x4 ;  /* 0x0000000400087802 */ /* 0x000fe20000000f00 */
[----:B------:R-:W-:-:S04]  /*01f0*/  IMAD R11, R0, c[0x0][0x1a8], R9 ;  /* 0x00006a00000b7a24 */ /* 0x000fc800078e0209 */
[----:B------:R-:W-:-:S04]  /*0200*/  IMAD.WIDE R14, R11, R8, c[0x0][0x180] ;  /* 0x000060000b0e7625 */ /* 0x000fc800078e0208 */
[-C--:B------:R-:W-:Y:S02]  /*0210*/  IMAD.WIDE R16, R11, R8.reuse, c[0x0][0x188] ;  /* 0x000062000b107625 */ /* 0x080fe400078e0208 */
        /* <DEDUP_REMOVED lines=40> */
[CC--:B------:R-:W-:Y:S02]  /*04a0*/  IMAD.WIDE R18, R9.reuse, R8.reuse, c[0x0][0x188] ;  /* 0x0000620009127625 */ /* 0x0c0fe400078e0208 */
[----:B------:R-:W3:Y:S02]  /*04b0*/  LDG.E.CONSTANT R16, [R16.64] ;  /* 0x0000000410107981 */ /* 0x000ee4000c1e9900 */
[----:B------:R-:W-:Y:S02]  /*04c0*/  IMAD.WIDE R20, R9, R8, c[0x0][0x170] ;  /* 0x00005c0009147625 */ /* 0x000fe400078e0208 */
[----:B------:R-:W4:Y:S04]  /*04d0*/  LDG.E.CONSTANT R18, [R18.64] ;  /* 0x0000000412127981 */ /* 0x000f28000c1e9900 */
        /* <DEDUP_REMOVED lines=31> */
.L_x_1817:
[----:B0-----:R-:W-:Y:S05]  /*06d0*/  BSYNC B1 ;  /* 0x0000000000017941 */ /* 0x001fea0003800000 */
.L_x_1816:
[----:B------:R-:W-:Y:S05]  /*06e0*/  BRA `(.L_x_1814) ;  /* 0x000005c000007947 */ /* 0x000fea0003800000 */
.L_x_1815:
[----:B------:R-:W-:Y:S01]  /*06f0*/  IMAD.MOV.U32 R13, RZ, RZ, R5 ;  /* 0x000000ffff0d7224 */ /* 0x000fe200078e0005 */
[----:B------:R-:W-:Y:S02]  /*0700*/  MOV R7, RZ ;  /* 0x000000ff00077202 */ /* 0x000fe40000000f00 */
.L_x_1819:
[----:B------:R-:W-:Y:S01]  /*0710*/  HFMA2.MMA R12, -RZ, RZ, 0, 4.76837158203125e-07 ;  /* 0x00000008ff0c7435 */ /* 0x000fe200000001ff */
[----:B0-----:R-:W-:Y:S01]  /*0720*/  IMAD R18, R0, c[0x0][0x1a8], R13 ;  /* 0x00006a0000127a24 */ /* 0x001fe200078e020d */
[----:B------:R-:W-:-:S08]  /*0730*/  MOV R9, 0x4 ;  /* 0x0000000400097802 */ /* 0x000fd00000000f00 */
[----:B------:R-:W-:-:S06]  /*0740*/  IMAD.WIDE R10, R18, R12, c[0x0][0x170] ;  /* 0x00005c00120a7625 */ /* 0x000fcc00078e020c */
[----:B------:R-:W2:Y:S01]  /*0750*/  LDG.E.64 R10, [R10.64] ;  /* 0x000000040a0a7981 */ /* 0x000ea2000c1e1b00 */
[----:B------:R-:W-:-:S04]  /*0760*/  IMAD.WIDE R20, R18, R9, c[0x0][0x180] ;  /* 0x0000600012147625 */ /* 0x000fc800078e0209 */
[-C--:B------:R-:W-:Y:S02]  /*0770*/  IMAD.WIDE R14, R18, R9.reuse, c[0x0][0x188] ;  /* 0x00006200120e7625 */ /* 0x080fe400078e0209 */
[----:B------:R-:W3:Y:S02]  /*0780*/  LDG.E.CONSTANT R20, [R20.64] ;  /* 0x0000000414147981 */ /* 0x000ee4000c1e9900 */
[----:B------:R-:W-:Y:S02]  /*0790*/  IMAD.WIDE R16, R13, R9, c[0x0][0x178] ;  /* 0x00005e000d107625 */ /* 0x000fe400078e0209 */
[----:B------:R-:W4:Y:S04]  /*07a0*/  LDG.E.CONSTANT R14, [R14.64] ;  /* 0x000000040e0e7981 */ /* 0x000f28000c1e9900 */
[----:B------:R-:W4:Y:S01]  /*07b0*/  LDG.E.CONSTANT R16, [R16.64] ;  /* 0x0000000410107981 */ /* 0x000f22000c1e9900 */
[----:B--2---:R-:W0:Y:S01]  /*07c0*/  I2F R23, R10 ;  /* 0x0000000a00177306 */ /* 0x004e220000201400 */
[----:B---3--:R-:W-:-:S07]  /*07d0*/  HADD2.F32 R19, -RZ, R20.H1_H1 ;  /* 0x30000014ff137230 */ /* 0x008fce0000004100 */
[----:B------:R-:W1:Y:S01]  /*07e0*/  I2F R25, R11 ;  /* 0x0000000b00197306 */ /* 0x000e620000201400 */
[----:B------:R-:W-:Y:S02]  /*07f0*/  HADD2.F32 R20, -RZ, R20.H0_H0 ;  /* 0x20000014ff147230 */ /* 0x000fe40000004100 */
[--C-:B----4-:R-:W-:Y:S02]  /*0800*/  HADD2.F32 R22, -RZ, R14.reuse.H1_H1 ;  /* 0x3000000eff167230 */ /* 0x110fe40000004100 */
[----:B------:R-:W-:-:S03]  /*0810*/  HADD2.F32 R15, -RZ, R14.H0_H0 ;  /* 0x2000000eff0f7230 */ /* 0x000fc60000004100 */
[----:B------:R-:W-:Y:S01]  /*0820*/  FADD.FTZ R22, R19, R22 ;  /* 0x0000001613167221 */ /* 0x000fe20000010000 */
[--C-:B------:R-:W-:Y:S01]  /*0830*/  HADD2.F32 R19, -RZ, R16.reuse.H1_H1 ;  /* 0x30000010ff137230 */ /* 0x100fe20000004100 */
[-C--:B0-----:R-:W-:Y:S01]  /*0840*/  FMUL.FTZ R23, R23, R8.reuse ;  /* 0x0000000817177220 */ /* 0x081fe20000410000 */
[----:B------:R-:W-:Y:S01]  /*0850*/  HADD2.F32 R16, -RZ, R16.H0_H0 ;  /* 0x20000010ff107230 */ /* 0x000fe20000004100 */
[----:B------:R-:W-:Y:S02]  /*0860*/  FADD.FTZ R15, R20, R15 ;  /* 0x0000000f140f7221 */ /* 0x000fe40000010000 */
[----:B------:R-:W-:Y:S02]  /*0870*/  FADD.FTZ R19, RZ, R19 ;  /* 0x00000013ff137221 */ /* 0x000fe40000010000 */
[----:B-1----:R-:W-:Y:S02]  /*0880*/  FMUL.FTZ R24, R25, R8 ;  /* 0x0000000819187220 */ /* 0x002fe40000410000 */
[----:B------:R-:W-:-:S02]  /*0890*/  FADD.FTZ R16, RZ, R16 ;  /* 0x00000010ff107221 */ /* 0x000fc40000010000 */
[----:B------:R-:W-:Y:S01]  /*08a0*/  FADD.FTZ R19, R19, R22 ;  /* 0x0000001613137221 */ /* 0x000fe20000010000 */
[----:B------:R-:W-:Y:S01]  /*08b0*/  F2FP.PACK_AB R23, R24, R23 ;  /* 0x000000171817723e */ /* 0x000fe200000000ff */
[----:B------:R-:W-:-:S04]  /*08c0*/  FADD.FTZ R15, R16, R15 ;  /* 0x0000000f100f7221 */ /* 0x000fc80000010000 */
[--C-:B------:R-:W-:Y:S02]  /*08d0*/  HADD2.F32 R14, -RZ, R23.reuse.H1_H1 ;  /* 0x30000017ff0e7230 */ /* 0x100fe40000004100 */
[----:B------:R-:W-:-:S03]  /*08e0*/  HADD2.F32 R10, -RZ, R23.H0_H0 ;  /* 0x20000017ff0a7230 */ /* 0x000fc60000004100 */
[----:B------:R-:W-:Y:S02]  /*08f0*/  FADD.FTZ R11, R19, R14 ;  /* 0x0000000e130b7221 */ /* 0x000fe40000010000 */
[----:B------:R-:W-:Y:S02]  /*0900*/  FADD.FTZ R10, R15, R10 ;  /* 0x0000000a0f0a7221 */ /* 0x000fe40000010000 */
[----:B------:R-:W-:-:S03]  /*0910*/  IMAD.WIDE R18, R18, R9, c[0x0][0x168] ;  /* 0x00005a0012127625 */ /* 0x000fc600078e0209 */
[CC--:B------:R-:W-:Y:S01]  /*0920*/  F2FP.PACK_AB R14, R10.reuse, R11.reuse ;  /* 0x0000000b0a0e723e */ /* 0x0c0fe200000000ff */
[----:B------:R-:W-:Y:S02]  /*0930*/  FMUL.FTZ R15, R11, R11 ;  /* 0x0000000b0b0f7220 */ /* 0x000fe40000410000 */
[----:B------:R-:W-:Y:S01]  /*0940*/  FADD.FTZ R16, R10, R11 ;  /* 0x0000000b0a107221 */ /* 0x000fe20000010000 */
        /* <DEDUP_REMOVED lines=19> */
[----:B------:R-:W-:Y:S01]  /*0a80*/  IMAD R16, R9, c[0x0][0x0], R16 ;  /* 0x0000000009107a24 */ /* 0x000fe200078e0210 */
        /* <DEDUP_REMOVED lines=16> */
[----:B------:R-:W-:Y:S02]  /*0b90*/  FADD.FTZ R13, R20, R13 ;  /* 0x0000000d140d7221 */ /* 0x000fe40000010000 */
[----:B------:R-:W-:Y:S02]  /*0ba0*/  IMAD.WIDE R18, R18, R9, c[0x0][0x168] ;  /* 0x00005a0012127625 */ /* 0x000fe400078e0209 */
[--C-:B------:R-:W-:Y:S02]  /*0bb0*/  HADD2.F32 R12, -RZ, R17.reuse.H1_H1 ;  /* 0x30000011ff0c7230 */ /* 0x100fe40000004100 */
[----:B------:R-:W-:-:S03]  /*0bc0*/  HADD2.F32 R10, -RZ, R17.H0_H0 ;  /* 0x20000011ff0a7230 */ /* 0x000fc60000004100 */
[----:B------:R-:W-:Y:S02]  /*0bd0*/  FADD.FTZ R15, R15, R12 ;  /* 0x0000000c0f0f7221 */ /* 0x000fe40000010000 */
[----:B------:R-:W-:Y:S01]  /*0be0*/  FADD.FTZ R10, R13, R10 ;  /* 0x0000000a0d0a7221 */ /* 0x000fe20000010000 */
[----:B------:R-:W-:Y:S01]  /*0bf0*/  IADD3 R13, R14, c[0x0][0x0], RZ ;  /* 0x000000000e0d7a10 */ /* 0x000fe20007ffe0ff */
[-C--:B------:R-:W-:Y:S02]  /*0c00*/  FMUL.FTZ R9, R15, R15.reuse ;  /* 0x0000000f0f097220 */ /* 0x080fe40000410000 */
[C---:B------:R-:W-:Y:S01]  /*0c10*/  FADD.FTZ R12, R10.reuse, R15 ;  /* 0x0000000f0a0c7221 */ /* 0x040fe20000010000 */
[C---:B------:R-:W-:Y:S01]  /*0c20*/  F2FP.PACK_AB R11, R10.reuse, R15 ;  /* 0x0000000f0a0b723e */ /* 0x040fe200000000ff */
[----:B------:R-:W-:Y:S01]  /*0c30*/  FFMA.FTZ R9, R10, R10, R9 ;  /* 0x0000000a0a097223 */ /* 0x000fe20000010009 */
[----:B------:R-:W-:Y:S01]  /*0c40*/  ISETP.GE.AND P0, PT, R13, c[0x0][0x1a8], PT ;  /* 0x00006a000d007a0c */ /* 0x000fe20003f06270 */
[----:B------:R-:W-:Y:S01]  /*0c50*/  FADD.FTZ R7, R7, R12 ;  /* 0x0000000c07077221 */ /* 0x000fe20000010000 */
[----:B------:R-:W-:Y:S01]  /*0c60*/  PRMT R11, R11, 0x5432, R11 ;  /* 0x000054320b0b7816 */ /* 0x000fe2000000000b */
[----:B------:R-:W-:-:S04]  /*0c70*/  FADD.FTZ R6, R6, R9 ;  /* 0x0000000906067221 */ /* 0x000fc80000010000 */
[----:B------:R0:W-:Y:S04]  /*0c80*/  STG.E [R18.64], R11 ;  /* 0x0000000b12007986 */ /* 0x0001e8000c101904 */
[----:B------:R0:W-:Y:S02]  /*0c90*/  STS [R16], R11 ;  /* 0x0000000b10007388 */ /* 0x0001e40000000800 */
[----:B------:R-:W-:Y:S05]  /*0ca0*/  @!P0 BRA `(.L_x_1819) ;  /* 0xfffffa6000008947 */ /* 0x000fea000383ffff */
.L_x_1814:
[----:B0--3--:R-:W-:Y:S05]  /*0cb0*/  BSYNC B0 ;  /* 0x0000000000007941 */ /* 0x009fea0003800000 */
.L_x_1813:
        /* <DEDUP_REMOVED lines=17> */
[----:B------:R-:W-:-:S03]  /*0dd0*/  IMAD.SHL.U32 R13, R11, 0x4, RZ ;  /* 0x000000040b0d7824 */ /* 0x000fc600078e00ff */
        /* <DEDUP_REMOVED lines=9> */
[----:B0-----:R-:W-:Y:S01]  /*0e70*/  FADD.FTZ R17, R7, R6 ;  /* 0x0000000607117221 */ /* 0x001fe20000010000 */
[----:B------:R-:W-:Y:S01]  /*0e80*/  MOV R6, RZ ;  /* 0x000000ff00067202 */ /* 0x000fe20000000f00 */
[----:B-1----:R-:W-:-:S03]  /*0e90*/  FADD.FTZ R19, R15, R8 ;  /* 0x000000080f137221 */ /* 0x002fc60000010000 */
[----:B------:R-:W-:Y:S01]  /*0ea0*/  @!P4 STS [R12.X4+0x88], R17 ;  /* 0x000088110c00c388 */ /* 0x000fe20000004800 */
[----:B------:R-:W-:-:S03]  /*0eb0*/  HFMA2.MMA R8, -RZ, RZ, 0, 0 ;  /* 0x00000000ff087435 */ /* 0x000fc600000001ff */
        /* <DEDUP_REMOVED lines=34> */
.L_x_1821:
[----:B------:R-:W-:Y:S05]  /*10e0*/  BSYNC B0 ;  /* 0x0000000000007941 */ /* 0x000fea0003800000 */
.L_x_1820:
        /* <DEDUP_REMOVED lines=9> */
.L_x_1828:
        /* <DEDUP_REMOVED lines=28> */
.L_x_1824:
[----:B------:R0:W-:Y:S01]  /*1340*/  STS [R17], R19 ;  /* 0x0000001311007388 */ /* 0x0001e20000000800 */
[C---:B------:R-:W-:Y:S02]  /*1350*/  HADD2 R7, |R19|.reuse, -RZ.H0_H0 ;  /* 0xa00000ff13077230 */ /* 0x040fe40000000200 */
[----:B------:R-:W-:-:S03]  /*1360*/  HSETP2.GT.AND P5, PT, |R19|.H0_H0, |R19|.H1_H1, PT ;  /* 0x7000001313007234 */ /* 0x000fc60003fa4a00 */
[----:B------:R-:W-:-:S04]  /*1370*/  PRMT R6, R7, 0x7632, R6 ;  /* 0x0000763207067816 */ /* 0x000fc80000000006 */
[----:B------:R-:W-:-:S05]  /*1380*/  SEL R7, R6, R7, !P5 ;  /* 0x0000000706077207 */ /* 0x000fca0006800000 */
[----:B------:R-:W-:-:S05]  /*1390*/  HSETP2.GT.AND P5, PT, R7.H0_H0, R14.H0_H0, PT ;  /* 0x2000000e07007234 */ /* 0x000fca0003fa4800 */
[----:B------:R-:W-:Y:S02]  /*13a0*/  SEL R14, R14, R7, !P5 ;  /* 0x000000070e0e7207 */ /* 0x000fe40006800000 */
.L_x_1825:
        /* <DEDUP_REMOVED lines=30> */
.L_x_1826:
[----:B------:R0:W-:Y:S01]  /*1590*/  STS [R17], R18 ;  /* 0x0000001211007388 */ /* 0x0001e20000000800 */
[C---:B------:R-:W-:Y:S02]  /*15a0*/  HADD2 R7, |R18|.reuse, -RZ.H0_H0 ;  /* 0xa00000ff12077230 */ /* 0x040fe40000000200 */
[----:B------:R-:W-:-:S03]  /*15b0*/  HSETP2.GT.AND P5, PT, |R18|.H0_H0, |R18|.H1_H1, PT ;  /* 0x7000001212007234 */ /* 0x000fc60003fa4a00 */
[----:B------:R-:W-:-:S04]  /*15c0*/  PRMT R6, R7, 0x7632, R6 ;  /* 0x0000763207067816 */ /* 0x000fc80000000006 */
[----:B------:R-:W-:-:S05]  /*15d0*/  SEL R7, R6, R7, !P5 ;  /* 0x0000000706077207 */ /* 0x000fca0006800000 */
[----:B------:R-:W-:-:S05]  /*15e0*/  HSETP2.GT.AND P5, PT, R7.H0_H0, R14.H0_H0, PT ;  /* 0x2000000e07007234 */ /* 0x000fca0003fa4800 */
[----:B------:R-:W-:Y:S02]  /*15f0*/  SEL R14, R14, R7, !P5 ;  /* 0x000000070e0e7207 */ /* 0x000fe40006800000 */
.L_x_1827:
[----:B0-----:R-:W-:-:S04]  /*1600*/  IADD3 R9, R19, c[0x0][0x0], RZ ;  /* 0x0000000013097a10 */ /* 0x001fc80007ffe0ff */
[----:B------:R-:W-:-:S13]  /*1610*/  ISETP.GE.AND P5, PT, R9, c[0x0][0x1a8], PT ;  /* 0x00006a0009007a0c */ /* 0x000fda0003fa6270 */
[----:B------:R-:W-:Y:S05]  /*1620*/  @!P5 BRA `(.L_x_1828) ;  /* 0xfffffb500000d947 */ /* 0x000fea000383ffff */
.L_x_1823:
[----:B------:R-:W-:Y:S05]  /*1630*/  BSYNC B0 ;  /* 0x0000000000007941 */ /* 0x000fea0003800000 */
.L_x_1822:
        /* <DEDUP_REMOVED lines=49> */
[----:B------:R-:W-:Y:S05]  /*1950*/  CALL.REL.NOINC `($__internal_44_$__cuda_sm20_div_rn_f64_full) ;  /* 0x000001e000007944 */ /* 0x000fea0003c00000 */
.L_x_1832:
[----:B------:R-:W-:Y:S05]  /*1960*/  BSYNC B1 ;  /* 0x0000000000017941 */ /* 0x000fea0003800000 */
.L_x_1831:
[----:B------:R-:W2:Y:S01]  /*1970*/  F2F.F32.F64 R8, R6 ;  /* 0x0000000600087310 */ /* 0x000ea20000301000 */
[----:B------:R-:W2:Y:S01]  /*1980*/  DSETP.GEU.AND P0, PT, |R6|, c[0x2][0x0], PT ;  /* 0x008000000600762a */ /* 0x000ea20003f0e200 */
[----:B------:R-:W-:-:S13]  /*1990*/  MOV R13, 0x2 ;  /* 0x00000002000d7802 */ /* 0x000fda0000000f00 */
[----:B--2---:R-:W-:Y:S02]  /*19a0*/  @!P0 FMUL R8, R8, 1.175494350822287508e-38 ;  /* 0x0080000008088820 */ /* 0x004fe40000400000 */
.L_x_1833:
        /* <DEDUP_REMOVED lines=16> */
.L_x_1830:
[----:B------:R-:W-:Y:S05]  /*1ab0*/  BSYNC B0 ;  /* 0x0000000000007941 */ /* 0x000fea0003800000 */
.L_x_1829:
        /* <DEDUP_REMOVED lines=8> */
        .weak           $__internal_44_$__cuda_sm20_div_rn_f64_full
        .type           $__internal_44_$__cuda_sm20_div_rn_f64_full,@function
        .size           $__internal_44_$__cuda_sm20_div_rn_f64_full,(.L_x_2478 - $__internal_44_$__cuda_sm20_div_rn_f64_full)
$__internal_44_$__cuda_sm20_div_rn_f64_full:
[C---:B------:R-:W-:Y:S01]  /*1b40*/  FSETP.GEU.AND P0, PT, |R9|.reuse, 1.469367938527859385e-39, PT ;  /* 0x001000000900780b */ /* 0x040fe20003f0e200 */
[----:B------:R-:W-:Y:S01]  /*1b50*/  BSSY B2, `(.L_x_1834) ;  /* 0x0000049000027945 */ /* 0x000fe20003800000 */
[C---:B------:R-:W-:Y:S02]  /*1b60*/  LOP3.LUT R6, R9.reuse, 0x800fffff, RZ, 0xc0, !PT ;  /* 0x800fffff09067812 */ /* 0x040fe400078ec0ff */
[----:B------:R-:W-:Y:S02]  /*1b70*/  MOV R10, 0x1 ;  /* 0x00000001000a7802 */ /* 0x000fe40000000f00 */
[----:B------:R-:W-:Y:S02]  /*1b80*/  LOP3.LUT R7, R6, 0x3ff00000, RZ, 0xfc, !PT ;  /* 0x3ff0000006077812 */ /* 0x000fe400078efcff */
[----:B------:R-:W-:Y:S02]  /*1b90*/  MOV R6, R8 ;  /* 0x0000000800067202 */ /* 0x000fe40000000f00 */
[----:B------:R-:W-:-:S02]  /*1ba0*/  LOP3.LUT R22, R9, 0x7ff00000, RZ, 0xc0, !PT ;  /* 0x7ff0000009167812 */ /* 0x000fc400078ec0ff */
[----:B------:R-:W-:Y:S01]  /*1bb0*/  MOV R16, 0x1ca00000 ;  /* 0x1ca0000000107802 */ /* 0x000fe20000000f00 */
[----:B------:R-:W0:Y:S01]  /*1bc0*/  @!P0 DMUL R6, R8, 8.98846567431157953865e+307 ;  /* 0x7fe0000008068828 */ /* 0x000e220000000000 */
[----:B------:R-:W-:Y:S02]  /*1bd0*/  ISETP.LE.U32.AND P2, PT, R22, 0x40500000, PT ;  /* 0x405000001600780c */ /* 0x000fe40003f43070 */
[----:B------:R-:W-:-:S03]  /*1be0*/  MOV R13, 0x40500000 ;  /* 0x40500000000d7802 */ /* 0x000fc60000000f00 */
[----:B0-----:R-:W0:Y:S01]  /*1bf0*/  MUFU.RCP64H R11, R7 ;  /* 0x00000007000b7308 */ /* 0x001e220000001800 */
[----:B------:R-:W-:-:S03]  /*1c00*/  IADD3 R17, R13, -0x1, RZ ;  /* 0xffffffff0d117810 */ /* 0x000fc60007ffe0ff */
        /* <DEDUP_REMOVED lines=22> */
[----:B------:R-:W-:-:S04]  /*1d70*/  IMNMX R13, R13, 0x46a00000, PT ;  /* 0x46a000000d0d7817 */ /* 0x000fc80003800200 */
[----:B------:R-:W-:-:S04]  /*1d80*/  IADD3 R13, R13, -R16, RZ ;  /* 0x800000100d0d7210 */ /* 0x000fc80007ffe0ff */
        /* <DEDUP_REMOVED lines=20> */
.L_x_1835:
[----:B------:R-:W2:-:S14]  /*1ed0*/  DSETP.NAN.AND P0, PT, R8, R8, PT ;  /* 0x000000080800722a */ /* 0x000e9c0003f08000 */
[----:B--2---:R-:W-:Y:S05]  /*1ee0*/  @P0 BRA `(.L_x_1837) ;  /* 0x000000d000000947 */ /* 0x004fea0003800000 */
[----:B------:R-:W-:Y:S02]  /*1ef0*/  ISETP.NE.AND P0, PT, R13, R22, PT ;  /* 0x000000160d00720c */ /* 0x000fe40003f05270 */
[----:B------:R-:W-:Y:S02]  /*1f00*/  MOV R16, 0x0 ;  /* 0x0000000000107802 */ /* 0x000fe40000000f00 */
[----:B------:R-:W-:-:S09]  /*1f10*/  MOV R17, 0xfff80000 ;  /* 0xfff8000000117802 */ /* 0x000fd20000000f00 */
[----:B------:R-:W-:Y:S05]  /*1f20*/  @!P0 BRA `(.L_x_1836) ;  /* 0x000000b000008947 */ /* 0x000fea0003800000 */
[----:B------:R-:W-:Y:S02]  /*1f30*/  ISETP.NE.AND P0, PT, R13, 0x7ff00000, PT ;  /* 0x7ff000000d00780c */ /* 0x000fe40003f05270 */
[----:B------:R-:W-:Y:S02]  /*1f40*/  LOP3.LUT R8, R9, 0x405fc000, RZ, 0x3c, !PT ;  /* 0x405fc00009087812 */ /* 0x000fe400078e3cff */
[----:B------:R-:W-:Y:S02]  /*1f50*/  ISETP.EQ.OR P0, PT, R22, RZ, !P0 ;  /* 0x000000ff1600720c */ /* 0x000fe40004702670 */
[----:B------:R-:W-:-:S11]  /*1f60*/  LOP3.LUT R17, R8, 0x80000000, RZ, 0xc0, !PT ;  /* 0x8000000008117812 */ /* 0x000fd600078ec0ff */
[----:B------:R-:W-:Y:S02]  /*1f70*/  @P0 LOP3.LUT R6, R17, 0x7ff00000, RZ, 0xfc, !PT ;  /* 0x7ff0000011060812 */ /* 0x000fe400078efcff */
[----:B------:R-:W-:Y:S02]  /*1f80*/  @!P0 MOV R16, RZ ;  /* 0x000000ff00108202 */ /* 0x000fe40000000f00 */
[----:B------:R-:W-:Y:S01]  /*1f90*/  @P0 MOV R16, RZ ;  /* 0x000000ff00100202 */ /* 0x000fe20000000f00 */
[----:B------:R-:W-:Y:S01]  /*1fa0*/  @P0 IMAD.MOV.U32 R17, RZ, RZ, R6 ;  /* 0x000000ffff110224 */ /* 0x000fe200078e0006 */
[----:B------:R-:W-:Y:S05]  /*1fb0*/  BRA `(.L_x_1836) ;  /* 0x0000002000007947 */ /* 0x000fea0003800000 */
.L_x_1837:
[----:B------:R-:W-:Y:S02]  /*1fc0*/  LOP3.LUT R17, R9, 0x80000, RZ, 0xfc, !PT ;  /* 0x0008000009117812 */ /* 0x000fe400078efcff */
[----:B------:R-:W-:Y:S02]  /*1fd0*/  MOV R16, R8 ;  /* 0x0000000800107202 */ /* 0x000fe40000000f00 */
.L_x_1836:
[----:B------:R-:W-:Y:S05]  /*1fe0*/  BSYNC B2 ;  /* 0x0000000000027941 */ /* 0x000fea0003800000 */
.L_x_1834:
[----:B------:R-:W-:Y:S01]  /*1ff0*/  HFMA2.MMA R13, -RZ, RZ, 0, 0 ;  /* 0x00000000ff0d7435 */ /* 0x000fe200000001ff */
[----:B------:R-:W-:Y:S02]  /*2000*/  MOV R6, R16 ;  /* 0x0000001000067202 */ /* 0x000fe40000000f00 */
[----:B------:R-:W-:-:S03]  /*2010*/  MOV R7, R17 ;  /* 0x0000001100077202 */ /* 0x000fc60000000f00 */
[----:B------:R-:W-:Y:S05]  /*2020*/  RET.REL.NODEC R12 `(_ZN17fastertransformer35generalAddBiasResidualLayerNormOpt2I7__half2Lb1ELb1ELi2ELb1ELi2EEEvPT_S3_PKS2_S5_S5_S5_S5_S5_fiiPKfS7_S7_Pfi) ;  /* 0xffffdfd00c007950 */ /* 0x000fea0003c3ffff */
.L_x_1838:
        /* <DEDUP_REMOVED lines=13> */
.L_x_2478:


//--------------------- .text._ZN17fastertransformer34generalAddBiasResidualLayerNormOptI7__half2Lb1ELb1ELi2ELb1ELi2EEEvPT_S3_PKS2_S5_S5_S5_S5_S5_fiiPKfS7_S7_Pfi --------------------------
	.section	.text._ZN17fastertransformer34generalAddBiasResidualLayerNormOptI7__half2Lb1ELb1ELi2ELb1ELi2EEEvPT_S3_PKS2_S5_S5_S5_S5_S5_fiiPKfS7_S7_Pfi,"ax",@progbits
	.sectioninfo	@"SHI_REGISTERS=25"
	.align	128
        .global         _ZN17fastertransformer34generalAddBiasResidualLayerNormOptI7__half2Lb1ELb1ELi2ELb1ELi2EEEvPT_S3_PKS2_S5_S5_S5_S5_S5_fiiPKfS7_S7_Pfi
        .type           _ZN17fastertransformer34generalAddBiasResidualLayerNormOptI7__half2Lb1ELb1ELi2ELb1ELi2EEEvPT_S3_PKS2_S5_S5_S5_S5_S5_fiiPKfS7_S7_Pfi,@function
        .size           _ZN17fastertransformer34generalAddBiasResidualLayerNormOptI7__half2Lb1ELb1ELi2ELb1ELi2EEEvPT_S3_PKS2_S5_S5_S5_S5_S5_fiiPKfS7_S7_Pfi,(.L_x_2479 - _ZN17fastertransformer34generalAddBiasResidualLayerNormOptI7__half2Lb1ELb1ELi2ELb1ELi2EEEvPT_S3_PKS2_S5_S5_S5_S5_S5_fiiPKfS7_S7_Pfi)
        .other          _ZN17fastertransformer34generalAddBiasResidualLayerNormOptI7__half2Lb1ELb1ELi2ELb1ELi2EEEvPT_S3_PKS2_S5_S5_S5_S5_S5_fiiPKfS7_S7_Pfi,@"STO_CUDA_ENTRY STV_DEFAULT"
_ZN17fastertransformer34generalAddBiasResidualLayerNormOptI7__half2Lb1ELb1ELi2ELb1ELi2EEEvPT_S3_PKS2_S5_S5_S5_S5_S5_fiiPKfS7_S7_Pfi:
.text._ZN17fastertransformer34generalAddBiasResidualLayerNormOptI7__half2Lb1ELb1ELi2ELb1ELi2EEEvPT_S3_PKS2_S5_S5_S5_S5_S5_fiiPKfS7_S7_Pfi:
        /* <DEDUP_REMOVED lines=27> */
.L_x_1842:
[----:B------:R-:W-:Y:S01]  /*01b0*/  HFMA2.MMA R17, -RZ, RZ, 0, 2.384185791015625e-07 ;  /* 0x00000004ff117435 */ /* 0x000fe200000001ff */
[----:B0-----:R-:W-:-:S09]  /*01c0*/  IMAD R16, R5, c[0x0][0x1a8], R18 ;  /* 0x00006a0005107a24 */ /* 0x001fd200078e0212 */
        /* <DEDUP_REMOVED lines=9> */
[----:B--2---:R-:W-:-:S06]  /*0260*/  HADD2 R7, R8, RZ.H0_H0 ;  /* 0x200000ff08077230 */ /* 0x004fcc0000000000 */
[----:B---3--:R-:W-:-:S10]  /*0270*/  HFMA2.MMA R7, R7, 1, 1, R10 ;  /* 0x3c003c0007077835 */ /* 0x008fd4000000000a */
[----:B----4-:R-:W-:-:S06]  /*0280*/  HADD2 R7, R7, R12 ;  /* 0x0000000c07077230 */ /* 0x010fcc0000000000 */
[----:B------:R-:W-:-:S07]  /*0290*/  HFMA2.MMA R7, R7, 1, 1, R14 ;  /* 0x3c003c0007077835 */ /* 0x000fce000000000e */
[----:B------:R-:W-:Y:S03]  /*02a0*/  STG.E [R16.64], R7 ;  /* 0x0000000710007986 */ /* 0x000fe6000c101904 */
[----:B------:R-:W-:Y:S01]  /*02b0*/  HADD2 R6, R6, R7 ;  /* 0x0000000706067230 */ /* 0x000fe20000000000 */
[----:B------:R0:W-:Y:S02]  /*02c0*/  STS [R18.X4+0x110], R7 ;  /* 0x0001100712007388 */ /* 0x0001e40000004800 */
[----:B0-----:R-:W-:-:S04]  /*02d0*/  IADD3 R18, R18, c[0x0][0x0], RZ ;  /* 0x0000000012127a10 */ /* 0x001fc80007ffe0ff */
[----:B------:R-:W-:-:S13]  /*02e0*/  ISETP.GE.AND P0, PT, R18, c[0x0][0x1a8], PT ;  /* 0x00006a0012007a0c */ /* 0x000fda0003f06270 */
[----:B------:R-:W-:Y:S05]  /*02f0*/  @!P0 BRA `(.L_x_1842) ;  /* 0xfffffeb000008947 */ /* 0x000fea000383ffff */
[----:B------:R-:W-:Y:S05]  /*0300*/  BRA `(.L_x_1840) ;  /* 0x000001c000007947 */ /* 0x000fea0003800000 */
.L_x_1841:
[----:B------:R-:W-:Y:S02]  /*0310*/  IMAD.MOV.U32 R10, RZ, RZ, R0 ;  /* 0x000000ffff0a7224 */ /* 0x000fe400078e0000 */
.L_x_1843:
[----:B------:R-:W-:Y:S01]  /*0320*/  MOV R12, 0x4 ;  /* 0x00000004000c7802 */ /* 0x000fe20000000f00 */
[----:B------:R-:W-:Y:S02]  /*0330*/  IMAD.MOV.U32 R8, RZ, RZ, 0x8 ;  /* 0x00000008ff087424 */ /* 0x000fe400078e00ff */
[----:B0-----:R-:W-:Y:S02]  /*0340*/  IMAD R11, R5, c[0x0][0x1a8], R10 ;  /* 0x00006a00050b7a24 */ /* 0x001fe400078e020a */
[----:B------:R-:W-:-:S04]  /*0350*/  IMAD.WIDE R14, R10, R12, c[0x0][0x178] ;  /* 0x00005e000a0e7625 */ /* 0x000fc800078e020c */
[C---:B------:R-:W-:Y:S02]  /*0360*/  IMAD.WIDE R8, R11.reuse, R8, c[0x0][0x170] ;  /* 0x00005c000b087625 */ /* 0x040fe400078e0208 */
[----:B------:R-:W2:Y:S04]  /*0370*/  LDG.E.CONSTANT R14, [R14.64] ;  /* 0x000000040e0e7981 */ /* 0x000ea8000c1e9900 */
[----:B------:R-:W3:Y:S01]  /*0380*/  LDG.E.64.CONSTANT R8, [R8.64] ;  /* 0x0000000408087981 */ /* 0x000ee2000c1e9b00 */
[----:B------:R-:W-:-:S04]  /*0390*/  IMAD.WIDE R16, R11, R12, c[0x0][0x180] ;  /* 0x000060000b107625 */ /* 0x000fc800078e020c */
[----:B------:R-:W-:Y:S02]  /*03a0*/  IMAD.WIDE R18, R11, R12, c[0x0][0x188] ;  /* 0x000062000b127625 */ /* 0x000fe400078e020c */
[----:B------:R-:W4:Y:S04]  /*03b0*/  LDG.E.CONSTANT R16, [R16.64] ;  /* 0x0000000410107981 */ /* 0x000f28000c1e9900 */
[----:B------:R-:W4:Y:S01]  /*03c0*/  LDG.E.CONSTANT R18, [R18.64] ;  /* 0x0000000412127981 */ /* 0x000f22000c1e9900 */
[----:B--2---:R-:W-:Y:S01]  /*03d0*/  HFMA2.MMA R13, R14, 1, 1, RZ ;  /* 0x3c003c000e0d7835 */ /* 0x004fe200000000ff */
[----:B---3--:R-:W0:Y:S08]  /*03e0*/  I2F R20, R8 ;  /* 0x0000000800147306 */ /* 0x008e300000201400 */
[----:B------:R-:W1:Y:S01]  /*03f0*/  I2F R22, R9 ;  /* 0x0000000900167306 */ /* 0x000e620000201400 */
[----:B----4-:R-:W-:-:S06]  /*0400*/  HADD2 R13, R13, R16 ;  /* 0x000000100d0d7230 */ /* 0x010fcc0000000000 */
[----:B------:R-:W-:Y:S01]  /*0410*/  HFMA2.MMA R13, R13, 1, 1, R18 ;  /* 0x3c003c000d0d7835 */ /* 0x000fe20000000012 */
[-C--:B0-----:R-:W-:Y:S02]  /*0420*/  FMUL.FTZ R20, R20, R7.reuse ;  /* 0x0000000714147220 */ /* 0x081fe40000410000 */
[----:B-1----:R-:W-:-:S05]  /*0430*/  FMUL.FTZ R21, R22, R7 ;  /* 0x0000000716157220 */ /* 0x002fca0000410000 */
[----:B------:R-:W-:-:S05]  /*0440*/  F2FP.PACK_AB R20, R21, R20 ;  /* 0x000000141514723e */ /* 0x000fca00000000ff */
[----:B------:R-:W-:Y:S01]  /*0450*/  HADD2 R20, R13, R20 ;  /* 0x000000140d147230 */ /* 0x000fe20000000000 */
[----:B------:R-:W-:-:S04]  /*0460*/  IMAD.WIDE R12, R11, R12, c[0x0][0x168] ;  /* 0x00005a000b0c7625 */ /* 0x000fc800078e020c */
[----:B------:R0:W-:Y:S04]  /*0470*/  STS [R10.X4+0x110], R20 ;  /* 0x000110140a007388 */ /* 0x0001e80000004800 */
[----:B------:R1:W-:Y:S01]  /*0480*/  STG.E [R12.64], R20 ;  /* 0x000000140c007986 */ /* 0x0003e2000c101904 */
[----:B0-----:R-:W-:-:S04]  /*0490*/  IADD3 R10, R10, c[0x0][0x0], RZ ;  /* 0x000000000a0a7a10 */ /* 0x001fc80007ffe0ff */
[----:B------:R-:W-:Y:S01]  /*04a0*/  ISETP.GE.AND P0, PT, R10, c[0x0][0x1a8], PT ;  /* 0x00006a000a007a0c */ /* 0x000fe20003f06270 */
[----:B------:R-:W-:-:S12]  /*04b0*/  HFMA2.MMA R6, R6, 1, 1, R20 ;  /* 0x3c003c0006067835 */ /* 0x000fd80000000014 */
[----:B-1----:R-:W-:Y:S05]  /*04c0*/  @!P0 BRA `(.L_x_1843) ;  /* 0xfffffe5000008947 */ /* 0x002fea000383ffff */
.L_x_1840:
[----:B0-----:R-:W-:Y:S05]  /*04d0*/  BSYNC B0 ;  /* 0x0000000000007941 */ /* 0x001fea0003800000 */
.L_x_1839:
        /* <DEDUP_REMOVED lines=9> */
[----:B0-----:R-:W-:Y:S02]  /*0570*/  FADD.FTZ R7, R6, R5 ;  /* 0x0000000506077221 */ /* 0x001fe40000010000 */
[----:B------:R-:W-:-:S03]  /*0580*/  IMAD.MOV.U32 R6, RZ, RZ, RZ ;  /* 0x000000ffff067224 */ /* 0x000fc600078e00ff */
        /* <DEDUP_REMOVED lines=36> */
.L_x_1846:
[----:B------:R-:W-:Y:S01]  /*07d0*/  HFMA2.MMA R17, -RZ, RZ, 0, 2.384185791015625e-07 ;  /* 0x00000004ff117435 */ /* 0x000fe200000001ff */
[----:B-1----:R-:W-:-:S09]  /*07e0*/  IMAD R14, R7, c[0x0][0x1a8], R16 ;  /* 0x00006a00070e7a24 */ /* 0x002fd200078e0210 */
        /* <DEDUP_REMOVED lines=25> */
.L_x_1845:
[----:B0-----:R-:W-:Y:S05]  /*0980*/  BSYNC B0 ;  /* 0x0000000000007941 */ /* 0x001fea0003800000 */
.L_x_1844:
        /* <DEDUP_REMOVED lines=30> */
[----:B------:R-:W-:-:S05]  /*0b70*/  MOV R13, 0x11 ;  /* 0x00000011000d7802 */ /* 0x000fca0000000f00 */
        /* <DEDUP_REMOVED lines=10> */
.L_x_1853:
        /* <DEDUP_REMOVED lines=28> */
.L_x_1849:
[----:B------:R0:W-:Y:S01]  /*0de0*/  STS [R17], R19 ;  /* 0x0000001311007388 */ /* 0x0001e20000000800 */
[C---:B------:R-:W-:Y:S02]  /*0df0*/  HADD2 R6, |R19|.reuse, -RZ.H0_H0 ;  /* 0xa00000ff13067230 */ /* 0x040fe40000000200 */
[----:B------:R-:W-:-:S03]  /*0e00*/  HSETP2.GT.AND P5, PT, |R19|.H0_H0, |R19|.H1_H1, PT ;  /* 0x7000001313007234 */ /* 0x000fc60003fa4a00 */
[----:B------:R-:W-:-:S04]  /*0e10*/  PRMT R7, R6, 0x7632, R7 ;  /* 0x0000763206077816 */ /* 0x000fc80000000007 */
[----:B------:R-:W-:-:S05]  /*0e20*/  SEL R6, R7, R6, !P5 ;  /* 0x0000000607067207 */ /* 0x000fca0006800000 */
[----:B------:R-:W-:-:S05]  /*0e30*/  HSETP2.GT.AND P5, PT, R6.H0_H0, R13.H0_H0, PT ;  /* 0x2000000d06007234 */ /* 0x000fca0003fa4800 */
[----:B------:R-:W-:Y:S02]  /*0e40*/  SEL R13, R13, R6, !P5 ;  /* 0x000000060d0d7207 */ /* 0x000fe40006800000 */
.L_x_1850:
        /* <DEDUP_REMOVED lines=30> */
.L_x_1851:
[----:B------:R0:W-:Y:S01]  /*1030*/  STS [R17], R18 ;  /* 0x0000001211007388 */ /* 0x0001e20000000800 */
[C---:B------:R-:W-:Y:S02]  /*1040*/  HADD2 R6, |R18|.reuse, -RZ.H0_H0 ;  /* 0xa00000ff12067230 */ /* 0x040fe40000000200 */
[----:B------:R-:W-:-:S03]  /*1050*/  HSETP2.GT.AND P5, PT, |R18|.H0_H0, |R18|.H1_H1, PT ;  /* 0x7000001212007234 */ /* 0x000fc60003fa4a00 */
[----:B------:R-:W-:-:S04]  /*1060*/  PRMT R7, R6, 0x7632, R7 ;  /* 0x0000763206077816 */ /* 0x000fc80000000007 */
[----:B------:R-:W-:-:S05]  /*1070*/  SEL R6, R7, R6, !P5 ;  /* 0x0000000607067207 */ /* 0x000fca0006800000 */
[----:B------:R-:W-:-:S05]  /*1080*/  HSETP2.GT.AND P5, PT, R6.H0_H0, R13.H0_H0, PT ;  /* 0x2000000d06007234 */ /* 0x000fca0003fa4800 */
[----:B------:R-:W-:Y:S02]  /*1090*/  SEL R13, R13, R6, !P5 ;  /* 0x000000060d0d7207 */ /* 0x000fe40006800000 */
.L_x_1852:
[----:B0-----:R-:W-:-:S04]  /*10a0*/  IADD3 R9, R19, c[0x0][0x0], RZ ;  /* 0x0000000013097a10 */ /* 0x001fc80007ffe0ff */
[----:B------:R-:W-:-:S13]  /*10b0*/  ISETP.GE.AND P5, PT, R9, c[0x0][0x1a8], PT ;  /* 0x00006a0009007a0c */ /* 0x000fda0003fa6270 */
[----:B------:R-:W-:Y:S05]  /*10c0*/  @!P5 BRA `(.L_x_1853) ;  /* 0xfffffb500000d947 */ /* 0x000fea000383ffff */
.L_x_1848:
[----:B0-----:R-:W-:Y:S05]  /*10d0*/  BSYNC B0 ;  /* 0x0000000000007941 */ /* 0x001fea0003800000 */
.L_x_1847:
        /* <DEDUP_REMOVED lines=49> */
[----:B------:R-:W-:Y:S05]  /*13f0*/  CALL.REL.NOINC `($__internal_45_$__cuda_sm20_div_rn_f64_full) ;  /* 0x0000020000007944 */ /* 0x000fea0003c00000 */
.L_x_1857:
[----:B------:R-:W-:Y:S05]  /*1400*/  BSYNC B1 ;  /* 0x0000000000017941 */ /* 0x000fea0003800000 */
.L_x_1856:
[----:B------:R-:W0:Y:S01]  /*1410*/  S2R R13, SR_CTAID.X ;  /* 0x00000000000d7919 */ /* 0x000e220000002500 */
[----:B------:R-:W2:Y:S01]  /*1420*/  F2F.F32.F64 R5, R8 ;  /* 0x0000000800057310 */ /* 0x000ea20000301000 */
[----:B------:R-:W2:Y:S01]  /*1430*/  DSETP.GEU.AND P0, PT, |R8|, c[0x2][0x0], PT ;  /* 0x008000000800762a */ /* 0x000ea20003f0e200 */
[----:B-1----:R-:W-:-:S13]  /*1440*/  IMAD.MOV.U32 R15, RZ, RZ, 0x2 ;  /* 0x00000002ff0f7424 */ /* 0x002fda00078e00ff */
[----:B--2---:R-:W-:Y:S02]  /*1450*/  @!P0 FMUL R5, R5, 1.175494350822287508e-38 ;  /* 0x0080000005058820 */ /* 0x004fe40000400000 */
.L_x_1858:
        /* <DEDUP_REMOVED lines=16> */
.L_x_1855:
[----:B------:R-:W-:Y:S05]  /*1560*/  BSYNC B0 ;  /* 0x0000000000007941 */ /* 0x000fea0003800000 */
.L_x_1854:
        /* <DEDUP_REMOVED lines=9> */
        .weak           $__internal_45_$__cuda_sm20_div_rn_f64_full
        .type           $__internal_45_$__cuda_sm20_div_rn_f64_full,@function
        .size           $__internal_45_$__cuda_sm20_div_rn_f64_full,(.L_x_2479 - $__internal_45_$__cuda_sm20_div_rn_f64_full)
$__internal_45_$__cuda_sm20_div_rn_f64_full:
        /* <DEDUP_REMOVED lines=57> */
.L_x_1860:
        /* <DEDUP_REMOVED lines=15> */
.L_x_1862:
[----:B0-----:R-:W-:Y:S01]  /*1a80*/  LOP3.LUT R17, R7, 0x80000, RZ, 0xfc, !PT ;  /* 0x0008000007117812 */ /* 0x001fe200078efcff */
[----:B------:R-:W-:Y:S02]  /*1a90*/  IMAD.MOV.U32 R16, RZ, RZ, R6 ;  /* 0x000000ffff107224 */ /* 0x000fe400078e0006 */
.L_x_1861:
[----:B------:R-:W-:Y:S05]  /*1aa0*/  BSYNC B2 ;  /* 0x0000000000027941 */ /* 0x000fea0003800000 */
.L_x_1859:
[----:B------:R-:W-:Y:S01]  /*1ab0*/  HFMA2.MMA R11, -RZ, RZ, 0, 0 ;  /* 0x00000000ff0b7435 */ /* 0x000fe200000001ff */
[----:B------:R-:W-:Y:S01]  /*1ac0*/  MOV R8, R16 ;  /* 0x0000001000087202 */ /* 0x000fe20000000f00 */
[----:B------:R-:W-:-:S04]  /*1ad0*/  IMAD.MOV.U32 R9, RZ, RZ, R17 ;  /* 0x000000ffff097224 */ /* 0x000fc800078e0011 */
[----:B------:R-:W-:Y:S05]  /*1ae0*/  RET.REL.NODEC R10 `(_ZN17fastertransformer34generalAddBiasResidualLayerNormOptI7__half2Lb1ELb1ELi2ELb1ELi2EEEvPT_S3_PKS2_S5_S5_S5_S5_S5_fiiPKfS7_S7_Pfi) ;  /* 0xffffe5100a007950 */ /* 0x000fea0003c3ffff */
.L_x_1863:
        /* <DEDUP_REMOVED lines=9> */
.L_x_2479:


//--------------------- .text._ZN17fastertransformer35generalAddBiasResidualLayerNormOpt2I7__half2Lb0ELb0ELi1ELb1ELi2EEEvPT_S3_PKS2_S5_S5_S5_S5_S5_fiiPKfS7_S7_Pfi --------------------------
	.section	.text._ZN17fastertransformer35generalAddBiasResidualLayerNormOpt2I7__half2Lb0ELb0ELi1ELb1ELi2EEEvPT_S3_PKS2_S5_S5_S5_S5_S5_fiiPKfS7_S7_Pfi,"ax",@progbits
	.sectioninfo	@"SHI_REGISTERS=25"
	.align	128
        .global         _ZN17fastertransformer35generalAddBiasResidualLayerNormOpt2I7__half2Lb0ELb0ELi1ELb1ELi2EEEvPT_S3_PKS2_S5_S5_S5_S5_S5_fiiPKfS7_S7_Pfi
        .type           _ZN17fastertransformer35generalAddBiasResidualLayerNormOpt2I7__half2Lb0ELb0ELi1ELb1ELi2EEEvPT_S3_PKS2_S5_S5_S5_S5_S5_fiiPKfS7_S7_Pfi,@function
        .size           _ZN17fastertransformer35generalAddBiasResidualLayerNormOpt2I7__half2Lb0ELb0ELi1ELb1ELi2EEEvPT_S3_PKS2_S5_S5_S5_S5_S5_fiiPKfS7_S7_Pfi,(.L_x_2480 - _ZN17fastertransformer35generalAddBiasResidualLayerNormOpt2I7__half2Lb0ELb0ELi1ELb1ELi2EEEvPT_S3_PKS2_S5_S5_S5_S5_S5_fiiPKfS7_S7_Pfi)
        .other          _ZN17fastertransformer35generalAddBiasResidualLayerNormOpt2I7__half2Lb0ELb0ELi1ELb1ELi2EEEvPT_S3_PKS2_S5_S5_S5_S5_S5_fiiPKfS7_S7_Pfi,@"STO_CUDA_ENTRY STV_DEFAULT"
_ZN17fastertransformer35generalAddBiasResidualLayerNormOpt2I7__half2Lb0ELb0ELi1ELb1ELi2EEEvPT_S3_PKS2_S5_S5_S5_S5_S5_fiiPKfS7_S7_Pfi:
.text._ZN17fastertransformer35generalAddBiasResidualLayerNormOpt2I7__half2Lb0ELb0ELi1ELb1ELi2EEEvPT_S3_PKS2_S5_S5_S5_S5_S5_fiiPKfS7_S7_Pfi:
[----:B------:R-:W-:Y:S02]  /*0000*/  IMAD.MOV.U32 R1, RZ, RZ, c[0x0][0x28] ;  /* 0x00000a00ff017624 */ /* 0x000fe400078e00ff */
[----:B------:R-:W-:Y:S01]  /*0010*/  IMAD.MOV.U32 R0, RZ, RZ, c[0x0][0x1d0] ;  /* 0x00007400ff007624 */ /* 0x000fe200078e00ff */
[----:B------:R-:W-:Y:S01]  /*0020*/  MOV R2, c[0x0][0x1c0] ;  /* 0x0000700000027a02 */ /* 0x000fe20000000f00 */
[----:B------:R-:W-:Y:S01]  /*0030*/  IMAD.MOV.U32 R4, RZ, RZ, RZ ;  /* 0x000000ffff047224 */ /* 0x000fe200078e00ff */
[----:B------:R-:W-:Y:S01]  /*0040*/  ULDC.64 UR4, c[0x0][0x118] ;  /* 0x0000460000047ab9 */ /* 0x000fe20000000a00 */
[----:B------:R-:W-:Y:S01]  /*0050*/  IMAD.MOV.U32 R3, RZ, RZ, c[0x0][0x1c4] ;  /* 0x00007100ff037624 */ /* 0x000fe200078e00ff */
[----:B------:R-:W-:-:S13]  /*0060*/  ISETP.NE.AND P0, PT, R0, 0x2, PT ;  /* 0x000000020000780c */ /* 0x000fda0003f05270 */
        /* <DEDUP_REMOVED lines=8> */
[----:B0-2---:R-:W-:Y:S01]  /*00f0*/  HFMA2.MMA R7, -RZ, RZ, 0, 0 ;  /* 0x00000000ff077435 */ /* 0x005fe200000001ff */
[----:B------:R-:W-:Y:S02]  /*0100*/  IMAD.MOV.U32 R9, RZ, RZ, R5 ;  /* 0x000000ffff097224 */ /* 0x000fe400078e0005 */
[----:B------:R-:W-:Y:S02]  /*0110*/  IMAD.MOV.U32 R8, RZ, RZ, RZ ;  /* 0x000000ffff087224 */ /* 0x000fe400078e00ff */
.L_x_1866:
[----:B------:R-:W-:Y:S02]  /*0120*/  IMAD.MOV.U32 R6, RZ, RZ, 0x4 ;  /* 0x00000004ff067424 */ /* 0x000fe400078e00ff */
[----:B------:R-:W-:-:S04]  /*0130*/  IMAD R13, R0, c[0x0][0x1a8], R9 ;  /* 0x00006a00000d7a24 */ /* 0x000fc800078e0209 */
[----:B------:R-:W-:-:S06]  /*0140*/  IMAD.WIDE R10, R13, R6, c[0x0][0x180] ;  /* 0x000060000d0a7625 */ /* 0x000fcc00078e0206 */
[----:B------:R-:W2:Y:S01]  /*0150*/  LDG.E.CONSTANT R10, [R10.64] ;  /* 0x000000040a0a7981 */ /* 0x000ea2000c1e9900 */
[C---:B------:R-:W-:Y:S02]  /*0160*/  IADD3 R19, R9.reuse, c[0x0][0x0], RZ ;  /* 0x0000000009137a10 */ /* 0x040fe40007ffe0ff */
[----:B------:R-:W-:Y:S02]  /*0170*/  LEA R17, R9, 0x190, 0x2 ;  /* 0x0000019009117811 */ /* 0x000fe400078e10ff */
[----:B------:R-:W-:Y:S01]  /*0180*/  ISETP.GE.AND P0, PT, R19, c[0x0][0x1a8], PT ;  /* 0x00006a0013007a0c */ /* 0x000fe20003f06270 */
[--C-:B--2---:R-:W-:Y:S02]  /*0190*/  HADD2.F32 R12, -RZ, R10.reuse.H0_H0 ;  /* 0x2000000aff0c7230 */ /* 0x104fe40000004100 */
[----:B------:R-:W-:-:S03]  /*01a0*/  HADD2.F32 R15, -RZ, R10.H1_H1 ;  /* 0x3000000aff0f7230 */ /* 0x000fc60000004100 */
[----:B------:R-:W-:Y:S02]  /*01b0*/  FADD.FTZ R14, RZ, R12 ;  /* 0x0000000cff0e7221 */ /* 0x000fe40000010000 */
[----:B------:R-:W-:Y:S02]  /*01c0*/  FADD.FTZ R15, RZ, R15 ;  /* 0x0000000fff0f7221 */ /* 0x000fe40000010000 */
[----:B------:R-:W-:-:S03]  /*01d0*/  IMAD.WIDE R12, R13, R6, c[0x0][0x168] ;  /* 0x00005a000d0c7625 */ /* 0x000fc600078e0206 */
[----:B------:R-:W-:-:S04]  /*01e0*/  F2FP.PACK_AB R11, R14, R15 ;  /* 0x0000000f0e0b723e */ /* 0x000fc800000000ff */
[----:B------:R-:W-:Y:S01]  /*01f0*/  PRMT R10, R11, 0x5432, R11 ;  /* 0x000054320b0a7816 */ /* 0x000fe2000000000b */
[----:B------:R-:W-:Y:S02]  /*0200*/  FMUL.FTZ R11, R15, R15 ;  /* 0x0000000f0f0b7220 */ /* 0x000fe40000410000 */
[C---:B------:R-:W-:Y:S02]  /*0210*/  FADD.FTZ R15, R14.reuse, R15 ;  /* 0x0000000f0e0f7221 */ /* 0x040fe40000010000 */
[----:B------:R0:W-:Y:S01]  /*0220*/  STG.E [R12.64], R10 ;  /* 0x0000000a0c007986 */ /* 0x0001e2000c101904 */
[----:B------:R-:W-:Y:S02]  /*0230*/  FFMA.FTZ R14, R14, R14, R11 ;  /* 0x0000000e0e0e7223 */ /* 0x000fe4000001000b */
[----:B------:R-:W-:Y:S01]  /*0240*/  FADD.FTZ R8, R15, R8 ;  /* 0x000000080f087221 */ /* 0x000fe20000010000 */
[----:B------:R0:W-:Y:S01]  /*0250*/  STS [R9.X4+0x190], R10 ;  /* 0x0001900a09007388 */ /* 0x0001e20000004800 */
[----:B------:R-:W-:Y:S01]  /*0260*/  FADD.FTZ R7, R14, R7 ;  /* 0x000000070e077221 */ /* 0x000fe20000010000 */
[----:B------:R-:W-:Y:S05]  /*0270*/  @P0 BRA `(.L_x_1865) ;  /* 0x0000015000000947 */ /* 0x000fea0003800000 */
[----:B------:R-:W-:-:S04]  /*0280*/  IMAD R11, R0, c[0x0][0x1a8], R19 ;  /* 0x00006a00000b7a24 */ /* 0x000fc800078e0213 */
[----:B0-----:R-:W-:-:S06]  /*0290*/  IMAD.WIDE R12, R11, R6, c[0x0][0x180] ;  /* 0x000060000b0c7625 */ /* 0x001fcc00078e0206 */
[----:B------:R-:W2:Y:S02]  /*02a0*/  LDG.E.CONSTANT R12, [R12.64] ;  /* 0x000000040c0c7981 */ /* 0x000ea4000c1e9900 */
[--C-:B--2---:R-:W-:Y:S02]  /*02b0*/  HADD2.F32 R9, -RZ, R12.reuse.H0_H0 ;  /* 0x2000000cff097230 */ /* 0x104fe40000004100 */
[----:B------:R-:W-:-:S03]  /*02c0*/  HADD2.F32 R10, -RZ, R12.H1_H1 ;  /* 0x3000000cff0a7230 */ /* 0x000fc60000004100 */
[----:B------:R-:W-:Y:S02]  /*02d0*/  FADD.FTZ R14, RZ, R9 ;  /* 0x00000009ff0e7221 */ /* 0x000fe40000010000 */
[----:B------:R-:W-:Y:S02]  /*02e0*/  FADD.FTZ R15, RZ, R10 ;  /* 0x0000000aff0f7221 */ /* 0x000fe40000010000 */
[----:B------:R-:W-:-:S03]  /*02f0*/  IMAD.WIDE R10, R11, R6, c[0x0][0x168] ;  /* 0x00005a000b0a7625 */ /* 0x000fc600078e0206 */
[-C--:B------:R-:W-:Y:S01]  /*0300*/  F2FP.PACK_AB R9, R14, R15.reuse ;  /* 0x0000000f0e09723e */ /* 0x080fe200000000ff */
[----:B------:R-:W-:Y:S02]  /*0310*/  IMAD R6, R6, c[0x0][0x0], R17 ;  /* 0x0000000006067a24 */ /* 0x000fe400078e0211 */
[----:B------:R-:W-:Y:S01]  /*0320*/  FMUL.FTZ R13, R15, R15 ;  /* 0x0000000f0f0d7220 */ /* 0x000fe20000410000 */
[----:B------:R-:W-:Y:S01]  /*0330*/  PRMT R17, R9, 0x5432, R9 ;  /* 0x0000543209117816 */ /* 0x000fe20000000009 */
[C---:B------:R-:W-:Y:S01]  /*0340*/  FADD.FTZ R15, R14.reuse, R15 ;  /* 0x0000000f0e0f7221 */ /* 0x040fe20000010000 */
[----:B------:R-:W-:Y:S01]  /*0350*/  IADD3 R9, R19, c[0x0][0x0], RZ ;  /* 0x0000000013097a10 */ /* 0x000fe20007ffe0ff */
[----:B------:R-:W-:Y:S02]  /*0360*/  FFMA.FTZ R14, R14, R14, R13 ;  /* 0x0000000e0e0e7223 */ /* 0x000fe4000001000d */
[----:B------:R0:W-:Y:S01]  /*0370*/  STG.E [R10.64], R17 ;  /* 0x000000110a007986 */ /* 0x0001e2000c101904 */
[----:B------:R-:W-:Y:S01]  /*0380*/  ISETP.GE.AND P0, PT, R9, c[0x0][0x1a8], PT ;  /* 0x00006a0009007a0c */ /* 0x000fe20003f06270 */
[----:B------:R-:W-:-:S02]  /*0390*/  FADD.FTZ R8, R8, R15 ;  /* 0x0000000f08087221 */ /* 0x000fc40000010000 */
[----:B------:R0:W-:Y:S01]  /*03a0*/  STS [R6], R17 ;  /* 0x0000001106007388 */ /* 0x0001e20000000800 */
[----:B------:R-:W-:-:S09]  /*03b0*/  FADD.FTZ R7, R7, R14 ;  /* 0x0000000e07077221 */ /* 0x000fd20000010000 */
[----:B0-----:R-:W-:Y:S05]  /*03c0*/  @!P0 BRA `(.L_x_1866) ;  /* 0xfffffd5000008947 */ /* 0x001fea000383ffff */
.L_x_1865:
[----:B0-2---:R-:W-:Y:S05]  /*03d0*/  BSYNC B0 ;  /* 0x0000000000007941 */ /* 0x005fea0003800000 */
.L_x_1864:
        /* <DEDUP_REMOVED lines=13> */
[----:B-1----:R-:W-:-:S03]  /*04b0*/  FMUL.FTZ R10, R15, 0.03125 ;  /* 0x3d0000000f0a7820 */ /* 0x002fc60000410000 */
[----:B------:R-:W1:Y:S02]  /*04c0*/  SHFL.BFLY PT, R14, R13, 0x4, 0x1f ;  /* 0x0c801f000d0e7f89 */ /* 0x000e6400000e0000 */
[----:B---3--:R-:W-:Y:S01]  /*04d0*/  FSETP.GT.FTZ.AND P0, PT, R10, R17, PT ;  /* 0x000000110a00720b */ /* 0x008fe20003f14000 */
[----:B0-----:R-:W-:Y:S02]  /*04e0*/  FADD.FTZ R12, R6, R11 ;  /* 0x0000000b060c7221 */ /* 0x001fe40000010000 */
[----:B------:R-:W-:Y:S02]  /*04f0*/  IMAD.MOV.U32 R6, RZ, RZ, RZ ;  /* 0x000000ffff067224 */ /* 0x000fe400078e00ff */
[----:B-1----:R-:W-:Y:S01]  /*0500*/  FADD.FTZ R14, R13, R14 ;  /* 0x0000000e0d0e7221 */ /* 0x002fe20000010000 */
[----:B------:R-:W0:Y:S04]  /*0510*/  SHFL.BFLY PT, R7, R12, 0x2, 0x1f ;  /* 0x0c401f000c077f89 */ /* 0x000e2800000e0000 */
[----:B------:R-:W1:Y:S01]  /*0520*/  SHFL.BFLY PT, R11, R14, 0x2, 0x1f ;  /* 0x0c401f000e0b7f89 */ /* 0x000e6200000e0000 */
[----:B0-----:R-:W-:Y:S01]  /*0530*/  FADD.FTZ R7, R12, R7 ;  /* 0x000000070c077221 */ /* 0x001fe20000010000 */
[----:B------:R-:W-:Y:S01]  /*0540*/  SHF.R.U32.HI R12, RZ, 0x5, R5 ;  /* 0x00000005ff0c7819 */ /* 0x000fe20000011605 */
[----:B-1----:R-:W-:-:S03]  /*0550*/  FADD.FTZ R9, R14, R11 ;  /* 0x0000000b0e097221 */ /* 0x002fc60000010000 */
[----:B------:R-:W0:Y:S01]  /*0560*/  SHFL.BFLY PT, R8, R7, 0x1, 0x1f ;  /* 0x0c201f0007087f89 */ /* 0x000e2200000e0000 */
[----:B------:R-:W-:-:S03]  /*0570*/  LOP3.LUT P3, R11, R5, 0x1f, RZ, 0xc0, !PT ;  /* 0x0000001f050b7812 */ /* 0x000fc6000786c0ff */
[----:B------:R-:W1:Y:S02]  /*0580*/  SHFL.BFLY PT, R16, R9, 0x1, 0x1f ;  /* 0x0c201f0009107f89 */ /* 0x000e6400000e0000 */
[----:B------:R-:W-:Y:S02]  /*0590*/  IMAD.SHL.U32 R13, R11, 0x4, RZ ;  /* 0x000000040b0d7824 */ /* 0x000fe400078e00ff */
[----:B0-----:R-:W-:Y:S01]  /*05a0*/  FADD.FTZ R17, R7, R8 ;  /* 0x0000000807117221 */ /* 0x001fe20000010000 */
[----:B------:R-:W-:Y:S01]  /*05b0*/  MOV R8, RZ ;  /* 0x000000ff00087202 */ /* 0x000fe20000000f00 */
[----:B-1----:R-:W-:-:S04]  /*05c0*/  FADD.FTZ R19, R9, R16 ;  /* 0x0000001009137221 */ /* 0x002fc80000010000 */
        /* <DEDUP_REMOVED lines=35> */
.L_x_1868:
[----:B------:R-:W-:Y:S05]  /*0800*/  BSYNC B0 ;  /* 0x0000000000007941 */ /* 0x000fea0003800000 */
.L_x_1867:
[----:B------:R-:W-:Y:S01]  /*0810*/  BAR.SYNC.DEFER_BLOCKING 0x0 ;  /* 0x0000000000007b1d */ /* 0x000fe20000010000 */
[----:B------:R-:W-:-:S05]  /*0820*/  IMAD.MOV.U32 R14, RZ, RZ, 0x11 ;  /* 0x00000011ff0e7424 */ /* 0x000fca00078e00ff */
[----:B------:R-:W-:Y:S01]  /*0830*/  BSSY B0, `(.L_x_1869) ;  /* 0x0000056000007945 */ /* 0x000fe20003800000 */
[----:B------:R-:W-:Y:S05]  /*0840*/  @P2 BRA `(.L_x_1870) ;  /* 0x0000054000002947 */ /* 0x000fea0003800000 */
[----:B0-----:R-:W0:Y:S01]  /*0850*/  LDS.64 R6, [RZ] ;  /* 0x00000000ff067984 */ /* 0x001e220000000a00 */
[----:B------:R-:W-:Y:S02]  /*0860*/  ISETP.NE.U32.AND P0, PT, RZ, c[0x0][0x1c8], PT ;  /* 0x00007200ff007a0c */ /* 0x000fe40003f05070 */
[----:B------:R-:W-:Y:S02]  /*0870*/  MOV R9, R5 ;  /* 0x0000000500097202 */ /* 0x000fe40000000f00 */
[----:B------:R-:W-:Y:S02]  /*0880*/  ISETP.NE.AND.EX P0, PT, RZ, c[0x0][0x1cc], PT, P0 ;  /* 0x00007300ff007a0c */ /* 0x000fe40003f05300 */
[----:B0-----:R-:W-:Y:S02]  /*0890*/  F2FP.PACK_AB R15, R7, R6 ;  /* 0x00000006070f723e */ /* 0x001fe400000000ff */
.L_x_1875:
        /* <DEDUP_REMOVED lines=30> */
.L_x_1871:
[----:B------:R0:W-:Y:S01]  /*0a80*/  STS [R17], R19 ;  /* 0x0000001311007388 */ /* 0x0001e20000000800 */
[C---:B------:R-:W-:Y:S02]  /*0a90*/  HADD2 R7, |R19|.reuse, -RZ.H0_H0 ;  /* 0xa00000ff13077230 */ /* 0x040fe40000000200 */
[----:B------:R-:W-:-:S03]  /*0aa0*/  HSETP2.GT.AND P4, PT, |R19|.H0_H0, |R19|.H1_H1, PT ;  /* 0x7000001313007234 */ /* 0x000fc60003f84a00 */
[----:B------:R-:W-:-:S04]  /*0ab0*/  PRMT R6, R7, 0x7632, R6 ;  /* 0x0000763207067816 */ /* 0x000fc80000000006 */
[----:B------:R-:W-:-:S05]  /*0ac0*/  SEL R7, R6, R7, !P4 ;  /* 0x0000000706077207 */ /* 0x000fca0006000000 */
[----:B------:R-:W-:-:S05]  /*0ad0*/  HSETP2.GT.AND P4, PT, R7.H0_H0, R14.H0_H0, PT ;  /* 0x2000000e07007234 */ /* 0x000fca0003f84800 */
[----:B------:R-:W-:Y:S02]  /*0ae0*/  SEL R14, R14, R7, !P4 ;  /* 0x000000070e0e7207 */ /* 0x000fe40006000000 */
.L_x_1872:
        /* <DEDUP_REMOVED lines=32> */
.L_x_1873:
[----:B------:R0:W-:Y:S01]  /*0cf0*/  STS [R17], R18 ;  /* 0x0000001211007388 */ /* 0x0001e20000000800 */
[C---:B------:R-:W-:Y:S02]  /*0d00*/  HADD2 R7, |R18|.reuse, -RZ.H0_H0 ;  /* 0xa00000ff12077230 */ /* 0x040fe40000000200 */
[----:B------:R-:W-:-:S03]  /*0d10*/  HSETP2.GT.AND P4, PT, |R18|.H0_H0, |R18|.H1_H1, PT ;  /* 0x7000001212007234 */ /* 0x000fc60003f84a00 */
[----:B------:R-:W-:-:S04]  /*0d20*/  PRMT R6, R7, 0x7632, R6 ;  /* 0x0000763207067816 */ /* 0x000fc80000000006 */
[----:B------:R-:W-:-:S05]  /*0d30*/  SEL R7, R6, R7, !P4 ;  /* 0x0000000706077207 */ /* 0x000fca0006000000 */
[----:B------:R-:W-:-:S05]  /*0d40*/  HSETP2.GT.AND P4, PT, R7.H0_H0, R14.H0_H0, PT ;  /* 0x2000000e07007234 */ /* 0x000fca0003f84800 */
[----:B------:R-:W-:Y:S02]  /*0d50*/  SEL R14, R14, R7, !P4 ;  /* 0x000000070e0e7207 */ /* 0x000fe40006000000 */
.L_x_1874:
[----:B0-----:R-:W-:-:S04]  /*0d60*/  IADD3 R9, R19, c[0x0][0x0], RZ ;  /* 0x0000000013097a10 */ /* 0x001fc80007ffe0ff */
[----:B------:R-:W-:-:S13]  /*0d70*/  ISETP.GE.AND P4, PT, R9, c[0x0][0x1a8], PT ;  /* 0x00006a0009007a0c */ /* 0x000fda0003f86270 */
[----:B------:R-:W-:Y:S05]  /*0d80*/  @!P4 BRA `(.L_x_1875) ;  /* 0xfffffb100000c947 */ /* 0x000fea000383ffff */
.L_x_1870:
[----:B------:R-:W-:Y:S05]  /*0d90*/  BSYNC B0 ;  /* 0x0000000000007941 */ /* 0x000fea0003800000 */
.L_x_1869:
        /* <DEDUP_REMOVED lines=49> */
[----:B------:R-:W-:Y:S05]  /*10b0*/  CALL.REL.NOINC `($__internal_46_$__cuda_sm20_div_rn_f64_full) ;  /* 0x000001e000007944 */ /* 0x000fea0003c00000 */
.L_x_1879:
[----:B------:R-:W-:Y:S05]  /*10c0*/  BSYNC B1 ;  /* 0x0000000000017941 */ /* 0x000fea0003800000 */
.L_x_1878:
[----:B------:R-:W2:Y:S01]  /*10d0*/  F2F.F32.F64 R8, R6 ;  /* 0x0000000600087310 */ /* 0x000ea20000301000 */
[----:B------:R-:W2:Y:S01]  /*10e0*/  DSETP.GEU.AND P0, PT, |R6|, c[0x2][0x0], PT ;  /* 0x008000000600762a */ /* 0x000ea20003f0e200 */
[----:B------:R-:W-:-:S13]  /*10f0*/  IMAD.MOV.U32 R13, RZ, RZ, 0x2 ;  /* 0x00000002ff0d7424 */ /* 0x000fda00078e00ff */
[----:B--2---:R-:W-:Y:S02]  /*1100*/  @!P0 FMUL R8, R8, 1.175494350822287508e-38 ;  /* 0x0080000008088820 */ /* 0x004fe40000400000 */
.L_x_1880:
        /* <DEDUP_REMOVED lines=16> */
.L_x_1877:
[----:B------:R-:W-:Y:S05]  /*1210*/  BSYNC B0 ;  /* 0x0000000000007941 */ /* 0x000fea0003800000 */
.L_x_1876:
[----:B------:R-:W-:Y:S05]  /*1220*/  @P1 EXIT ;  /* 0x000000000000194d */ /* 0x000fea0003800000 */
[----:B------:R-:W3:Y:S01]  /*1230*/  LDG.E R3, [R2.64] ;  /* 0x0000000402037981 */ /* 0x000ee2000c1e1900 */
[----:B------:R-:W-:Y:S01]  /*1240*/  MOV R5, 0x4 ;  /* 0x0000000400057802 */ /* 0x000fe20000000f00 */
[----:B--23--:R-:W-:-:S04]  /*1250*/  FMUL.FTZ R6, R4, R3 ;  /* 0x0000000304067220 */ /* 0x00cfc80000410000 */
[----:B------:R-:W-:-:S04]  /*1260*/  IMAD.WIDE.U32 R4, R0, R5, c[0x0][0x1c8] ;  /* 0x0000720000047625 */ /* 0x000fc800078e0005 */
[----:B------:R-:W-:-:S05]  /*1270*/  FMUL.FTZ R7, R6, 0.0078740157186985015869 ;  /* 0x3c01020406077820 */ /* 0x000fca0000410000 */
[----:B------:R-:W-:Y:S01]  /*1280*/  STG.E [R4.64], R7 ;  /* 0x0000000704007986 */ /* 0x000fe2000c101904 */
[----:B------:R-:W-:Y:S05]  /*1290*/  EXIT ;  /* 0x000000000000794d */ /* 0x000fea0003800000 */
        .weak           $__internal_46_$__cuda_sm20_div_rn_f64_full
        .type           $__internal_46_$__cuda_sm20_div_rn_f64_full,@function
        .size           $__internal_46_$__cuda_sm20_div_rn_f64_full,(.L_x_2480 - $__internal_46_$__cuda_sm20_div_rn_f64_full)
$__internal_46_$__cuda_sm20_div_rn_f64_full:
        /* <DEDUP_REMOVED lines=57> */
.L_x_1882:
        /* <DEDUP_REMOVED lines=15> */
.L_x_1884:
[----:B------:R-:W-:Y:S01]  /*1720*/  LOP3.LUT R17, R9, 0x80000, RZ, 0xfc, !PT ;  /* 0x0008000009117812 */ /* 0x000fe200078efcff */
[----:B------:R-:W-:Y:S02]  /*1730*/  IMAD.MOV.U32 R16, RZ, RZ, R8 ;  /* 0x000000ffff107224 */ /* 0x000fe400078e0008 */
.L_x_1883:
[----:B------:R-:W-:Y:S05]  /*1740*/  BSYNC B2 ;  /* 0x0000000000027941 */ /* 0x000fea0003800000 */
.L_x_1881:
[----:B------:R-:W-:Y:S01]  /*1750*/  IMAD.MOV.U32 R13, RZ, RZ, 0x0 ;  /* 0x00000000ff0d7424 */ /* 0x000fe200078e00ff */
[----:B------:R-:W-:Y:S01]  /*1760*/  MOV R7, R17 ;  /* 0x0000001100077202 */ /* 0x000fe20000000f00 */
[----:B------:R-:W-:Y:S02]  /*1770*/  IMAD.MOV.U32 R6, RZ, RZ, R16 ;  /* 0x000000ffff067224 */ /* 0x000fe400078e0010 */
[----:B------:R-:W-:Y:S05]  /*1780*/  RET.REL.NODEC R12 `(_ZN17fastertransformer35generalAddBiasResidualLayerNormOpt2I7__half2Lb0ELb0ELi1ELb1ELi2EEEvPT_S3_PKS2_S5_S5_S5_S5_S5_fiiPKfS7_S7_Pfi) ;  /* 0xffffe8700c007950 */ /* 0x000fea0003c3ffff */
.L_x_1885:
        /* <DEDUP_REMOVED lines=15> */
.L_x_2480:


//--------------------- .text._ZN17fastertransformer34generalAddBiasResidualLayerNormOptI7__half2Lb0ELb0ELi1ELb1ELi2EEEvPT_S3_PKS2_S5_S5_S5_S5_S5_fiiPKfS7_S7_Pfi --------------------------
	.section	.text._ZN17fastertransformer34generalAddBiasResidualLayerNormOptI7__half2Lb0ELb0ELi1ELb1ELi2EEEvPT_S3_PKS2_S5_S5_S5_S5_S5_fiiPKfS7_S7_Pfi,"ax",@progbits
	.sectioninfo	@"SHI_REGISTERS=24"
	.align	128
        .global         _ZN17fastertransformer34generalAddBiasResidualLayerNormOptI7__half2Lb0ELb0ELi1ELb1ELi2EEEvPT_S3_PKS2_S5_S5_S5_S5_S5_fiiPKfS7_S7_Pfi
        .type           _ZN17fastertransformer34generalAddBiasResidualLayerNormOptI7__half2Lb0ELb0ELi1ELb1ELi2EEEvPT_S3_PKS2_S5_S5_S5_S5_S5_fiiPKfS7_S7_Pfi,@function
        .size           _ZN17fastertransformer34generalAddBiasResidualLayerNormOptI7__half2Lb0ELb0ELi1ELb1ELi2EEEvPT_S3_PKS2_S5_S5_S5_S5_S5_fiiPKfS7_S7_Pfi,(.L_x_2481 - _ZN17fastertransformer34generalAddBiasResidualLayerNormOptI7__half2Lb0ELb0ELi1ELb1ELi2EEEvPT_S3_PKS2_S5_S5_S5_S5_S5_fiiPKfS7_S7_Pfi)
        .other          _ZN17fastertransformer34generalAddBiasResidualLayerNormOptI7__half2Lb0ELb0ELi1ELb1ELi2EEEvPT_S3_PKS2_S5_S5_S5_S5_S5_fiiPKfS7_S7_Pfi,@"STO_CUDA_ENTRY STV_DEFAULT"
_ZN17fastertransformer34generalAddBiasResidualLayerNormOptI7__half2Lb0ELb0ELi1ELb1ELi2EEEvPT_S3_PKS2_S5_S5_S5_S5_S5_fiiPKfS7_S7_Pfi:
.text._ZN17fastertransformer34generalAddBiasResidualLayerNormOptI7__half2Lb0ELb0ELi1ELb1ELi2EEEvPT_S3_PKS2_S5_S5_S5_S5_S5_fiiPKfS7_S7_Pfi:
[----:B------:R-:W-:Y:S02]  /*0000*/  IMAD.MOV.U32 R1, RZ, RZ, c[0x0][0x28] ;  /* 0x00000a00ff017624 */ /* 0x000fe400078e00ff */
[----:B------:R-:W-:Y:S01]  /*0010*/  IMAD.MOV.U32 R2, RZ, RZ, c[0x0][0x1d0] ;  /* 0x00007400ff027624 */ /* 0x000fe200078e00ff */
[----:B------:R-:W-:Y:S01]  /*0020*/  MOV R3, c[0x0][0x1c4] ;  /* 0x0000710000037a02 */ /* 0x000fe20000000f00 */
[----:B------:R-:W-:Y:S01]  /*0030*/  IMAD.MOV.U32 R8, RZ, RZ, RZ ;  /* 0x000000ffff087224 */ /* 0x000fe200078e00ff */
[----:B------:R-:W-:Y:S01]  /*0040*/  ULDC.64 UR4, c[0x0][0x118] ;  /* 0x0000460000047ab9 */ /* 0x000fe20000000a00 */
[----:B------:R-:W0:Y:S01]  /*0050*/  S2R R0, SR_TID.X ;  /* 0x0000000000007919 */ /* 0x000e220000002100 */
[----:B------:R-:W-:Y:S01]  /*0060*/  ISETP.NE.AND P0, PT, R2, 0x2, PT ;  /* 0x000000020200780c */ /* 0x000fe20003f05270 */
[----:B------:R-:W-:Y:S01]  /*0070*/  IMAD.MOV.U32 R2, RZ, RZ, c[0x0][0x1c0] ;  /* 0x00007000ff027624 */ /* 0x000fe200078e00ff */
[----:B------:R-:W-:-:S11]  /*0080*/  PRMT R9, RZ, 0x5410, RZ ;  /* 0x00005410ff097816 */ /* 0x000fd600000000ff */
[----:B------:R1:W5:Y:S01]  /*0090*/  @!P0 LDG.E R8, [R2.64] ;  /* 0x0000000402088981 */ /* 0x000362000c1e1900 */
[----:B0-----:R-:W-:Y:S01]  /*00a0*/  ISETP.GE.AND P2, PT, R0, c[0x0][0x1a8], PT ;  /* 0x00006a0000007a0c */ /* 0x001fe20003f46270 */
[----:B------:R-:W-:-:S12]  /*00b0*/  BSSY B0, `(.L_x_1886) ;  /* 0x0000010000007945 */ /* 0x000fd80003800000 */
[----:B------:R-:W-:Y:S05]  /*00c0*/  @P2 BRA `(.L_x_1887) ;  /* 0x000000e000002947 */ /* 0x000fea0003800000 */
[----:B-1----:R-:W0:Y:S01]  /*00d0*/  S2R R11, SR_CTAID.X ;  /* 0x00000000000b7919 */ /* 0x002e220000002500 */
[----:B------:R-:W-:-:S03]  /*00e0*/  IMAD.MOV.U32 R10, RZ, RZ, R0 ;  /* 0x000000ffff0a7224 */ /* 0x000fc600078e0000 */
.L_x_1888:
        /* <DEDUP_REMOVED lines=12> */
.L_x_1887:
[----:B-1----:R-:W-:Y:S05]  /*01b0*/  BSYNC B0 ;  /* 0x0000000000007941 */ /* 0x002fea0003800000 */
.L_x_1886:
        /* <DEDUP_REMOVED lines=15> */
[----:B0-----:R-:W-:Y:S02]  /*02b0*/  FADD.FTZ R5, R4, R5 ;  /* 0x0000000504057221 */ /* 0x001fe40000010000 */
[----:B------:R-:W-:-:S03]  /*02c0*/  IMAD.MOV.U32 R4, RZ, RZ, RZ ;  /* 0x000000ffff047224 */ /* 0x000fc600078e00ff */
[----:B------:R-:W0:Y:S02]  /*02d0*/  SHFL.BFLY PT, R6, R5, 0x4, 0x1f ;  /* 0x0c801f0005067f89 */ /* 0x000e2400000e0000 */
[----:B0-----:R-:W-:-:S05]  /*02e0*/  FADD.FTZ R6, R5, R6 ;  /* 0x0000000605067221 */ /* 0x001fca0000010000 */
[----:B------:R-:W0:Y:S02]  /*02f0*/  SHFL.BFLY PT, R7, R6, 0x2, 0x1f ;  /* 0x0c401f0006077f89 */ /* 0x000e2400000e0000 */
[----:B0-----:R-:W-:-:S05]  /*0300*/  FADD.FTZ R7, R6, R7 ;  /* 0x0000000706077221 */ /* 0x001fca0000010000 */
[----:B------:R-:W0:Y:S02]  /*0310*/  SHFL.BFLY PT, R12, R7, 0x1, 0x1f ;  /* 0x0c201f00070c7f89 */ /* 0x000e2400000e0000 */
[----:B0-----:R-:W-:Y:S01]  /*0320*/  FADD.FTZ R16, R7, R12 ;  /* 0x0000000c07107221 */ /* 0x001fe20000010000 */
[----:B------:R-:W-:-:S04]  /*0330*/  SHF.L.U32 R12, R10, 0x2, RZ ;  /* 0x000000020a0c7819 */ /* 0x000fc800000006ff */
        /* <DEDUP_REMOVED lines=23> */
.L_x_1891:
        /* <DEDUP_REMOVED lines=27> */
.L_x_1890:
[----:B0-----:R-:W-:Y:S05]  /*0660*/  BSYNC B0 ;  /* 0x0000000000007941 */ /* 0x001fea0003800000 */
.L_x_1889:
        /* <DEDUP_REMOVED lines=41> */
.L_x_1898:
        /* <DEDUP_REMOVED lines=30> */
.L_x_1894:
[----:B------:R0:W-:Y:S01]  /*0ae0*/  STS [R17], R19 ;  /* 0x0000001311007388 */ /* 0x0001e20000000800 */
[C---:B------:R-:W-:Y:S02]  /*0af0*/  HADD2 R4, |R19|.reuse, -RZ.H0_H0 ;  /* 0xa00000ff13047230 */ /* 0x040fe40000000200 */
[----:B------:R-:W-:-:S03]  /*0b00*/  HSETP2.GT.AND P4, PT, |R19|.H0_H0, |R19|.H1_H1, PT ;  /* 0x7000001313007234 */ /* 0x000fc60003f84a00 */
[----:B------:R-:W-:-:S04]  /*0b10*/  PRMT R5, R4, 0x7632, R5 ;  /* 0x0000763204057816 */ /* 0x000fc80000000005 */
[----:B------:R-:W-:-:S05]  /*0b20*/  SEL R4, R5, R4, !P4 ;  /* 0x0000000405047207 */ /* 0x000fca0006000000 */
[----:B------:R-:W-:-:S05]  /*0b30*/  HSETP2.GT.AND P4, PT, R4.H0_H0, R13.H0_H0, PT ;  /* 0x2000000d04007234 */ /* 0x000fca0003f84800 */
[----:B------:R-:W-:Y:S02]  /*0b40*/  SEL R13, R13, R4, !P4 ;  /* 0x000000040d0d7207 */ /* 0x000fe40006000000 */
.L_x_1895:
        /* <DEDUP_REMOVED lines=32> */
.L_x_1896:
[----:B------:R0:W-:Y:S01]  /*0d50*/  STS [R17], R18 ;  /* 0x0000001211007388 */ /* 0x0001e20000000800 */
[C---:B------:R-:W-:Y:S02]  /*0d60*/  HADD2 R4, |R18|.reuse, -RZ.H0_H0 ;  /* 0xa00000ff12047230 */ /* 0x040fe40000000200 */
[----:B------:R-:W-:-:S03]  /*0d70*/  HSETP2.GT.AND P4, PT, |R18|.H0_H0, |R18|.H1_H1, PT ;  /* 0x7000001212007234 */ /* 0x000fc60003f84a00 */
[----:B------:R-:W-:-:S04]  /*0d80*/  PRMT R5, R4, 0x7632, R5 ;  /* 0x0000763204057816 */ /* 0x000fc80000000005 */
[----:B------:R-:W-:-:S05]  /*0d90*/  SEL R4, R5, R4, !P4 ;  /* 0x0000000405047207 */ /* 0x000fca0006000000 */
[----:B------:R-:W-:-:S05]  /*0da0*/  HSETP2.GT.AND P4, PT, R4.H0_H0, R13.H0_H0, PT ;  /* 0x2000000d04007234 */ /* 0x000fca0003f84800 */
[----:B------:R-:W-:Y:S02]  /*0db0*/  SEL R13, R13, R4, !P4 ;  /* 0x000000040d0d7207 */ /* 0x000fe40006000000 */
.L_x_1897:
[----:B0-----:R-:W-:-:S04]  /*0dc0*/  IADD3 R7, R19, c[0x0][0x0], RZ ;  /* 0x0000000013077a10 */ /* 0x001fc80007ffe0ff */
[----:B------:R-:W-:-:S13]  /*0dd0*/  ISETP.GE.AND P4, PT, R7, c[0x0][0x1a8], PT ;  /* 0x00006a0007007a0c */ /* 0x000fda0003f86270 */
[----:B------:R-:W-:Y:S05]  /*0de0*/  @!P4 BRA `(.L_x_1898) ;  /* 0xfffffb100000c947 */ /* 0x000fea000383ffff */
.L_x_1893:
[----:B0-----:R-:W-:Y:S05]  /*0df0*/  BSYNC B0 ;  /* 0x0000000000007941 */ /* 0x001fea0003800000 */
.L_x_1892:
        /* <DEDUP_REMOVED lines=49> */
[----:B------:R-:W-:Y:S05]  /*1110*/  CALL.REL.NOINC `($__internal_47_$__cuda_sm20_div_rn_f64_full) ;  /* 0x0000020000007944 */ /* 0x000fea0003c00000 */
.L_x_1902:
[----:B------:R-:W-:Y:S05]  /*1120*/  BSYNC B1 ;  /* 0x0000000000017941 */ /* 0x000fea0003800000 */
.L_x_1901:
[----:B------:R-:W0:Y:S01]  /*1130*/  S2R R13, SR_CTAID.X ;  /* 0x00000000000d7919 */ /* 0x000e220000002500 */
[----:B------:R-:W2:Y:S01]  /*1140*/  F2F.F32.F64 R5, R8 ;  /* 0x0000000800057310 */ /* 0x000ea20000301000 */
[----:B------:R-:W2:Y:S01]  /*1150*/  DSETP.GEU.AND P0, PT, |R8|, c[0x2][0x0], PT ;  /* 0x008000000800762a */ /* 0x000ea20003f0e200 */
[----:B-1----:R-:W-:-:S13]  /*1160*/  MOV R15, 0x2 ;  /* 0x00000002000f7802 */ /* 0x002fda0000000f00 */
[----:B--2---:R-:W-:Y:S02]  /*1170*/  @!P0 FMUL R5, R5, 1.175494350822287508e-38 ;  /* 0x0080000005058820 */ /* 0x004fe40000400000 */
.L_x_1903:
        /* <DEDUP_REMOVED lines=16> */
.L_x_1900:
[----:B------:R-:W-:Y:S05]  /*1280*/  BSYNC B0 ;  /* 0x0000000000007941 */ /* 0x000fea0003800000 */
.L_x_1899:
        /* <DEDUP_REMOVED lines=9> */
        .weak           $__internal_47_$__cuda_sm20_div_rn_f64_full
        .type           $__internal_47_$__cuda_sm20_div_rn_f64_full,@function
        .size           $__internal_47_$__cuda_sm20_div_rn_f64_full,(.L_x_2481 - $__internal_47_$__cuda_sm20_div_rn_f64_full)
$__internal_47_$__cuda_sm20_div_rn_f64_full:
        /* <DEDUP_REMOVED lines=57> */
.L_x_1905:
        /* <DEDUP_REMOVED lines=15> */
.L_x_1907:
[----:B0-----:R-:W-:Y:S01]  /*17a0*/  LOP3.LUT R17, R7, 0x80000, RZ, 0xfc, !PT ;  /* 0x0008000007117812 */ /* 0x001fe200078efcff */
[----:B------:R-:W-:Y:S02]  /*17b0*/  IMAD.MOV.U32 R16, RZ, RZ, R6 ;  /* 0x000000ffff107224 */ /* 0x000fe400078e0006 */
.L_x_1906:
[----:B------:R-:W-:Y:S05]  /*17c0*/  BSYNC B2 ;  /* 0x0000000000027941 */ /* 0x000fea0003800000 */
.L_x_1904:
[----:B------:R-:W-:Y:S01]  /*17d0*/  IMAD.MOV.U32 R11, RZ, RZ, 0x0 ;  /* 0x00000000ff0b7424 */ /* 0x000fe200078e00ff */
[----:B------:R-:W-:Y:S01]  /*17e0*/  MOV R9, R17 ;  /* 0x0000001100097202 */ /* 0x000fe20000000f00 */
[----:B------:R-:W-:Y:S02]  /*17f0*/  IMAD.MOV.U32 R8, RZ, RZ, R16 ;  /* 0x000000ffff087224 */ /* 0x000fe400078e0010 */
[----:B------:R-:W-:Y:S05]  /*1800*/  RET.REL.NODEC R10 `(_ZN17fastertransformer34generalAddBiasResidualLayerNormOptI7__half2Lb0ELb0ELi1ELb1ELi2EEEvPT_S3_PKS2_S5_S5_S5_S5_S5_fiiPKfS7_S7_Pfi) ;  /* 0xffffe7f00a007950 */ /* 0x000fea0003c3ffff */
.L_x_1908:
        /* <DEDUP_REMOVED lines=15> */
.L_x_2481:


//--------------------- .text._ZN17fastertransformer35generalAddBiasResidualLayerNormOpt2I7__half2Lb1ELb0ELi1ELb1ELi2EEEvPT_S3_PKS2_S5_S5_S5_S5_S5_fiiPKfS7_S7_Pfi --------------------------
	.section	.text._ZN17fastertransformer35generalAddBiasResidualLayerNormOpt2I7__half2Lb1ELb0ELi1ELb1ELi2EEEvPT_S3_PKS2_S5_S5_S5_S5_S5_fiiPKfS7_S7_Pfi,"ax",@progbits
	.sectioninfo	@"SHI_REGISTERS=25"
	.align	128
        .global         _ZN17fastertransformer35generalAddBiasResidualLayerNormOpt2I7__half2Lb1ELb0ELi1ELb1ELi2EEEvPT_S3_PKS2_S5_S5_S5_S5_S5_fiiPKfS7_S7_Pfi
        .type           _ZN17fastertransformer35generalAddBiasResidualLayerNormOpt2I7__half2Lb1ELb0ELi1ELb1ELi2EEEvPT_S3_PKS2_S5_S5_S5_S5_S5_fiiPKfS7_S7_Pfi,@function
        .size           _ZN17fastertransformer35generalAddBiasResidualLayerNormOpt2I7__half2Lb1ELb0ELi1ELb1ELi2EEEvPT_S3_PKS2_S5_S5_S5_S5_S5_fiiPKfS7_S7_Pfi,(.L_x_2482 - _ZN17fastertransformer35generalAddBiasResidualLayerNormOpt2I7__half2Lb1ELb0ELi1ELb1ELi2EEEvPT_S3_PKS2_S5_S5_S5_S5_S5_fiiPKfS7_S7_Pfi)
        .other          _ZN17fastertransformer35generalAddBiasResidualLayerNormOpt2I7__half2Lb1ELb0ELi1ELb1ELi2EEEvPT_S3_PKS2_S5_S5_S5_S5_S5_fiiPKfS7_S7_Pfi,@"STO_CUDA_ENTRY STV_DEFAULT"
_ZN17fastertransformer35generalAddBiasResidualLayerNormOpt2I7__half2Lb1ELb0ELi1ELb1ELi2EEEvPT_S3_PKS2_S5_S5_S5_S5_S5_fiiPKfS7_S7_Pfi:
.text._ZN17fastertransformer35generalAddBiasResidualLayerNormOpt2I7__half2Lb1ELb0ELi1ELb1ELi2EEEvPT_S3_PKS2_S5_S5_S5_S5_S5_fiiPKfS7_S7_Pfi:
[----:B------:R-:W-:Y:S02]  /*0000*/  MOV R1, c[0x0][0x28] ;  /* 0x00000a0000017a02 */ /* 0x000fe40000000f00 */
        /* <DEDUP_REMOVED lines=28> */
[----:B------:R-:W-:Y:S02]  /*01d0*/  IMAD.MOV.U32 R9, RZ, RZ, R5 ;  /* 0x000000ffff097224 */ /* 0x000fe400078e0005 */
.L_x_1914:
[----:B0-----:R-:W-:Y:S02]  /*01e0*/  IMAD.MOV.U32 R8, RZ, RZ, 0x4 ;  /* 0x00000004ff087424 */ /* 0x001fe400078e00ff */
        /* <DEDUP_REMOVED lines=8> */
[--C-:B---3--:R-:W-:Y:S01]  /*0270*/  HADD2.F32 R17, -RZ, R12.reuse.H0_H0 ;  /* 0x2000000cff117230 */ /* 0x108fe20000004100 */
[----:B------:R-:W-:Y:S01]  /*0280*/  FADD.FTZ R14, RZ, R14 ;  /* 0x0000000eff0e7221 */ /* 0x000fe20000010000 */
[----:B------:R-:W-:Y:S01]  /*0290*/  HADD2.F32 R19, -RZ, R12.H1_H1 ;  /* 0x3000000cff137230 */ /* 0x000fe20000004100 */
[----:B------:R-:W-:Y:S02]  /*02a0*/  FADD.FTZ R16, RZ, R16 ;  /* 0x00000010ff107221 */ /* 0x000fe40000010000 */
        /* <DEDUP_REMOVED lines=24> */
[----:B------:R-:W-:Y:S01]  /*0430*/  IADD3 R9, R11, c[0x0][0x0], RZ ;  /* 0x000000000b097a10 */ /* 0x000fe20007ffe0ff */
[----:B------:R-:W-:Y:S01]  /*0440*/  HADD2.F32 R19, -RZ, R14.H1_H1 ;  /* 0x3000000eff137230 */ /* 0x000fe20000004100 */
[----:B------:R-:W-:-:S02]  /*0450*/  FADD.FTZ R10, RZ, R10 ;  /* 0x0000000aff0a7221 */ /* 0x000fc40000010000 */
[----:B------:R-:W-:Y:S01]  /*0460*/  FADD.FTZ R16, RZ, R16 ;  /* 0x00000010ff107221 */ /* 0x000fe20000010000 */
[----:B------:R-:W-:Y:S01]  /*0470*/  ISETP.GE.AND P0, PT, R9, c[0x0][0x1a8], PT ;  /* 0x00006a0009007a0c */ /* 0x000fe20003f06270 */
[----:B------:R-:W-:Y:S02]  /*0480*/  FADD.FTZ R10, R10, R17 ;  /* 0x000000110a0a7221 */ /* 0x000fe40000010000 */
[----:B------:R-:W-:Y:S02]  /*0490*/  FADD.FTZ R19, R16, R19 ;  /* 0x0000001310137221 */ /* 0x000fe40000010000 */
[----:B------:R-:W-:Y:S02]  /*04a0*/  IMAD R8, R8, c[0x0][0x0], R21 ;  /* 0x0000000008087a24 */ /* 0x000fe400078e0215 */
[-C--:B------:R-:W-:Y:S01]  /*04b0*/  FMUL.FTZ R11, R19, R19.reuse ;  /* 0x00000013130b7220 */ /* 0x080fe20000410000 */
[C---:B------:R-:W-:Y:S01]  /*04c0*/  F2FP.PACK_AB R15, R10.reuse, R19 ;  /* 0x000000130a0f723e */ /* 0x040fe200000000ff */
[----:B------:R-:W-:-:S02]  /*04d0*/  FADD.FTZ R14, R10, R19 ;  /* 0x000000130a0e7221 */ /* 0x000fc40000010000 */
[----:B------:R-:W-:Y:S01]  /*04e0*/  FFMA.FTZ R11, R10, R10, R11 ;  /* 0x0000000a0a0b7223 */ /* 0x000fe2000001000b */
[----:B------:R-:W-:Y:S01]  /*04f0*/  PRMT R15, R15, 0x5432, R15 ;  /* 0x000054320f0f7816 */ /* 0x000fe2000000000f */
[----:B------:R-:W-:Y:S02]  /*0500*/  FADD.FTZ R7, R7, R14 ;  /* 0x0000000e07077221 */ /* 0x000fe40000010000 */
[----:B------:R-:W-:Y:S02]  /*0510*/  FADD.FTZ R6, R6, R11 ;  /* 0x0000000b06067221 */ /* 0x000fe40000010000 */
[----:B------:R0:W-:Y:S04]  /*0520*/  STG.E [R12.64], R15 ;  /* 0x0000000f0c007986 */ /* 0x0001e8000c101904 */
[----:B------:R0:W-:Y:S01]  /*0530*/  STS [R8], R15 ;  /* 0x0000000f08007388 */ /* 0x0001e20000000800 */
[----:B------:R-:W-:Y:S05]  /*0540*/  @!P0 BRA `(.L_x_1914) ;  /* 0xfffffc9000008947 */ /* 0x000fea000383ffff */
.L_x_1913:
[----:B0-----:R-:W-:Y:S05]  /*0550*/  BSYNC B1 ;  /* 0x0000000000017941 */ /* 0x001fea0003800000 */
.L_x_1912:
[----:B------:R-:W-:Y:S05]  /*0560*/  BRA `(.L_x_1910) ;  /* 0x0000044000007947 */ /* 0x000fea0003800000 */
.L_x_1911:
[----:B------:R-:W-:Y:S01]  /*0570*/  MOV R13, R5 ;  /* 0x00000005000d7202 */ /* 0x000fe20000000f00 */
[----:B------:R-:W-:-:S03]  /*0580*/  IMAD.MOV.U32 R7, RZ, RZ, RZ ;  /* 0x000000ffff077224 */ /* 0x000fc600078e00ff */
.L_x_1915:
[----:B------:R-:W-:Y:S01]  /*0590*/  HFMA2.MMA R12, -RZ, RZ, 0, 4.76837158203125e-07 ;  /* 0x00000008ff0c7435 */ /* 0x000fe200000001ff */
[----:B0-----:R-:W-:-:S09]  /*05a0*/  IMAD R14, R0, c[0x0][0x1a8], R13 ;  /* 0x00006a00000e7a24 */ /* 0x001fd200078e020d */
[----:B------:R-:W-:-:S06]  /*05b0*/  IMAD.WIDE R10, R14, R12, c[0x0][0x170] ;  /* 0x00005c000e0a7625 */ /* 0x000fcc00078e020c */
[----:B------:R-:W2:Y:S01]  /*05c0*/  LDG.E.64 R10, [R10.64] ;  /* 0x000000040a0a7981 */ /* 0x000ea2000c1e1b00 */
[----:B------:R-:W-:-:S04]  /*05d0*/  IMAD.MOV.U32 R9, RZ, RZ, 0x4 ;  /* 0x00000004ff097424 */ /* 0x000fc800078e00ff */
[----:B------:R-:W-:-:S06]  /*05e0*/  IMAD.WIDE R16, R14, R9, c[0x0][0x180] ;  /* 0x000060000e107625 */ /* 0x000fcc00078e0209 */
[----:B------:R0:W3:Y:S01]  /*05f0*/  LDG.E.CONSTANT R16, [R16.64] ;  /* 0x0000000410107981 */ /* 0x0000e2000c1e9900 */
[----:B--2---:R-:W1:Y:S08]  /*0600*/  I2F R15, R10 ;  /* 0x0000000a000f7306 */ /* 0x004e700000201400 */
[----:B------:R2:W4:Y:S01]  /*0610*/  I2F R19, R11 ;  /* 0x0000000b00137306 */ /* 0x0005220000201400 */
[----:B-1----:R-:W-:Y:S01]  /*0620*/  FMUL.FTZ R15, R15, R8 ;  /* 0x000000080f0f7220 */ /* 0x002fe20000410000 */
[----:B--2---:R-:W-:-:S04]  /*0630*/  IADD3 R11, R13, c[0x0][0x0], RZ ;  /* 0x000000000d0b7a10 */ /* 0x004fc80007ffe0ff */
        /* <DEDUP_REMOVED lines=23> */
[----:B0-----:R-:W-:-:S04]  /*07b0*/  IMAD R14, R0, c[0x0][0x1a8], R11 ;  /* 0x00006a00000e7a24 */ /* 0x001fc800078e020b */
[----:B------:R-:W-:-:S06]  /*07c0*/  IMAD.WIDE R12, R14, R12, c[0x0][0x170] ;  /* 0x00005c000e0c7625 */ /* 0x000fcc00078e020c */
[----:B------:R-:W2:Y:S01]  /*07d0*/  LDG.E.64 R12, [R12.64] ;  /* 0x000000040c0c7981 */ /* 0x000ea2000c1e1b00 */
[----:B------:R-:W-:-:S06]  /*07e0*/  IMAD.WIDE R16, R14, R9, c[0x0][0x180] ;  /* 0x000060000e107625 */ /* 0x000fcc00078e0209 */
[----:B------:R0:W3:Y:S01]  /*07f0*/  LDG.E.CONSTANT R16, [R16.64] ;  /* 0x0000000410107981 */ /* 0x0000e2000c1e9900 */
[----:B------:R-:W-:Y:S01]  /*0800*/  IMAD R10, R9, c[0x0][0x0], R10 ;  /* 0x00000000090a7a24 */ /* 0x000fe200078e020a */
        /* <DEDUP_REMOVED lines=22> */
[----:B------:R-:W-:Y:S02]  /*0970*/  FADD.FTZ R7, R7, R12 ;  /* 0x0000000c07077221 */ /* 0x000fe40000010000 */
[----:B------:R-:W-:Y:S01]  /*0980*/  FADD.FTZ R6, R6, R9 ;  /* 0x0000000906067221 */ /* 0x000fe20000010000 */
[----:B------:R0:W-:Y:S01]  /*0990*/  STS [R10], R17 ;  /* 0x000000110a007388 */ /* 0x0001e20000000800 */
[----:B------:R-:W-:Y:S05]  /*09a0*/  @!P0 BRA `(.L_x_1915) ;  /* 0xfffffbe000008947 */ /* 0x000fea000383ffff */
.L_x_1910:
[----:B0--3--:R-:W-:Y:S05]  /*09b0*/  BSYNC B0 ;  /* 0x0000000000007941 */ /* 0x009fea0003800000 */
.L_x_1909:
        /* <DEDUP_REMOVED lines=28> */
[----:B------:R-:W-:Y:S01]  /*0b80*/  HFMA2.MMA R6, -RZ, RZ, 0, 0 ;  /* 0x00000000ff067435 */ /* 0x000fe200000001ff */
[----:B-1----:R-:W-:-:S03]  /*0b90*/  FADD.FTZ R19, R15, R8 ;  /* 0x000000080f137221 */ /* 0x002fc60000010000 */
        /* <DEDUP_REMOVED lines=36> */
.L_x_1917:
[----:B------:R-:W-:Y:S05]  /*0de0*/  BSYNC B0 ;  /* 0x0000000000007941 */ /* 0x000fea0003800000 */
.L_x_1916:
        /* <DEDUP_REMOVED lines=9> */
.L_x_1924:
        /* <DEDUP_REMOVED lines=28> */
.L_x_1920:
[----:B------:R0:W-:Y:S01]  /*1040*/  STS [R17], R19 ;  /* 0x0000001311007388 */ /* 0x0001e20000000800 */
[C---:B------:R-:W-:Y:S02]  /*1050*/  HADD2 R7, |R19|.reuse, -RZ.H0_H0 ;  /* 0xa00000ff13077230 */ /* 0x040fe40000000200 */
[----:B------:R-:W-:-:S03]  /*1060*/  HSETP2.GT.AND P5, PT, |R19|.H0_H0, |R19|.H1_H1, PT ;  /* 0x7000001313007234 */ /* 0x000fc60003fa4a00 */
[----:B------:R-:W-:-:S04]  /*1070*/  PRMT R6, R7, 0x7632, R6 ;  /* 0x0000763207067816 */ /* 0x000fc80000000006 */
[----:B------:R-:W-:-:S05]  /*1080*/  SEL R7, R6, R7, !P5 ;  /* 0x0000000706077207 */ /* 0x000fca0006800000 */
[----:B------:R-:W-:-:S05]  /*1090*/  HSETP2.GT.AND P5, PT, R7.H0_H0, R14.H0_H0, PT ;  /* 0x2000000e07007234 */ /* 0x000fca0003fa4800 */
[----:B------:R-:W-:Y:S02]  /*10a0*/  SEL R14, R14, R7, !P5 ;  /* 0x000000070e0e7207 */ /* 0x000fe40006800000 */
.L_x_1921:
        /* <DEDUP_REMOVED lines=30> */
.L_x_1922:
[----:B------:R0:W-:Y:S01]  /*1290*/  STS [R17], R18 ;  /* 0x0000001211007388 */ /* 0x0001e20000000800 */
[C---:B------:R-:W-:Y:S02]  /*12a0*/  HADD2 R7, |R18|.reuse, -RZ.H0_H0 ;  /* 0xa00000ff12077230 */ /* 0x040fe40000000200 */
[----:B------:R-:W-:-:S03]  /*12b0*/  HSETP2.GT.AND P5, PT, |R18|.H0_H0, |R18|.H1_H1, PT ;  /* 0x7000001212007234 */ /* 0x000fc60003fa4a00 */
[----:B------:R-:W-:-:S04]  /*12c0*/  PRMT R6, R7, 0x7632, R6 ;  /* 0x0000763207067816 */ /* 0x000fc80000000006 */
[----:B------:R-:W-:-:S05]  /*12d0*/  SEL R7, R6, R7, !P5 ;  /* 0x0000000706077207 */ /* 0x000fca0006800000 */
[----:B------:R-:W-:-:S05]  /*12e0*/  HSETP2.GT.AND P5, PT, R7.H0_H0, R14.H0_H0, PT ;  /* 0x2000000e07007234 */ /* 0x000fca0003fa4800 */
[----:B------:R-:W-:Y:S02]  /*12f0*/  SEL R14, R14, R7, !P5 ;  /* 0x000000070e0e7207 */ /* 0x000fe40006800000 */
.L_x_1923:
[----:B0-----:R-:W-:-:S04]  /*1300*/  IADD3 R9, R19, c[0x0][0x0], RZ ;  /* 0x0000000013097a10 */ /* 0x001fc80007ffe0ff */
[----:B------:R-:W-:-:S13]  /*1310*/  ISETP.GE.AND P5, PT, R9, c[0x0][0x1a8], PT ;  /* 0x00006a0009007a0c */ /* 0x000fda0003fa6270 */
[----:B------:R-:W-:Y:S05]  /*1320*/  @!P5 BRA `(.L_x_1924) ;  /* 0xfffffb500000d947 */ /* 0x000fea000383ffff */
.L_x_1919:
[----:B------:R-:W-:Y:S05]  /*1330*/  BSYNC B0 ;  /* 0x0000000000007941 */ /* 0x000fea0003800000 */
.L_x_1918:
        /* <DEDUP_REMOVED lines=49> */
[----:B------:R-:W-:Y:S05]  /*1650*/  CALL.REL.NOINC `($__internal_48_$__cuda_sm20_div_rn_f64_full) ;  /* 0x000001e000007944 */ /* 0x000fea0003c00000 */
.L_x_1928:
[----:B------:R-:W-:Y:S05]  /*1660*/  BSYNC B1 ;  /* 0x0000000000017941 */ /* 0x000fea0003800000 */
.L_x_1927:
[----:B------:R-:W2:Y:S01]  /*1670*/  F2F.F32.F64 R8, R6 ;  /* 0x0000000600087310 */ /* 0x000ea20000301000 */
[----:B------:R-:W2:Y:S01]  /*1680*/  DSETP.GEU.AND P0, PT, |R6|, c[0x2][0x0], PT ;  /* 0x008000000600762a */ /* 0x000ea20003f0e200 */
[----:B------:R-:W-:-:S13]  /*1690*/  MOV R13, 0x2 ;  /* 0x00000002000d7802 */ /* 0x000fda0000000f00 */
[----:B--2---:R-:W-:Y:S02]  /*16a0*/  @!P0 FMUL R8, R8, 1.175494350822287508e-38 ;  /* 0x0080000008088820 */ /* 0x004fe40000400000 */
.L_x_1929:
        /* <DEDUP_REMOVED lines=16> */
.L_x_1926:
[----:B------:R-:W-:Y:S05]  /*17b0*/  BSYNC B0 ;  /* 0x0000000000007941 */ /* 0x000fea0003800000 */
.L_x_1925:
        /* <DEDUP_REMOVED lines=8> */
        .weak           $__internal_48_$__cuda_sm20_div_rn_f64_full
        .type           $__internal_48_$__cuda_sm20_div_rn_f64_full,@function
        .size           $__internal_48_$__cuda_sm20_div_rn_f64_full,(.L_x_2482 - $__internal_48_$__cuda_sm20_div_rn_f64_full)
$__internal_48_$__cuda_sm20_div_rn_f64_full:
[C---:B------:R-:W-:Y:S01]  /*1840*/  FSETP.GEU.AND P0, PT, |R9|.reuse, 1.469367938527859385e-39, PT ;  /* 0x001000000900780b */ /* 0x040fe20003f0e200 */
[----:B------:R-:W-:Y:S01]  /*1850*/  IMAD.MOV.U32 R10, RZ, RZ, 0x1 ;  /* 0x00000001ff0a7424 */ /* 0x000fe200078e00ff */
[C---:B------:R-:W-:Y:S01]  /*1860*/  LOP3.LUT R6, R9.reuse, 0x800fffff, RZ, 0xc0, !PT ;  /* 0x800fffff09067812 */ /* 0x040fe200078ec0ff */
[----:B------:R-:W-:Y:S01]  /*1870*/  BSSY B2, `(.L_x_1930) ;  /* 0x0000047000027945 */ /* 0x000fe20003800000 */
[----:B------:R-:W-:Y:S02]  /*1880*/  LOP3.LUT R22, R9, 0x7ff00000, RZ, 0xc0, !PT ;  /* 0x7ff0000009167812 */ /* 0x000fe400078ec0ff */
[----:B------:R-:W-:Y:S02]  /*1890*/  LOP3.LUT R7, R6, 0x3ff00000, RZ, 0xfc, !PT ;  /* 0x3ff0000006077812 */ /* 0x000fe400078efcff */
[----:B------:R-:W-:Y:S02]  /*18a0*/  MOV R6, R8 ;  /* 0x0000000800067202 */ /* 0x000fe40000000f00 */
[----:B------:R-:W-:-:S02]  /*18b0*/  MOV R16, 0x1ca00000 ;  /* 0x1ca0000000107802 */ /* 0x000fc40000000f00 */
[----:B------:R-:W-:Y:S01]  /*18c0*/  ISETP.LE.U32.AND P2, PT, R22, 0x40500000, PT ;  /* 0x405000001600780c */ /* 0x000fe20003f43070 */
[----:B------:R-:W0:Y:S01]  /*18d0*/  @!P0 DMUL R6, R8, 8.98846567431157953865e+307 ;  /* 0x7fe0000008068828 */ /* 0x000e220000000000 */
[----:B------:R-:W-:-:S04]  /*18e0*/  MOV R13, 0x40500000 ;  /* 0x40500000000d7802 */ /* 0x000fc80000000f00 */
[----:B------:R-:W-:Y:S01]  /*18f0*/  IADD3 R17, R13, -0x1, RZ ;  /* 0xffffffff0d117810 */ /* 0x000fe20007ffe0ff */
        /* <DEDUP_REMOVED lines=35> */
[----:B------:R-:W-:Y:S02]  /*1b30*/  IADD3 R7, RZ, -R13, RZ ;  /* 0x8000000dff077210 */ /* 0x000fe40007ffe0ff */
        /* <DEDUP_REMOVED lines=9> */
.L_x_1931:
        /* <DEDUP_REMOVED lines=15> */
.L_x_1933:
[----:B------:R-:W-:Y:S02]  /*1cc0*/  LOP3.LUT R17, R9, 0x80000, RZ, 0xfc, !PT ;  /* 0x0008000009117812 */ /* 0x000fe400078efcff */
[----:B------:R-:W-:Y:S02]  /*1cd0*/  MOV R16, R8 ;  /* 0x0000000800107202 */ /* 0x000fe40000000f00 */
.L_x_1932:
[----:B------:R-:W-:Y:S05]  /*1ce0*/  BSYNC B2 ;  /* 0x0000000000027941 */ /* 0x000fea0003800000 */
.L_x_1930:
[----:B------:R-:W-:Y:S01]  /*1cf0*/  HFMA2.MMA R13, -RZ, RZ, 0, 0 ;  /* 0x00000000ff0d7435 */ /* 0x000fe200000001ff */
[----:B------:R-:W-:Y:S01]  /*1d00*/  IMAD.MOV.U32 R6, RZ, RZ, R16 ;  /* 0x000000ffff067224 */ /* 0x000fe200078e0010 */
[----:B------:R-:W-:-:S04]  /*1d10*/  MOV R7, R17 ;  /* 0x0000001100077202 */ /* 0x000fc80000000f00 */
[----:B------:R-:W-:Y:S05]  /*1d20*/  RET.REL.NODEC R12 `(_ZN17fastertransformer35generalAddBiasResidualLayerNormOpt2I7__half2Lb1ELb0ELi1ELb1ELi2EEEvPT_S3_PKS2_S5_S5_S5_S5_S5_fiiPKfS7_S7_Pfi) ;  /* 0xffffe2d00c007950 */ /* 0x000fea0003c3ffff */
.L_x_1934:
        /* <DEDUP_REMOVED lines=13> */
.L_x_2482:


//--------------------- .text._ZN17fastertransformer34generalAddBiasResidualLayerNormOptI7__half2Lb1ELb0ELi1ELb1ELi2EEEvPT_S3_PKS2_S5_S5_S5_S5_S5_fiiPKfS7_S7_Pfi --------------------------
	.section	.text._ZN17fastertransformer34generalAddBiasResidualLayerNormOptI7__half2Lb1ELb0ELi1ELb1ELi2EEEvPT_S3_PKS2_S5_S5_S5_S5_S5_fiiPKfS7_S7_Pfi,"ax",@progbits
	.sectioninfo	@"SHI_REGISTERS=24"
	.align	128
        .global         _ZN17fastertransformer34generalAddBiasResidualLayerNormOptI7__half2Lb1ELb0ELi1ELb1ELi2EEEvPT_S3_PKS2_S5_S5_S5_S5_S5_fiiPKfS7_S7_Pfi
        .type           _ZN17fastertransformer34generalAddBiasResidualLayerNormOptI7__half2Lb1ELb0ELi1ELb1ELi2EEEvPT_S3_PKS2_S5_S5_S5_S5_S5_fiiPKfS7_S7_Pfi,@function
        .size           _ZN17fastertransformer34generalAddBiasResidualLayerNormOptI7__half2Lb1ELb0ELi1ELb1ELi2EEEvPT_S3_PKS2_S5_S5_S5_S5_S5_fiiPKfS7_S7_Pfi,(.L_x_2483 - _ZN17fastertransformer34generalAddBiasResidualLayerNormOptI7__half2Lb1ELb0ELi1ELb1ELi2EEEvPT_S3_PKS2_S5_S5_S5_S5_S5_fiiPKfS7_S7_Pfi)
        .other          _ZN17fastertransformer34generalAddBiasResidualLayerNormOptI7__half2Lb1ELb0ELi1ELb1ELi2EEEvPT_S3_PKS2_S5_S5_S5_S5_S5_fiiPKfS7_S7_Pfi,@"STO_CUDA_ENTRY STV_DEFAULT"
_ZN17fastertransformer34generalAddBiasResidualLayerNormOptI7__half2Lb1ELb0ELi1ELb1ELi2EEEvPT_S3_PKS2_S5_S5_S5_S5_S5_fiiPKfS7_S7_Pfi:
.text._ZN17fastertransformer34generalAddBiasResidualLayerNormOptI7__half2Lb1ELb0ELi1ELb1ELi2EEEvPT_S3_PKS2_S5_S5_S5_S5_S5_fiiPKfS7_S7_Pfi:
        /* <DEDUP_REMOVED lines=27> */
.L_x_1938:
        /* <DEDUP_REMOVED lines=15> */
[----:B------:R-:W-:Y:S05]  /*02a0*/  BRA `(.L_x_1936) ;  /* 0x0000016000007947 */ /* 0x000fea0003800000 */
.L_x_1937:
[----:B------:R-:W-:-:S03]  /*02b0*/  IMAD.MOV.U32 R7, RZ, RZ, R0 ;  /* 0x000000ffff077224 */ /* 0x000fc600078e0000 */
.L_x_1939:
[----:B------:R-:W-:Y:S01]  /*02c0*/  MOV R12, 0x8 ;  /* 0x00000008000c7802 */ /* 0x000fe20000000f00 */
        /* <DEDUP_REMOVED lines=9> */
[----:B---3--:R-:W-:Y:S01]  /*0360*/  HADD2 R11, R10, RZ.H0_H0 ;  /* 0x200000ff0a0b7230 */ /* 0x008fe20000000000 */
[----:B0-----:R-:W-:-:S02]  /*0370*/  FMUL.FTZ R17, R17, R6 ;  /* 0x0000000611117220 */ /* 0x001fc40000410000 */
[----:B-1----:R-:W-:-:S05]  /*0380*/  FMUL.FTZ R16, R15, R6 ;  /* 0x000000060f107220 */ /* 0x002fca0000410000 */
[----:B------:R-:W-:-:S06]  /*0390*/  F2FP.PACK_AB R16, R16, R17 ;  /* 0x000000111010723e */ /* 0x000fcc00000000ff */
[----:B------:R-:W-:-:S07]  /*03a0*/  HFMA2.MMA R11, R11, 1, 1, R16 ;  /* 0x3c003c000b0b7835 */ /* 0x000fce0000000010 */
[----:B------:R-:W-:Y:S03]  /*03b0*/  STG.E [R12.64], R11 ;  /* 0x0000000b0c007986 */ /* 0x000fe6000c101904 */
[----:B------:R-:W-:Y:S01]  /*03c0*/  HADD2 R5, R5, R11 ;  /* 0x0000000b05057230 */ /* 0x000fe20000000000 */
[----:B------:R0:W-:Y:S02]  /*03d0*/  STS [R7.X4+0x110], R11 ;  /* 0x0001100b07007388 */ /* 0x0001e40000004800 */
[----:B0-----:R-:W-:-:S04]  /*03e0*/  IADD3 R7, R7, c[0x0][0x0], RZ ;  /* 0x0000000007077a10 */ /* 0x001fc80007ffe0ff */
[----:B------:R-:W-:-:S13]  /*03f0*/  ISETP.GE.AND P0, PT, R7, c[0x0][0x1a8], PT ;  /* 0x00006a0007007a0c */ /* 0x000fda0003f06270 */
[----:B------:R-:W-:Y:S05]  /*0400*/  @!P0 BRA `(.L_x_1939) ;  /* 0xfffffeb000008947 */ /* 0x000fea000383ffff */
.L_x_1936:
[----:B0-----:R-:W-:Y:S05]  /*0410*/  BSYNC B0 ;  /* 0x0000000000007941 */ /* 0x001fea0003800000 */
.L_x_1935:
        /* <DEDUP_REMOVED lines=10> */
[----:B--2---:R-:W-:-:S05]  /*04c0*/  FADD.FTZ R4, R5, R4 ;  /* 0x0000000405047221 */ /* 0x004fca0000010000 */
[----:B------:R-:W2:Y:S02]  /*04d0*/  SHFL.BFLY PT, R7, R4, 0x8, 0x1f ;  /* 0x0d001f0004077f89 */ /* 0x000ea400000e0000 */
[----:B--2---:R-:W-:Y:S02]  /*04e0*/  FADD.FTZ R7, R4, R7 ;  /* 0x0000000704077221 */ /* 0x004fe40000010000 */
[----:B------:R-:W-:-:S03]  /*04f0*/  IMAD.MOV.U32 R4, RZ, RZ, RZ ;  /* 0x000000ffff047224 */ /* 0x000fc600078e00ff */
[----:B------:R-:W2:Y:S02]  /*0500*/  SHFL.BFLY PT, R6, R7, 0x4, 0x1f ;  /* 0x0c801f0007067f89 */ /* 0x000ea400000e0000 */
[----:B--2---:R-:W-:-:S05]  /*0510*/  FADD.FTZ R6, R7, R6 ;  /* 0x0000000607067221 */ /* 0x004fca0000010000 */
[----:B------:R-:W2:Y:S02]  /*0520*/  SHFL.BFLY PT, R9, R6, 0x2, 0x1f ;  /* 0x0c401f0006097f89 */ /* 0x000ea400000e0000 */
[----:B--2---:R-:W-:Y:S02]  /*0530*/  FADD.FTZ R13, R6, R9 ;  /* 0x00000009060d7221 */ /* 0x004fe40000010000 */
[----:B0-----:R-:W-:Y:S01]  /*0540*/  FMUL.FTZ R9, R10, 0.03125 ;  /* 0x3d0000000a097820 */ /* 0x001fe20000410000 */
[----:B------:R-:W-:Y:S02]  /*0550*/  LOP3.LUT P4, R10, R0, 0x1f, RZ, 0xc0, !PT ;  /* 0x0000001f000a7812 */ /* 0x000fe4000788c0ff */
[----:B------:R-:W0:Y:S02]  /*0560*/  SHFL.BFLY PT, R12, R13, 0x1, 0x1f ;  /* 0x0c201f000d0c7f89 */ /* 0x000e2400000e0000 */
[----:B-1----:R-:W-:Y:S01]  /*0570*/  FSETP.GT.FTZ.AND P0, PT, R9, R14, PT ;  /* 0x0000000e0900720b */ /* 0x002fe20003f14000 */
[----:B0-----:R-:W-:Y:S01]  /*0580*/  FADD.FTZ R16, R13, R12 ;  /* 0x0000000c0d107221 */ /* 0x001fe20000010000 */
[----:B------:R-:W-:-:S07]  /*0590*/  SHF.L.U32 R12, R10, 0x2, RZ ;  /* 0x000000020a0c7819 */ /* 0x000fce00000006ff */
        /* <DEDUP_REMOVED lines=23> */
.L_x_1942:
        /* <DEDUP_REMOVED lines=27> */
.L_x_1941:
[----:B0-----:R-:W-:Y:S05]  /*08c0*/  BSYNC B0 ;  /* 0x0000000000007941 */ /* 0x001fea0003800000 */
.L_x_1940:
        /* <DEDUP_REMOVED lines=18> */
[----:B0-----:R-:W-:Y:S01]  /*09f0*/  FADD.FTZ R6, R6, R13 ;  /* 0x0000000d06067221 */ /* 0x001fe20000010000 */
[----:B------:R-:W-:-:S04]  /*0a00*/  @!P1 MOV R13, 0x3f000000 ;  /* 0x3f000000000d9802 */ /* 0x000fc80000000f00 */
        /* <DEDUP_REMOVED lines=21> */
.L_x_1949:
[----:B------:R-:W-:Y:S01]  /*0b60*/  HFMA2.MMA R16, -RZ, RZ, 0, 2.384185791015625e-07 ;  /* 0x00000004ff107435 */ /* 0x000fe200000001ff */
[----:B------:R-:W0:Y:S09]  /*0b70*/  LDS R6, [R7.X4+0x110] ;  /* 0x0001100007067984 */ /* 0x000e320000004800 */
        /* <DEDUP_REMOVED lines=26> */
.L_x_1945:
[----:B------:R0:W-:Y:S01]  /*0d20*/  STS [R17], R19 ;  /* 0x0000001311007388 */ /* 0x0001e20000000800 */
[C---:B------:R-:W-:Y:S02]  /*0d30*/  HADD2 R4, |R19|.reuse, -RZ.H0_H0 ;  /* 0xa00000ff13047230 */ /* 0x040fe40000000200 */
[----:B------:R-:W-:-:S03]  /*0d40*/  HSETP2.GT.AND P5, PT, |R19|.H0_H0, |R19|.H1_H1, PT ;  /* 0x7000001313007234 */ /* 0x000fc60003fa4a00 */
[----:B------:R-:W-:-:S04]  /*0d50*/  PRMT R5, R4, 0x7632, R5 ;  /* 0x0000763204057816 */ /* 0x000fc80000000005 */
[----:B------:R-:W-:-:S05]  /*0d60*/  SEL R4, R5, R4, !P5 ;  /* 0x0000000405047207 */ /* 0x000fca0006800000 */
[----:B------:R-:W-:-:S05]  /*0d70*/  HSETP2.GT.AND P5, PT, R4.H0_H0, R13.H0_H0, PT ;  /* 0x2000000d04007234 */ /* 0x000fca0003fa4800 */
[----:B------:R-:W-:Y:S02]  /*0d80*/  SEL R13, R13, R4, !P5 ;  /* 0x000000040d0d7207 */ /* 0x000fe40006800000 */
.L_x_1946:
        /* <DEDUP_REMOVED lines=30> */
.L_x_1947:
[----:B------:R0:W-:Y:S01]  /*0f70*/  STS [R17], R18 ;  /* 0x0000001211007388 */ /* 0x0001e20000000800 */
[C---:B------:R-:W-:Y:S02]  /*0f80*/  HADD2 R4, |R18|.reuse, -RZ.H0_H0 ;  /* 0xa00000ff12047230 */ /* 0x040fe40000000200 */
[----:B------:R-:W-:-:S03]  /*0f90*/  HSETP2.GT.AND P5, PT, |R18|.H0_H0, |R18|.H1_H1, PT ;  /* 0x7000001212007234 */ /* 0x000fc60003fa4a00 */
[----:B------:R-:W-:-:S04]  /*0fa0*/  PRMT R5, R4, 0x7632, R5 ;  /* 0x0000763204057816 */ /* 0x000fc80000000005 */
[----:B------:R-:W-:-:S05]  /*0fb0*/  SEL R4, R5, R4, !P5 ;  /* 0x0000000405047207 */ /* 0x000fca0006800000 */
[----:B------:R-:W-:-:S05]  /*0fc0*/  HSETP2.GT.AND P5, PT, R4.H0_H0, R13.H0_H0, PT ;  /* 0x2000000d04007234 */ /* 0x000fca0003fa4800 */
[----:B------:R-:W-:Y:S02]  /*0fd0*/  SEL R13, R13, R4, !P5 ;  /* 0x000000040d0d7207 */ /* 0x000fe40006800000 */
.L_x_1948:
[----:B0-----:R-:W-:-:S04]  /*0fe0*/  IADD3 R7, R19, c[0x0][0x0], RZ ;  /* 0x0000000013077a10 */ /* 0x001fc80007ffe0ff */
[----:B------:R-:W-:-:S13]  /*0ff0*/  ISETP.GE.AND P5, PT, R7, c[0x0][0x1a8], PT ;  /* 0x00006a0007007a0c */ /* 0x000fda0003fa6270 */
[----:B------:R-:W-:Y:S05]  /*1000*/  @!P5 BRA `(.L_x_1949) ;  /* 0xfffffb500000d947 */ /* 0x000fea000383ffff */
.L_x_1944:
[----:B0-----:R-:W-:Y:S05]  /*1010*/  BSYNC B0 ;  /* 0x0000000000007941 */ /* 0x001fea0003800000 */
.L_x_1943:
        /* <DEDUP_REMOVED lines=49> */
[----:B------:R-:W-:Y:S05]  /*1330*/  CALL.REL.NOINC `($__internal_49_$__cuda_sm20_div_rn_f64_full) ;  /* 0x0000020000007944 */ /* 0x000fea0003c00000 */
.L_x_1953:
[----:B------:R-:W-:Y:S05]  /*1340*/  BSYNC B1 ;  /* 0x0000000000017941 */ /* 0x000fea0003800000 */
.L_x_1952:
[----:B------:R-:W0:Y:S01]  /*1350*/  S2R R13, SR_CTAID.X ;  /* 0x00000000000d7919 */ /* 0x000e220000002500 */
[----:B------:R-:W2:Y:S01]  /*1360*/  F2F.F32.F64 R5, R8 ;  /* 0x0000000800057310 */ /* 0x000ea20000301000 */
[----:B------:R-:W2:Y:S01]  /*1370*/  DSETP.GEU.AND P0, PT, |R8|, c[0x2][0x0], PT ;  /* 0x008000000800762a */ /* 0x000ea20003f0e200 */
[----:B-1----:R-:W-:-:S13]  /*1380*/  IMAD.MOV.U32 R15, RZ, RZ, 0x2 ;  /* 0x00000002ff0f7424 */ /* 0x002fda00078e00ff */
[----:B--2---:R-:W-:Y:S02]  /*1390*/  @!P0 FMUL R5, R5, 1.175494350822287508e-38 ;  /* 0x0080000005058820 */ /* 0x004fe40000400000 */
.L_x_1954:
        /* <DEDUP_REMOVED lines=16> */
.L_x_1951:
[----:B------:R-:W-:Y:S05]  /*14a0*/  BSYNC B0 ;  /* 0x0000000000007941 */ /* 0x000fea0003800000 */
.L_x_1950:
[----:B------:R-:W-:Y:S05]  /*14b0*/  @P1 EXIT ;  /* 0x000000000000194d */ /* 0x000fea0003800000 */
[----:B------:R-:W2:Y:S01]  /*14c0*/  LDG.E R3, [R2.64] ;  /* 0x0000000402037981 */ /* 0x000ea2000c1e1900 */
[----:B0-----:R-:W-:-:S03]  /*14d0*/  MOV R6, 0x4 ;  /* 0x0000000400067802 */ /* 0x001fc60000000f00 */
[----:B------:R-:W0:Y:S01]  /*14e0*/  S2R R5, SR_CTAID.X ;  /* 0x0000000000057919 */ /* 0x000e220000002500 */
[----:B--2---:R-:W-:Y:S02]  /*14f0*/  FMUL.FTZ R0, R4, R3 ;  /* 0x0000000304007220 */ /* 0x004fe40000410000 */
[----:B0-----:R-:W-:-:S04]  /*1500*/  IMAD.WIDE.U32 R4, R5, R6, c[0x0][0x1c8] ;  /* 0x0000720005047625 */ /* 0x001fc800078e0006 */
[----:B------:R-:W-:-:S05]  /*1510*/  FMUL.FTZ R7, R0, 0.0078740157186985015869 ;  /* 0x3c01020400077820 */ /* 0x000fca0000410000 */
[----:B------:R-:W-:Y:S01]  /*1520*/  STG.E [R4.64], R7 ;  /* 0x0000000704007986 */ /* 0x000fe2000c101904 */
[----:B------:R-:W-:Y:S05]  /*1530*/  EXIT ;  /* 0x000000000000794d */ /* 0x000fea0003800000 */
        .weak           $__internal_49_$__cuda_sm20_div_rn_f64_full
        .type           $__internal_49_$__cuda_sm20_div_rn_f64_full,@function
        .size           $__internal_49_$__cuda_sm20_div_rn_f64_full,(.L_x_2483 - $__internal_49_$__cuda_sm20_div_rn_f64_full)
$__internal_49_$__cuda_sm20_div_rn_f64_full:
        /* <DEDUP_REMOVED lines=57> */
.L_x_1956:
        /* <DEDUP_REMOVED lines=15> */
.L_x_1958:
[----:B0-----:R-:W-:Y:S01]  /*19c0*/  LOP3.LUT R17, R7, 0x80000, RZ, 0xfc, !PT ;  /* 0x0008000007117812 */ /* 0x001fe200078efcff */
[----:B------:R-:W-:Y:S02]  /*19d0*/  IMAD.MOV.U32 R16, RZ, RZ, R6 ;  /* 0x000000ffff107224 */ /* 0x000fe400078e0006 */
.L_x_1957:
[----:B------:R-:W-:Y:S05]  /*19e0*/  BSYNC B2 ;  /* 0x0000000000027941 */ /* 0x000fea0003800000 */
.L_x_1955:
[----:B------:R-:W-:Y:S01]  /*19f0*/  IMAD.MOV.U32 R11, RZ, RZ, 0x0 ;  /* 0x00000000ff0b7424 */ /* 0x000fe200078e00ff */
[----:B------:R-:W-:Y:S01]  /*1a00*/  MOV R9, R17 ;  /* 0x0000001100097202 */ /* 0x000fe20000000f00 */
[----:B------:R-:W-:Y:S02]  /*1a10*/  IMAD.MOV.U32 R8, RZ, RZ, R16 ;  /* 0x000000ffff087224 */ /* 0x000fe400078e0010 */
[----:B------:R-:W-:Y:S05]  /*1a20*/  RET.REL.NODEC R10 `(_ZN17fastertransformer34generalAddBiasResidualLayerNormOptI7__half2Lb1ELb0ELi1ELb1ELi2EEEvPT_S3_PKS2_S5_S5_S5_S5_S5_fiiPKfS7_S7_Pfi) ;  /* 0xffffe5d00a007950 */ /* 0x000fea0003c3ffff */
.L_x_1959:
        /* <DEDUP_REMOVED lines=13> */
.L_x_2483:


//--------------------- .text._ZN17fastertransformer35generalAddBiasResidualLayerNormOpt2I7__half2Lb0ELb1ELi1ELb1ELi2EEEvPT_S3_PKS2_S5_S5_S5_S5_S5_fiiPKfS7_S7_Pfi --------------------------
	.section	.text._ZN17fastertransformer35generalAddBiasResidualLayerNormOpt2I7__half2Lb0ELb1ELi1ELb1ELi2EEEvPT_S3_PKS2_S5_S5_S5_S5_S5_fiiPKfS7_S7_Pfi,"ax",@progbits
	.sectioninfo	@"SHI_REGISTERS=25"
	.align	128
        .global         _ZN17fastertransformer35generalAddBiasResidualLayerNormOpt2I7__half2Lb0ELb1ELi1ELb1ELi2EEEvPT_S3_PKS2_S5_S5_S5_S5_S5_fiiPKfS7_S7_Pfi
        .type           _ZN17fastertransformer35generalAddBiasResidualLayerNormOpt2I7__half2Lb0ELb1ELi1ELb1ELi2EEEvPT_S3_PKS2_S5_S5_S5_S5_S5_fiiPKfS7_S7_Pfi,@function
        .size           _ZN17fastertransformer35generalAddBiasResidualLayerNormOpt2I7__half2Lb0ELb1ELi1ELb1ELi2EEEvPT_S3_PKS2_S5_S5_S5_S5_S5_fiiPKfS7_S7_Pfi,(.L_x_2484 - _ZN17fastertransformer35generalAddBiasResidualLayerNormOpt2I7__half2Lb0ELb1ELi1ELb1ELi2EEEvPT_S3_PKS2_S5_S5_S5_S5_S5_fiiPKfS7_S7_Pfi)
        .other          _ZN17fastertransformer35generalAddBiasResidualLayerNormOpt2I7__half2Lb0ELb1ELi1ELb1ELi2EEEvPT_S3_PKS2_S5_S5_S5_S5_S5_fiiPKfS7_S7_Pfi,@"STO_CUDA_ENTRY STV_DEFAULT"
_ZN17fastertransformer35generalAddBiasResidualLayerNormOpt2I7__half2Lb0ELb1ELi1ELb1ELi2EEEvPT_S3_PKS2_S5_S5_S5_S5_S5_fiiPKfS7_S7_Pfi:
.text._ZN17fastertransformer35generalAddBiasResidualLayerNormOpt2I7__half2Lb0ELb1ELi1ELb1ELi2EEEvPT_S3_PKS2_S5_S5_S5_S5_S5_fiiPKfS7_S7_Pfi:
        /* <DEDUP_REMOVED lines=18> */
.L_x_1962:
[----:B------:R-:W-:Y:S02]  /*0120*/  IMAD.MOV.U32 R7, RZ, RZ, 0x4 ;  /* 0x00000004ff077424 */ /* 0x000fe400078e00ff */
[----:B------:R-:W-:Y:S02]  /*0130*/  IMAD R16, R0, c[0x0][0x1a8], R9 ;  /* 0x00006a0000107a24 */ /* 0x000fe400078e0209 */
[----:B------:R-:W-:-:S04]  /*0140*/  IMAD.WIDE R10, R9, R7, c[0x0][0x178] ;  /* 0x00005e00090a7625 */ /* 0x000fc800078e0207 */
[----:B------:R-:W-:Y:S02]  /*0150*/  IMAD.WIDE R12, R16, R7, c[0x0][0x180] ;  /* 0x00006000100c7625 */ /* 0x000fe400078e0207 */
[----:B------:R-:W2:Y:S04]  /*0160*/  LDG.E.CONSTANT R10, [R10.64] ;  /* 0x000000040a0a7981 */ /* 0x000ea8000c1e9900 */
[----:B------:R-:W3:Y:S01]  /*0170*/  LDG.E.CONSTANT R12, [R12.64] ;  /* 0x000000040c0c7981 */ /* 0x000ee2000c1e9900 */
[C---:B------:R-:W-:Y:S01]  /*0180*/  LEA R22, R9.reuse, 0x190, 0x2 ;  /* 0x0000019009167811 */ /* 0x040fe200078e10ff */
[--C-:B--2---:R-:W-:Y:S02]  /*0190*/  HADD2.F32 R14, -RZ, R10.reuse.H0_H0 ;  /* 0x2000000aff0e7230 */ /* 0x104fe40000004100 */
[----:B------:R-:W-:Y:S01]  /*01a0*/  HADD2.F32 R15, -RZ, R10.H1_H1 ;  /* 0x3000000aff0f7230 */ /* 0x000fe20000004100 */
[----:B------:R-:W-:Y:S01]  /*01b0*/  IADD3 R10, R9, c[0x0][0x0], RZ ;  /* 0x00000000090a7a10 */ /* 0x000fe20007ffe0ff */
[--C-:B---3--:R-:W-:Y:S01]  /*01c0*/  HADD2.F32 R17, -RZ, R12.reuse.H0_H0 ;  /* 0x2000000cff117230 */ /* 0x108fe20000004100 */
[----:B------:R-:W-:Y:S01]  /*01d0*/  FADD.FTZ R14, RZ, R14 ;  /* 0x0000000eff0e7221 */ /* 0x000fe20000010000 */
[----:B------:R-:W-:Y:S01]  /*01e0*/  HADD2.F32 R18, -RZ, R12.H1_H1 ;  /* 0x3000000cff127230 */ /* 0x000fe20000004100 */
[----:B------:R-:W-:Y:S01]  /*01f0*/  FADD.FTZ R15, RZ, R15 ;  /* 0x0000000fff0f7221 */ /* 0x000fe20000010000 */
[----:B------:R-:W-:Y:S01]  /*0200*/  ISETP.GE.AND P0, PT, R10, c[0x0][0x1a8], PT ;  /* 0x00006a000a007a0c */ /* 0x000fe20003f06270 */
        /* <DEDUP_REMOVED lines=13> */
[----:B0-----:R-:W-:-:S04]  /*02e0*/  IMAD.WIDE R12, R10, R7, c[0x0][0x178] ;  /* 0x00005e000a0c7625 */ /* 0x001fc800078e0207 */
[----:B------:R-:W-:Y:S02]  /*02f0*/  IMAD R16, R0, c[0x0][0x1a8], R10 ;  /* 0x00006a0000107a24 */ /* 0x000fe400078e020a */
[----:B------:R-:W2:Y:S02]  /*0300*/  LDG.E.CONSTANT R12, [R12.64] ;  /* 0x000000040c0c7981 */ /* 0x000ea4000c1e9900 */
[----:B------:R-:W-:-:S06]  /*0310*/  IMAD.WIDE R14, R16, R7, c[0x0][0x180] ;  /* 0x00006000100e7625 */ /* 0x000fcc00078e0207 */
[----:B------:R-:W3:Y:S01]  /*0320*/  LDG.E.CONSTANT R14, [R14.64] ;  /* 0x000000040e0e7981 */ /* 0x000ee2000c1e9900 */
[--C-:B--2---:R-:W-:Y:S02]  /*0330*/  HADD2.F32 R9, -RZ, R12.reuse.H0_H0 ;  /* 0x2000000cff097230 */ /* 0x104fe40000004100 */
[----:B------:R-:W-:Y:S01]  /*0340*/  HADD2.F32 R11, -RZ, R12.H1_H1 ;  /* 0x3000000cff0b7230 */ /* 0x000fe20000004100 */
[----:B------:R-:W-:-:S04]  /*0350*/  IMAD.WIDE R12, R16, R7, c[0x0][0x168] ;  /* 0x00005a00100c7625 */ /* 0x000fc800078e0207 */
[----:B------:R-:W-:Y:S01]  /*0360*/  FADD.FTZ R9, RZ, R9 ;  /* 0x00000009ff097221 */ /* 0x000fe20000010000 */
[--C-:B---3--:R-:W-:Y:S01]  /*0370*/  HADD2.F32 R18, -RZ, R14.reuse.H0_H0 ;  /* 0x2000000eff127230 */ /* 0x108fe20000004100 */
[----:B------:R-:W-:Y:S01]  /*0380*/  FADD.FTZ R11, RZ, R11 ;  /* 0x0000000bff0b7221 */ /* 0x000fe20000010000 */
[----:B------:R-:W-:Y:S01]  /*0390*/  HADD2.F32 R20, -RZ, R14.H1_H1 ;  /* 0x3000000eff147230 */ /* 0x000fe20000004100 */
[----:B------:R-:W-:Y:S02]  /*03a0*/  IMAD R7, R7, c[0x0][0x0], R22 ;  /* 0x0000000007077a24 */ /* 0x000fe400078e0216 */
[----:B------:R-:W-:Y:S02]  /*03b0*/  FADD.FTZ R18, R9, R18 ;  /* 0x0000001209127221 */ /* 0x000fe40000010000 */
        /* <DEDUP_REMOVED lines=13> */
.L_x_1961:
[----:B0-2---:R-:W-:Y:S05]  /*0490*/  BSYNC B0 ;  /* 0x0000000000007941 */ /* 0x005fea0003800000 */
.L_x_1960:
        /* <DEDUP_REMOVED lines=65> */
.L_x_1964:
[----:B------:R-:W-:Y:S05]  /*08b0*/  BSYNC B0 ;  /* 0x0000000000007941 */ /* 0x000fea0003800000 */
.L_x_1963:
        /* <DEDUP_REMOVED lines=9> */
.L_x_1971:
        /* <DEDUP_REMOVED lines=30> */
.L_x_1967:
[----:B------:R0:W-:Y:S01]  /*0b30*/  STS [R17], R19 ;  /* 0x0000001311007388 */ /* 0x0001e20000000800 */
[C---:B------:R-:W-:Y:S02]  /*0b40*/  HADD2 R7, |R19|.reuse, -RZ.H0_H0 ;  /* 0xa00000ff13077230 */ /* 0x040fe40000000200 */
[----:B------:R-:W-:-:S03]  /*0b50*/  HSETP2.GT.AND P4, PT, |R19|.H0_H0, |R19|.H1_H1, PT ;  /* 0x7000001313007234 */ /* 0x000fc60003f84a00 */
[----:B------:R-:W-:-:S04]  /*0b60*/  PRMT R6, R7, 0x7632, R6 ;  /* 0x0000763207067816 */ /* 0x000fc80000000006 */
[----:B------:R-:W-:-:S05]  /*0b70*/  SEL R7, R6, R7, !P4 ;  /* 0x0000000706077207 */ /* 0x000fca0006000000 */
[----:B------:R-:W-:-:S05]  /*0b80*/  HSETP2.GT.AND P4, PT, R7.H0_H0, R14.H0_H0, PT ;  /* 0x2000000e07007234 */ /* 0x000fca0003f84800 */
[----:B------:R-:W-:Y:S02]  /*0b90*/  SEL R14, R14, R7, !P4 ;  /* 0x000000070e0e7207 */ /* 0x000fe40006000000 */
.L_x_1968:
        /* <DEDUP_REMOVED lines=32> */
.L_x_1969:
[----:B------:R0:W-:Y:S01]  /*0da0*/  STS [R17], R18 ;  /* 0x0000001211007388 */ /* 0x0001e20000000800 */
[C---:B------:R-:W-:Y:S02]  /*0db0*/  HADD2 R7, |R18|.reuse, -RZ.H0_H0 ;  /* 0xa00000ff12077230 */ /* 0x040fe40000000200 */
[----:B------:R-:W-:-:S03]  /*0dc0*/  HSETP2.GT.AND P4, PT, |R18|.H0_H0, |R18|.H1_H1, PT ;  /* 0x7000001212007234 */ /* 0x000fc60003f84a00 */
[----:B------:R-:W-:-:S04]  /*0dd0*/  PRMT R6, R7, 0x7632, R6 ;  /* 0x0000763207067816 */ /* 0x000fc80000000006 */
[----:B------:R-:W-:-:S05]  /*0de0*/  SEL R7, R6, R7, !P4 ;  /* 0x0000000706077207 */ /* 0x000fca0006000000 */
[----:B------:R-:W-:-:S05]  /*0df0*/  HSETP2.GT.AND P4, PT, R7.H0_H0, R14.H0_H0, PT ;  /* 0x2000000e07007234 */ /* 0x000fca0003f84800 */
[----:B------:R-:W-:Y:S02]  /*0e00*/  SEL R14, R14, R7, !P4 ;  /* 0x000000070e0e7207 */ /* 0x000fe40006000000 */
.L_x_1970:
[----:B0-----:R-:W-:-:S04]  /*0e10*/  IADD3 R9, R19, c[0x0][0x0], RZ ;  /* 0x0000000013097a10 */ /* 0x001fc80007ffe0ff */
[----:B------:R-:W-:-:S13]  /*0e20*/  ISETP.GE.AND P4, PT, R9, c[0x0][0x1a8], PT ;  /* 0x00006a0009007a0c */ /* 0x000fda0003f86270 */
[----:B------:R-:W-:Y:S05]  /*0e30*/  @!P4 BRA `(.L_x_1971) ;  /* 0xfffffb100000c947 */ /* 0x000fea000383ffff */
.L_x_1966:
[----:B------:R-:W-:Y:S05]  /*0e40*/  BSYNC B0 ;  /* 0x0000000000007941 */ /* 0x000fea0003800000 */
.L_x_1965:
        /* <DEDUP_REMOVED lines=49> */
[----:B------:R-:W-:Y:S05]  /*1160*/  CALL.REL.NOINC `($__internal_50_$__cuda_sm20_div_rn_f64_full) ;  /* 0x000001e000007944 */ /* 0x000fea0003c00000 */
.L_x_1975:
[----:B------:R-:W-:Y:S05]  /*1170*/  BSYNC B1 ;  /* 0x0000000000017941 */ /* 0x000fea0003800000 */
.L_x_1974:
[----:B------:R-:W2:Y:S01]  /*1180*/  F2F.F32.F64 R8, R6 ;  /* 0x0000000600087310 */ /* 0x000ea20000301000 */
[----:B------:R-:W2:Y:S01]  /*1190*/  DSETP.GEU.AND P0, PT, |R6|, c[0x2][0x0], PT ;  /* 0x008000000600762a */ /* 0x000ea20003f0e200 */
[----:B------:R-:W-:-:S13]  /*11a0*/  IMAD.MOV.U32 R13, RZ, RZ, 0x2 ;  /* 0x00000002ff0d7424 */ /* 0x000fda00078e00ff */
[----:B--2---:R-:W-:Y:S02]  /*11b0*/  @!P0 FMUL R8, R8, 1.175494350822287508e-38 ;  /* 0x0080000008088820 */ /* 0x004fe40000400000 */
.L_x_1976:
        /* <DEDUP_REMOVED lines=16> */
.L_x_1973:
[----:B------:R-:W-:Y:S05]  /*12c0*/  BSYNC B0 ;  /* 0x0000000000007941 */ /* 0x000fea0003800000 */
.L_x_1972:
        /* <DEDUP_REMOVED lines=8> */
        .weak           $__internal_50_$__cuda_sm20_div_rn_f64_full
        .type           $__internal_50_$__cuda_sm20_div_rn_f64_full,@function
        .size           $__internal_50_$__cuda_sm20_div_rn_f64_full,(.L_x_2484 - $__internal_50_$__cuda_sm20_div_rn_f64_full)
$__internal_50_$__cuda_sm20_div_rn_f64_full:
        /* <DEDUP_REMOVED lines=57> */
.L_x_1978:
        /* <DEDUP_REMOVED lines=15> */
.L_x_1980:
[----:B------:R-:W-:Y:S01]  /*17d0*/  LOP3.LUT R17, R9, 0x80000, RZ, 0xfc, !PT ;  /* 0x0008000009117812 */ /* 0x000fe200078efcff */
[----:B------:R-:W-:Y:S02]  /*17e0*/  IMAD.MOV.U32 R16, RZ, RZ, R8 ;  /* 0x000000ffff107224 */ /* 0x000fe400078e0008 */
.L_x_1979:
[----:B------:R-:W-:Y:S05]  /*17f0*/  BSYNC B2 ;  /* 0x0000000000027941 */ /* 0x000fea0003800000 */
.L_x_1977:
[----:B------:R-:W-:Y:S01]  /*1800*/  HFMA2.MMA R13, -RZ, RZ, 0, 0 ;  /* 0x00000000ff0d7435 */ /* 0x000fe200000001ff */
[----:B------:R-:W-:Y:S01]  /*1810*/  MOV R6, R16 ;  /* 0x0000001000067202 */ /* 0x000fe20000000f00 */
[----:B------:R-:W-:-:S04]  /*1820*/  IMAD.MOV.U32 R7, RZ, RZ, R17 ;  /* 0x000000ffff077224 */ /* 0x000fc800078e0011 */
[----:B------:R-:W-:Y:S05]  /*1830*/  RET.REL.NODEC R12 `(_ZN17fastertransformer35generalAddBiasResidualLayerNormOpt2I7__half2Lb0ELb1ELi1ELb1ELi2EEEvPT_S3_PKS2_S5_S5_S5_S5_S5_fiiPKfS7_S7_Pfi) ;  /* 0xffffe7c00c007950 */ /* 0x000fea0003c3ffff */
.L_x_1981:
        /* <DEDUP_REMOVED lines=12> */
.L_x_2484:


//--------------------- .text._ZN17fastertransformer34generalAddBiasResidualLayerNormOptI7__half2Lb0ELb1ELi1ELb1ELi2EEEvPT_S3_PKS2_S5_S5_S5_S5_S5_fiiPKfS7_S7_Pfi --------------------------
	.section	.text._ZN17fastertransformer34generalAddBiasResidualLayerNormOptI7__half2Lb0ELb1ELi1ELb1ELi2EEEvPT_S3_PKS2_S5_S5_S5_S5_S5_fiiPKfS7_S7_Pfi,"ax",@progbits
	.sectioninfo	@"SHI_REGISTERS=24"
	.align	128
        .global         _ZN17fastertransformer34generalAddBiasResidualLayerNormOptI7__half2Lb0ELb1ELi1ELb1ELi2EEEvPT_S3_PKS2_S5_S5_S5_S5_S5_fiiPKfS7_S7_Pfi
        .type           _ZN17fastertransformer34generalAddBiasResidualLayerNormOptI7__half2Lb0ELb1ELi1ELb1ELi2EEEvPT_S3_PKS2_S5_S5_S5_S5_S5_fiiPKfS7_S7_Pfi,@function
        .size           _ZN17fastertransformer34generalAddBiasResidualLayerNormOptI7__half2Lb0ELb1ELi1ELb1ELi2EEEvPT_S3_PKS2_S5_S5_S5_S5_S5_fiiPKfS7_S7_Pfi,(.L_x_2485 - _ZN17fastertransformer34generalAddBiasResidualLayerNormOptI7__half2Lb0ELb1ELi1ELb1ELi2EEEvPT_S3_PKS2_S5_S5_S5_S5_S5_fiiPKfS7_S7_Pfi)
        .other          _ZN17fastertransformer34generalAddBiasResidualLayerNormOptI7__half2Lb0ELb1ELi1ELb1ELi2EEEvPT_S3_PKS2_S5_S5_S5_S5_S5_fiiPKfS7_S7_Pfi,@"STO_CUDA_ENTRY STV_DEFAULT"
_ZN17fastertransformer34generalAddBiasResidualLayerNormOptI7__half2Lb0ELb1ELi1ELb1ELi2EEEvPT_S3_PKS2_S5_S5_S5_S5_S5_fiiPKfS7_S7_Pfi:
.text._ZN17fastertransformer34generalAddBiasResidualLayerNormOptI7__half2Lb0ELb1ELi1ELb1ELi2EEEvPT_S3_PKS2_S5_S5_S5_S5_S5_fiiPKfS7_S7_Pfi:
        /* <DEDUP_REMOVED lines=15> */
.L_x_1984:
        /* <DEDUP_REMOVED lines=15> */
.L_x_1983:
[----:B-1----:R-:W-:Y:S05]  /*01e0*/  BSYNC B0 ;  /* 0x0000000000007941 */ /* 0x002fea0003800000 */
.L_x_1982:
        /* <DEDUP_REMOVED lines=47> */
.L_x_1987:
        /* <DEDUP_REMOVED lines=27> */
.L_x_1986:
[----:B0-----:R-:W-:Y:S05]  /*0690*/  BSYNC B0 ;  /* 0x0000000000007941 */ /* 0x001fea0003800000 */
.L_x_1985:
        /* <DEDUP_REMOVED lines=41> */
.L_x_1994:
        /* <DEDUP_REMOVED lines=30> */
.L_x_1990:
[----:B------:R0:W-:Y:S01]  /*0b10*/  STS [R17], R19 ;  /* 0x0000001311007388 */ /* 0x0001e20000000800 */
[C---:B------:R-:W-:Y:S02]  /*0b20*/  HADD2 R4, |R19|.reuse, -RZ.H0_H0 ;  /* 0xa00000ff13047230 */ /* 0x040fe40000000200 */
[----:B------:R-:W-:-:S03]  /*0b30*/  HSETP2.GT.AND P4, PT, |R19|.H0_H0, |R19|.H1_H1, PT ;  /* 0x7000001313007234 */ /* 0x000fc60003f84a00 */
[----:B------:R-:W-:-:S04]  /*0b40*/  PRMT R5, R4, 0x7632, R5 ;  /* 0x0000763204057816 */ /* 0x000fc80000000005 */
[----:B------:R-:W-:-:S05]  /*0b50*/  SEL R4, R5, R4, !P4 ;  /* 0x0000000405047207 */ /* 0x000fca0006000000 */
[----:B------:R-:W-:-:S05]  /*0b60*/  HSETP2.GT.AND P4, PT, R4.H0_H0, R13.H0_H0, PT ;  /* 0x2000000d04007234 */ /* 0x000fca0003f84800 */
[----:B------:R-:W-:Y:S02]  /*0b70*/  SEL R13, R13, R4, !P4 ;  /* 0x000000040d0d7207 */ /* 0x000fe40006000000 */
.L_x_1991:
        /* <DEDUP_REMOVED lines=32> */
.L_x_1992:
[----:B------:R0:W-:Y:S01]  /*0d80*/  STS [R17], R18 ;  /* 0x0000001211007388 */ /* 0x0001e20000000800 */
[C---:B------:R-:W-:Y:S02]  /*0d90*/  HADD2 R4, |R18|.reuse, -RZ.H0_H0 ;  /* 0xa00000ff12047230 */ /* 0x040fe40000000200 */
[----:B------:R-:W-:-:S03]  /*0da0*/  HSETP2.GT.AND P4, PT, |R18|.H0_H0, |R18|.H1_H1, PT ;  /* 0x7000001212007234 */ /* 0x000fc60003f84a00 */
[----:B------:R-:W-:-:S04]  /*0db0*/  PRMT R5, R4, 0x7632, R5 ;  /* 0x0000763204057816 */ /* 0x000fc80000000005 */
[----:B------:R-:W-:-:S05]  /*0dc0*/  SEL R4, R5, R4, !P4 ;  /* 0x0000000405047207 */ /* 0x000fca0006000000 */
[----:B------:R-:W-:-:S05]  /*0dd0*/  HSETP2.GT.AND P4, PT, R4.H0_H0, R13.H0_H0, PT ;  /* 0x2000000d04007234 */ /* 0x000fca0003f84800 */
[----:B------:R-:W-:Y:S02]  /*0de0*/  SEL R13, R13, R4, !P4 ;  /* 0x000000040d0d7207 */ /* 0x000fe40006000000 */
.L_x_1993:
[----:B0-----:R-:W-:-:S04]  /*0df0*/  IADD3 R7, R19, c[0x0][0x0], RZ ;  /* 0x0000000013077a10 */ /* 0x001fc80007ffe0ff */
[----:B------:R-:W-:-:S13]  /*0e00*/  ISETP.GE.AND P4, PT, R7, c[0x0][0x1a8], PT ;  /* 0x00006a0007007a0c */ /* 0x000fda0003f86270 */
[----:B------:R-:W-:Y:S05]  /*0e10*/  @!P4 BRA `(.L_x_1994) ;  /* 0xfffffb100000c947 */ /* 0x000fea000383ffff */
.L_x_1989:
[----:B0-----:R-:W-:Y:S05]  /*0e20*/  BSYNC B0 ;  /* 0x0000000000007941 */ /* 0x001fea0003800000 */
.L_x_1988:
        /* <DEDUP_REMOVED lines=49> */
[----:B------:R-:W-:Y:S05]  /*1140*/  CALL.REL.NOINC `($__internal_51_$__cuda_sm20_div_rn_f64_full) ;  /* 0x0000020000007944 */ /* 0x000fea0003c00000 */
.L_x_1998:
[----:B------:R-:W-:Y:S05]  /*1150*/  BSYNC B1 ;  /* 0x0000000000017941 */ /* 0x000fea0003800000 */
.L_x_1997:
[----:B------:R-:W0:Y:S01]  /*1160*/  S2R R13, SR_CTAID.X ;  /* 0x00000000000d7919 */ /* 0x000e220000002500 */
[----:B------:R-:W2:Y:S01]  /*1170*/  F2F.F32.F64 R5, R8 ;  /* 0x0000000800057310 */ /* 0x000ea20000301000 */
[----:B------:R-:W2:Y:S01]  /*1180*/  DSETP.GEU.AND P0, PT, |R8|, c[0x2][0x0], PT ;  /* 0x008000000800762a */ /* 0x000ea20003f0e200 */
[----:B-1----:R-:W-:-:S13]  /*1190*/  IMAD.MOV.U32 R15, RZ, RZ, 0x2 ;  /* 0x00000002ff0f7424 */ /* 0x002fda00078e00ff */
[----:B--2---:R-:W-:Y:S02]  /*11a0*/  @!P0 FMUL R5, R5, 1.175494350822287508e-38 ;  /* 0x0080000005058820 */ /* 0x004fe40000400000 */
.L_x_1999:
        /* <DEDUP_REMOVED lines=16> */
.L_x_1996:
[----:B------:R-:W-:Y:S05]  /*12b0*/  BSYNC B0 ;  /* 0x0000000000007941 */ /* 0x000fea0003800000 */
.L_x_1995:
        /* <DEDUP_REMOVED lines=9> */
        .weak           $__internal_51_$__cuda_sm20_div_rn_f64_full
        .type           $__internal_51_$__cuda_sm20_div_rn_f64_full,@function
        .size           $__internal_51_$__cuda_sm20_div_rn_f64_full,(.L_x_2485 - $__internal_51_$__cuda_sm20_div_rn_f64_full)
$__internal_51_$__cuda_sm20_div_rn_f64_full:
        /* <DEDUP_REMOVED lines=57> */
.L_x_2001:
        /* <DEDUP_REMOVED lines=15> */
.L_x_2003:
[----:B0-----:R-:W-:Y:S01]  /*17d0*/  LOP3.LUT R17, R7, 0x80000, RZ, 0xfc, !PT ;  /* 0x0008000007117812 */ /* 0x001fe200078efcff */
[----:B------:R-:W-:Y:S02]  /*17e0*/  IMAD.MOV.U32 R16, RZ, RZ, R6 ;  /* 0x000000ffff107224 */ /* 0x000fe400078e0006 */
.L_x_2002:
[----:B------:R-:W-:Y:S05]  /*17f0*/  BSYNC B2 ;  /* 0x0000000000027941 */ /* 0x000fea0003800000 */
.L_x_2000:
[----:B------:R-:W-:Y:S01]  /*1800*/  IMAD.MOV.U32 R11, RZ, RZ, 0x0 ;  /* 0x00000000ff0b7424 */ /* 0x000fe200078e00ff */
[----:B------:R-:W-:Y:S01]  /*1810*/  MOV R9, R17 ;  /* 0x0000001100097202 */ /* 0x000fe20000000f00 */
[----:B------:R-:W-:Y:S02]  /*1820*/  IMAD.MOV.U32 R8, RZ, RZ, R16 ;  /* 0x000000ffff087224 */ /* 0x000fe400078e0010 */
[----:B------:R-:W-:Y:S05]  /*1830*/  RET.REL.NODEC R10 `(_ZN17fastertransformer34generalAddBiasResidualLayerNormOptI7__half2Lb0ELb1ELi1ELb1ELi2EEEvPT_S3_PKS2_S5_S5_S5_S5_S5_fiiPKfS7_S7_Pfi) ;  /* 0xffffe7c00a007950 */ /* 0x000fea0003c3ffff */
.L_x_2004:
        /* <DEDUP_REMOVED lines=12> */
.L_x_2485:


//--------------------- .text._ZN17fastertransformer35generalAddBiasResidualLayerNormOpt2I7__half2Lb1ELb1ELi1ELb1ELi2EEEvPT_S3_PKS2_S5_S5_S5_S5_S5_fiiPKfS7_S7_Pfi --------------------------
	.section	.text._ZN17fastertransformer35generalAddBiasResidualLayerNormOpt2I7__half2Lb1ELb1ELi1ELb1ELi2EEEvPT_S3_PKS2_S5_S5_S5_S5_S5_fiiPKfS7_S7_Pfi,"ax",@progbits
	.sectioninfo	@"SHI_REGISTERS=26"
	.align	128
        .global         _ZN17fastertransformer35generalAddBiasResidualLayerNormOpt2I7__half2Lb1ELb1ELi1ELb1ELi2EEEvPT_S3_PKS2_S5_S5_S5_S5_S5_fiiPKfS7_S7_Pfi
        .type           _ZN17fastertransformer35generalAddBiasResidualLayerNormOpt2I7__half2Lb1ELb1ELi1ELb1ELi2EEEvPT_S3_PKS2_S5_S5_S5_S5_S5_fiiPKfS7_S7_Pfi,@function
        .size           _ZN17fastertransformer35generalAddBiasResidualLayerNormOpt2I7__half2Lb1ELb1ELi1ELb1ELi2EEEvPT_S3_PKS2_S5_S5_S5_S5_S5_fiiPKfS7_S7_Pfi,(.L_x_2486 - _ZN17fastertransformer35generalAddBiasResidualLayerNormOpt2I7__half2Lb1ELb1ELi1ELb1ELi2EEEvPT_S3_PKS2_S5_S5_S5_S5_S5_fiiPKfS7_S7_Pfi)
        .other          _ZN17fastertransformer35generalAddBiasResidualLayerNormOpt2I7__half2Lb1ELb1ELi1ELb1ELi2EEEvPT_S3_PKS2_S5_S5_S5_S5_S5_fiiPKfS7_S7_Pfi,@"STO_CUDA_ENTRY STV_DEFAULT"
_ZN17fastertransformer35generalAddBiasResidualLayerNormOpt2I7__half2Lb1ELb1ELi1ELb1ELi2EEEvPT_S3_PKS2_S5_S5_S5_S5_S5_fiiPKfS7_S7_Pfi:
.text._ZN17fastertransformer35generalAddBiasResidualLayerNormOpt2I7__half2Lb1ELb1ELi1ELb1ELi2EEEvPT_S3_PKS2_S5_S5_S5_S5_S5_fiiPKfS7_S7_Pfi:
        /* <DEDUP_REMOVED lines=30> */
.L_x_2010:
        /* <DEDUP_REMOVED lines=17> */
[----:B------:R-:W-:Y:S02]  /*02f0*/  FADD.FTZ R18, R18, R21 ;  /* 0x0000001512127221 */ /* 0x000fe40000010000 */
[----:B------:R-:W-:-:S02]  /*0300*/  FADD.FTZ R10, R10, R13 ;  /* 0x0000000d0a0a7221 */ /* 0x000fc40000010000 */
[----:B------:R-:W-:Y:S02]  /*0310*/  FADD.FTZ R13, R18, R15 ;  /* 0x0000000f120d7221 */ /* 0x000fe40000010000 */
[----:B------:R-:W-:Y:S01]  /*0320*/  IMAD.WIDE R14, R11, R8, c[0x0][0x168] ;  /* 0x00005a000b0e7625 */ /* 0x000fe200078e0208 */
[----:B------:R-:W-:Y:S02]  /*0330*/  IADD3 R11, R9, c[0x0][0x0], RZ ;  /* 0x00000000090b7a10 */ /* 0x000fe40007ffe0ff */
[-C--:B------:R-:W-:Y:S01]  /*0340*/  F2FP.PACK_AB R12, R10, R13.reuse ;  /* 0x0000000d0a0c723e */ /* 0x080fe200000000ff */
[----:B------:R-:W-:Y:S01]  /*0350*/  FMUL.FTZ R17, R13, R13 ;  /* 0x0000000d0d117220 */ /* 0x000fe20000410000 */
[----:B------:R-:W-:Y:S02]  /*0360*/  ISETP.GE.AND P0, PT, R11, c[0x0][0x1a8], PT ;  /* 0x00006a000b007a0c */ /* 0x000fe40003f06270 */
[----:B------:R-:W-:Y:S01]  /*0370*/  PRMT R16, R12, 0x5432, R12 ;  /* 0x000054320c107816 */ /* 0x000fe2000000000c */
[C---:B------:R-:W-:Y:S01]  /*0380*/  FADD.FTZ R12, R10.reuse, R13 ;  /* 0x0000000d0a0c7221 */ /* 0x040fe20000010000 */
[----:B------:R-:W-:Y:S01]  /*0390*/  LEA R13, R9, 0x190, 0x2 ;  /* 0x00000190090d7811 */ /* 0x000fe200078e10ff */
[----:B------:R-:W-:-:S02]  /*03a0*/  FFMA.FTZ R17, R10, R10, R17 ;  /* 0x0000000a0a117223 */ /* 0x000fc40000010011 */
[----:B------:R0:W-:Y:S01]  /*03b0*/  STG.E [R14.64], R16 ;  /* 0x000000100e007986 */ /* 0x0001e2000c101904 */
[----:B------:R-:W-:Y:S02]  /*03c0*/  FADD.FTZ R7, R12, R7 ;  /* 0x000000070c077221 */ /* 0x000fe40000010000 */
[----:B------:R-:W-:Y:S01]  /*03d0*/  FADD.FTZ R6, R17, R6 ;  /* 0x0000000611067221 */ /* 0x000fe20000010000 */
[----:B------:R0:W-:Y:S02]  /*03e0*/  STS [R9.X4+0x190], R16 ;  /* 0x0001901009007388 */ /* 0x0001e40000004800 */
        /* <DEDUP_REMOVED lines=34> */
.L_x_2009:
[----:B------:R-:W-:Y:S05]  /*0610*/  BSYNC B1 ;  /* 0x0000000000017941 */ /* 0x000fea0003800000 */
.L_x_2008:
[----:B------:R-:W-:Y:S05]  /*0620*/  BRA `(.L_x_2006) ;  /* 0x0000050000007947 */ /* 0x000fea0003800000 */
.L_x_2007:
[----:B------:R-:W-:Y:S01]  /*0630*/  IMAD.MOV.U32 R15, RZ, RZ, R5 ;  /* 0x000000ffff0f7224 */ /* 0x000fe200078e0005 */
[----:B------:R-:W-:Y:S02]  /*0640*/  MOV R7, RZ ;  /* 0x000000ff00077202 */ /* 0x000fe40000000f00 */
.L_x_2011:
        /* <DEDUP_REMOVED lines=11> */
[----:B---3--:R-:W-:Y:S01]  /*0700*/  HADD2.F32 R20, -RZ, R18.H1_H1 ;  /* 0x30000012ff147230 */ /* 0x008fe20000004100 */
[----:B0-----:R-:W-:-:S04]  /*0710*/  FMUL.FTZ R17, R17, R8 ;  /* 0x0000000811117220 */ /* 0x001fc80000410000 */
[----:B------:R-:W-:Y:S02]  /*0720*/  FADD.FTZ R20, RZ, R20 ;  /* 0x00000014ff147221 */ /* 0x000fe40000010000 */
[----:B-1----:R-:W-:Y:S01]  /*0730*/  FMUL.FTZ R22, R21, R8 ;  /* 0x0000000815167220 */ /* 0x002fe20000410000 */
[----:B----4-:R-:W-:-:S04]  /*0740*/  HADD2.F32 R21, -RZ, R12.H1_H1 ;  /* 0x3000000cff157230 */ /* 0x010fc80000004100 */
[----:B------:R-:W-:Y:S01]  /*0750*/  F2FP.PACK_AB R22, R22, R17 ;  /* 0x000000111616723e */ /* 0x000fe200000000ff */
[----:B------:R-:W-:Y:S01]  /*0760*/  HADD2.F32 R17, -RZ, R18.H0_H0 ;  /* 0x20000012ff117230 */ /* 0x000fe20000004100 */
[----:B------:R-:W-:Y:S01]  /*0770*/  FADD.FTZ R20, R20, R21 ;  /* 0x0000001514147221 */ /* 0x000fe20000010000 */
[----:B------:R-:W-:Y:S01]  /*0780*/  HADD2.F32 R18, -RZ, R12.H0_H0 ;  /* 0x2000000cff127230 */ /* 0x000fe20000004100 */
[----:B------:R-:W-:Y:S01]  /*0790*/  IMAD.WIDE R12, R16, R9, c[0x0][0x168] ;  /* 0x00005a00100c7625 */ /* 0x000fe200078e0209 */
[--C-:B------:R-:W-:Y:S02]  /*07a0*/  HADD2.F32 R11, -RZ, R22.reuse.H1_H1 ;  /* 0x30000016ff0b7230 */ /* 0x100fe40000004100 */
[----:B------:R-:W-:Y:S01]  /*07b0*/  HADD2.F32 R22, -RZ, R22.H0_H0 ;  /* 0x20000016ff167230 */ /* 0x000fe20000004100 */
[----:B------:R-:W-:Y:S02]  /*07c0*/  FADD.FTZ R17, RZ, R17 ;  /* 0x00000011ff117221 */ /* 0x000fe40000010000 */
[----:B------:R-:W-:-:S02]  /*07d0*/  FADD.FTZ R20, R20, R11 ;  /* 0x0000000b14147221 */ /* 0x000fc40000010000 */
[----:B------:R-:W-:Y:S02]  /*07e0*/  FADD.FTZ R17, R17, R18 ;  /* 0x0000001211117221 */ /* 0x000fe40000010000 */
[----:B------:R-:W-:Y:S02]  /*07f0*/  FMUL.FTZ R16, R20, R20 ;  /* 0x0000001414107220 */ /* 0x000fe40000410000 */
[----:B------:R-:W-:-:S05]  /*0800*/  FADD.FTZ R17, R17, R22 ;  /* 0x0000001611117221 */ /* 0x000fca0000010000 */
[C---:B------:R-:W-:Y:S01]  /*0810*/  F2FP.PACK_AB R10, R17.reuse, R20 ;  /* 0x00000014110a723e */ /* 0x040fe200000000ff */
[C---:B------:R-:W-:Y:S02]  /*0820*/  FADD.FTZ R20, R17.reuse, R20 ;  /* 0x0000001411147221 */ /* 0x040fe40000010000 */
[----:B------:R-:W-:Y:S01]  /*0830*/  FFMA.FTZ R17, R17, R17, R16 ;  /* 0x0000001111117223 */ /* 0x000fe20000010010 */
[----:B------:R-:W-:Y:S01]  /*0840*/  PRMT R11, R10, 0x5432, R10 ;  /* 0x000054320a0b7816 */ /* 0x000fe2000000000a */
[----:B------:R-:W-:Y:S01]  /*0850*/  FADD.FTZ R7, R20, R7 ;  /* 0x0000000714077221 */ /* 0x000fe20000010000 */
[----:B------:R-:W-:Y:S01]  /*0860*/  IADD3 R10, R15, c[0x0][0x0], RZ ;  /* 0x000000000f0a7a10 */ /* 0x000fe20007ffe0ff */
[----:B------:R-:W-:Y:S01]  /*0870*/  FADD.FTZ R6, R17, R6 ;  /* 0x0000000611067221 */ /* 0x000fe20000010000 */
[----:B------:R-:W-:Y:S01]  /*0880*/  LEA R16, R15, 0x190, 0x2 ;  /* 0x000001900f107811 */ /* 0x000fe200078e10ff */
[----:B------:R0:W-:Y:S01]  /*0890*/  STG.E [R12.64], R11 ;  /* 0x0000000b0c007986 */ /* 0x0001e2000c101904 */
[----:B------:R-:W-:-:S03]  /*08a0*/  ISETP.GE.AND P0, PT, R10, c[0x0][0x1a8], PT ;  /* 0x00006a000a007a0c */ /* 0x000fc60003f06270 */
[----:B------:R0:W-:Y:S10]  /*08b0*/  STS [R15.X4+0x190], R11 ;  /* 0x0001900b0f007388 */ /* 0x0001f40000004800 */
[----:B------:R-:W-:Y:S05]  /*08c0*/  @P0 BRA `(.L_x_2006) ;  /* 0x0000026000000947 */ /* 0x000fea0003800000 */
[----:B0-----:R-:W-:-:S04]  /*08d0*/  IMAD R18, R0, c[0x0][0x1a8], R10 ;  /* 0x00006a0000127a24 */ /* 0x001fc800078e020a */
[----:B------:R-:W-:-:S06]  /*08e0*/  IMAD.WIDE R12, R18, R14, c[0x0][0x170] ;  /* 0x00005c00120c7625 */ /* 0x000fcc00078e020e */
[----:B------:R-:W2:Y:S01]  /*08f0*/  LDG.E.64 R12, [R12.64] ;  /* 0x000000040c0c7981 */ /* 0x000ea2000c1e1b00 */
[----:B------:R-:W-:-:S04]  /*0900*/  IMAD.WIDE R20, R10, R9, c[0x0][0x178] ;  /* 0x00005e000a147625 */ /* 0x000fc800078e0209 */
[CC--:B------:R-:W-:Y:S02]  /*0910*/  IMAD.WIDE R14, R18.reuse, R9.reuse, c[0x0][0x180] ;  /* 0x00006000120e7625 */ /* 0x0c0fe400078e0209 */
[----:B------:R-:W3:Y:S04]  /*0920*/  LDG.E.CONSTANT R20, [R20.64] ;  /* 0x0000000414147981 */ /* 0x000ee8000c1e9900 */
[----:B------:R0:W4:Y:S01]  /*0930*/  LDG.E.CONSTANT R14, [R14.64] ;  /* 0x000000040e0e7981 */ /* 0x000122000c1e9900 */
[----:B------:R-:W-:-:S04]  /*0940*/  IMAD.WIDE R18, R18, R9, c[0x0][0x168] ;  /* 0x00005a0012127625 */ /* 0x000fc800078e0209 */
[----:B------:R-:W-:Y:S01]  /*0950*/  IMAD R16, R9, c[0x0][0x0], R16 ;  /* 0x0000000009107a24 */ /* 0x000fe200078e0210 */
[----:B--2---:R-:W1:Y:S08]  /*0960*/  I2F R11, R12 ;  /* 0x0000000c000b7306 */ /* 0x004e700000201400 */
[----:B------:R-:W2:Y:S01]  /*0970*/  I2F R17, R13 ;  /* 0x0000000d00117306 */ /* 0x000ea20000201400 */
[----:B-1----:R-:W-:-:S02]  /*0980*/  FMUL.FTZ R11, R11, R8 ;  /* 0x000000080b0b7220 */ /* 0x002fc40000410000 */
[----:B--2---:R-:W-:Y:S01]  /*0990*/  FMUL.FTZ R22, R17, R8 ;  /* 0x0000000811167220 */ /* 0x004fe20000410000 */
[----:B---3--:R-:W-:-:S04]  /*09a0*/  HADD2.F32 R17, -RZ, R20.H1_H1 ;  /* 0x30000014ff117230 */ /* 0x008fc80000004100 */
[----:B0-----:R-:W-:Y:S01]  /*09b0*/  F2FP.PACK_AB R15, R22, R11 ;  /* 0x0000000b160f723e */ /* 0x001fe200000000ff */
[----:B------:R-:W-:Y:S01]  /*09c0*/  HADD2.F32 R11, -RZ, R20.H0_H0 ;  /* 0x20000014ff0b7230 */ /* 0x000fe20000004100 */
[----:B------:R-:W-:Y:S01]  /*09d0*/  FADD.FTZ R17, RZ, R17 ;  /* 0x00000011ff117221 */ /* 0x000fe20000010000 */
[--C-:B----4-:R-:W-:Y:S02]  /*09e0*/  HADD2.F32 R22, -RZ, R14.reuse.H1_H1 ;  /* 0x3000000eff167230 */ /* 0x110fe40000004100 */
[----:B------:R-:W-:Y:S01]  /*09f0*/  HADD2.F32 R20, -RZ, R14.H0_H0 ;  /* 0x2000000eff147230 */ /* 0x000fe20000004100 */
[----:B------:R-:W-:Y:S01]  /*0a00*/  FADD.FTZ R11, RZ, R11 ;  /* 0x0000000bff0b7221 */ /* 0x000fe20000010000 */
[--C-:B------:R-:W-:Y:S01]  /*0a10*/  HADD2.F32 R14, -RZ, R15.reuse.H1_H1 ;  /* 0x3000000fff0e7230 */ /* 0x100fe20000004100 */
[----:B------:R-:W-:Y:S01]  /*0a20*/  FADD.FTZ R17, R17, R22 ;  /* 0x0000001611117221 */ /* 0x000fe20000010000 */
[----:B------:R-:W-:Y:S01]  /*0a30*/  HADD2.F32 R12, -RZ, R15.H0_H0 ;  /* 0x2000000fff0c7230 */ /* 0x000fe20000004100 */
[----:B------:R-:W-:Y:S01]  /*0a40*/  FADD.FTZ R11, R11, R20 ;  /* 0x000000140b0b7221 */ /* 0x000fe20000010000 */
[----:B------:R-:W-:Y:S01]  /*0a50*/  IADD3 R15, R10, c[0x0][0x0], RZ ;  /* 0x000000000a0f7a10 */ /* 0x000fe20007ffe0ff */
[----:B------:R-:W-:-:S02]  /*0a60*/  FADD.FTZ R14, R17, R14 ;  /* 0x0000000e110e7221 */ /* 0x000fc40000010000 */
[----:B------:R-:W-:Y:S01]  /*0a70*/  FADD.FTZ R11, R11, R12 ;  /* 0x0000000c0b0b7221 */ /* 0x000fe20000010000 */
[----:B------:R-:W-:Y:S01]  /*0a80*/  ISETP.GE.AND P0, PT, R15, c[0x0][0x1a8], PT ;  /* 0x00006a000f007a0c */ /* 0x000fe20003f06270 */
        /* <DEDUP_REMOVED lines=10> */
.L_x_2006:
[----:B0--3--:R-:W-:Y:S05]  /*0b30*/  BSYNC B0 ;  /* 0x0000000000007941 */ /* 0x009fea0003800000 */
.L_x_2005:
        /* <DEDUP_REMOVED lines=66> */
.L_x_2013:
[----:B------:R-:W-:Y:S05]  /*0f60*/  BSYNC B0 ;  /* 0x0000000000007941 */ /* 0x000fea0003800000 */
.L_x_2012:
        /* <DEDUP_REMOVED lines=9> */
.L_x_2020:
        /* <DEDUP_REMOVED lines=28> */
.L_x_2016:
[----:B------:R0:W-:Y:S01]  /*11c0*/  STS [R17], R19 ;  /* 0x0000001311007388 */ /* 0x0001e20000000800 */
[C---:B------:R-:W-:Y:S02]  /*11d0*/  HADD2 R7, |R19|.reuse, -RZ.H0_H0 ;  /* 0xa00000ff13077230 */ /* 0x040fe40000000200 */
[----:B------:R-:W-:-:S03]  /*11e0*/  HSETP2.GT.AND P5, PT, |R19|.H0_H0, |R19|.H1_H1, PT ;  /* 0x7000001313007234 */ /* 0x000fc60003fa4a00 */
[----:B------:R-:W-:-:S04]  /*11f0*/  PRMT R6, R7, 0x7632, R6 ;  /* 0x0000763207067816 */ /* 0x000fc80000000006 */
[----:B------:R-:W-:-:S05]  /*1200*/  SEL R7, R6, R7, !P5 ;  /* 0x0000000706077207 */ /* 0x000fca0006800000 */
[----:B------:R-:W-:-:S05]  /*1210*/  HSETP2.GT.AND P5, PT, R7.H0_H0, R14.H0_H0, PT ;  /* 0x2000000e07007234 */ /* 0x000fca0003fa4800 */
[----:B------:R-:W-:Y:S02]  /*1220*/  SEL R14, R14, R7, !P5 ;  /* 0x000000070e0e7207 */ /* 0x000fe40006800000 */
.L_x_2017:
        /* <DEDUP_REMOVED lines=30> */
.L_x_2018:
[----:B------:R0:W-:Y:S01]  /*1410*/  STS [R17], R18 ;  /* 0x0000001211007388 */ /* 0x0001e20000000800 */
[C---:B------:R-:W-:Y:S02]  /*1420*/  HADD2 R7, |R18|.reuse, -RZ.H0_H0 ;  /* 0xa00000ff12077230 */ /* 0x040fe40000000200 */
[----:B------:R-:W-:-:S03]  /*1430*/  HSETP2.GT.AND P5, PT, |R18|.H0_H0, |R18|.H1_H1, PT ;  /* 0x7000001212007234 */ /* 0x000fc60003fa4a00 */
[----:B------:R-:W-:-:S04]  /*1440*/  PRMT R6, R7, 0x7632, R6 ;  /* 0x0000763207067816 */ /* 0x000fc80000000006 */
[----:B------:R-:W-:-:S05]  /*1450*/  SEL R7, R6, R7, !P5 ;  /* 0x0000000706077207 */ /* 0x000fca0006800000 */
[----:B------:R-:W-:-:S05]  /*1460*/  HSETP2.GT.AND P5, PT, R7.H0_H0, R14.H0_H0, PT ;  /* 0x2000000e07007234 */ /* 0x000fca0003fa4800 */
[----:B------:R-:W-:Y:S02]  /*1470*/  SEL R14, R14, R7, !P5 ;  /* 0x000000070e0e7207 */ /* 0x000fe40006800000 */
.L_x_2019:
[----:B0-----:R-:W-:-:S04]  /*1480*/  IADD3 R9, R19, c[0x0][0x0], RZ ;  /* 0x0000000013097a10 */ /* 0x001fc80007ffe0ff */
[----:B------:R-:W-:-:S13]  /*1490*/  ISETP.GE.AND P5, PT, R9, c[0x0][0x1a8], PT ;  /* 0x00006a0009007a0c */ /* 0x000fda0003fa6270 */
[----:B------:R-:W-:Y:S05]  /*14a0*/  @!P5 BRA `(.L_x_2020) ;  /* 0xfffffb500000d947 */ /* 0x000fea000383ffff */
.L_x_2015:
[----:B------:R-:W-:Y:S05]  /*14b0*/  BSYNC B0 ;  /* 0x0000000000007941 */ /* 0x000fea0003800000 */
.L_x_2014:
        /* <DEDUP_REMOVED lines=49> */
[----:B------:R-:W-:Y:S05]  /*17d0*/  CALL.REL.NOINC `($__internal_52_$__cuda_sm20_div_rn_f64_full) ;  /* 0x000001e000007944 */ /* 0x000fea0003c00000 */
.L_x_2024:
[----:B------:R-:W-:Y:S05]  /*17e0*/  BSYNC B1 ;  /* 0x0000000000017941 */ /* 0x000fea0003800000 */
.L_x_2023:
[----:B------:R-:W2:Y:S01]  /*17f0*/  F2F.F32.F64 R8, R6 ;  /* 0x0000000600087310 */ /* 0x000ea20000301000 */
[----:B------:R-:W2:Y:S01]  /*1800*/  DSETP.GEU.AND P0, PT, |R6|, c[0x2][0x0], PT ;  /* 0x008000000600762a */ /* 0x000ea20003f0e200 */
[----:B------:R-:W-:-:S13]  /*1810*/  MOV R13, 0x2 ;  /* 0x00000002000d7802 */ /* 0x000fda0000000f00 */
[----:B--2---:R-:W-:Y:S02]  /*1820*/  @!P0 FMUL R8, R8, 1.175494350822287508e-38 ;  /* 0x0080000008088820 */ /* 0x004fe40000400000 */
.L_x_2025:
        /* <DEDUP_REMOVED lines=16> */
.L_x_2022:
[----:B------:R-:W-:Y:S05]  /*1930*/  BSYNC B0 ;  /* 0x0000000000007941 */ /* 0x000fea0003800000 */
.L_x_2021:
        /* <DEDUP_REMOVED lines=8> */
        .weak           $__internal_52_$__cuda_sm20_div_rn_f64_full
        .type           $__internal_52_$__cuda_sm20_div_rn_f64_full,@function
        .size           $__internal_52_$__cuda_sm20_div_rn_f64_full,(.L_x_2486 - $__internal_52_$__cuda_sm20_div_rn_f64_full)
$__internal_52_$__cuda_sm20_div_rn_f64_full:
        /* <DEDUP_REMOVED lines=57> */
.L_x_2027:
        /* <DEDUP_REMOVED lines=15> */
.L_x_2029:
[----:B------:R-:W-:Y:S01]  /*1e40*/  LOP3.LUT R17, R9, 0x80000, RZ, 0xfc, !PT ;  /* 0x0008000009117812 */ /* 0x000fe200078efcff */
[----:B------:R-:W-:Y:S02]  /*1e50*/  IMAD.MOV.U32 R16, RZ, RZ, R8 ;  /* 0x000000ffff107224 */ /* 0x000fe400078e0008 */
.L_x_2028:
[----:B------:R-:W-:Y:S05]  /*1e60*/  BSYNC B2 ;  /* 0x0000000000027941 */ /* 0x000fea0003800000 */
.L_x_2026:
[----:B------:R-:W-:Y:S01]  /*1e70*/  HFMA2.MMA R13, -RZ, RZ, 0, 0 ;  /* 0x00000000ff0d7435 */ /* 0x000fe200000001ff */
[----:B------:R-:W-:Y:S02]  /*1e80*/  MOV R6, R16 ;  /* 0x0000001000067202 */ /* 0x000fe40000000f00 */
[----:B------:R-:W-:-:S03]  /*1e90*/  MOV R7, R17 ;  /* 0x0000001100077202 */ /* 0x000fc60000000f00 */
[----:B------:R-:W-:Y:S05]  /*1ea0*/  RET.REL.NODEC R12 `(_ZN17fastertransformer35generalAddBiasResidualLayerNormOpt2I7__half2Lb1ELb1ELi1ELb1ELi2EEEvPT_S3_PKS2_S5_S5_S5_S5_S5_fiiPKfS7_S7_Pfi) ;  /* 0xffffe1500c007950 */ /* 0x000fea0003c3ffff */
.L_x_2030:
        /* <DEDUP_REMOVED lines=13> */
.L_x_2486:


//--------------------- .text._ZN17fastertransformer34generalAddBiasResidualLayerNormOptI7__half2Lb1ELb1ELi1ELb1ELi2EEEvPT_S3_PKS2_S5_S5_S5_S5_S5_fiiPKfS7_S7_Pfi --------------------------
	.section	.text._ZN17fastertransformer34generalAddBiasResidualLayerNormOptI7__half2Lb1ELb1ELi1ELb1ELi2EEEvPT_S3_PKS2_S5_S5_S5_S5_S5_fiiPKfS7_S7_Pfi,"ax",@progbits
	.sectioninfo	@"SHI_REGISTERS=24"
	.align	128
        .global         _ZN17fastertransformer34generalAddBiasResidualLayerNormOptI7__half2Lb1ELb1ELi1ELb1ELi2EEEvPT_S3_PKS2_S5_S5_S5_S5_S5_fiiPKfS7_S7_Pfi
        .type           _ZN17fastertransformer34generalAddBiasResidualLayerNormOptI7__half2Lb1ELb1ELi1ELb1ELi2EEEvPT_S3_PKS2_S5_S5_S5_S5_S5_fiiPKfS7_S7_Pfi,@function
        .size           _ZN17fastertransformer34generalAddBiasResidualLayerNormOptI7__half2Lb1ELb1ELi1ELb1ELi2EEEvPT_S3_PKS2_S5_S5_S5_S5_S5_fiiPKfS7_S7_Pfi,(.L_x_2487 - _ZN17fastertransformer34generalAddBiasResidualLayerNormOptI7__half2Lb1ELb1ELi1ELb1ELi2EEEvPT_S3_PKS2_S5_S5_S5_S5_S5_fiiPKfS7_S7_Pfi)
        .other          _ZN17fastertransformer34generalAddBiasResidualLayerNormOptI7__half2Lb1ELb1ELi1ELb1ELi2EEEvPT_S3_PKS2_S5_S5_S5_S5_S5_fiiPKfS7_S7_Pfi,@"STO_CUDA_ENTRY STV_DEFAULT"
_ZN17fastertransformer34generalAddBiasResidualLayerNormOptI7__half2Lb1ELb1ELi1ELb1ELi2EEEvPT_S3_PKS2_S5_S5_S5_S5_S5_fiiPKfS7_S7_Pfi:
.text._ZN17fastertransformer34generalAddBiasResidualLayerNormOptI7__half2Lb1ELb1ELi1ELb1ELi2EEEvPT_S3_PKS2_S5_S5_S5_S5_S5_fiiPKfS7_S7_Pfi:
        /* <DEDUP_REMOVED lines=27> */
.L_x_2034:
        /* <DEDUP_REMOVED lines=19> */
.L_x_2033:
[----:B------:R-:W-:-:S03]  /*02e0*/  MOV R8, R0 ;  /* 0x0000000000087202 */ /* 0x000fc60000000f00 */
.L_x_2035:
        /* <DEDUP_REMOVED lines=24> */
.L_x_2032:
[----:B0-----:R-:W-:Y:S05]  /*0470*/  BSYNC B0 ;  /* 0x0000000000007941 */ /* 0x001fea0003800000 */
.L_x_2031:
        /* <DEDUP_REMOVED lines=47> */
.L_x_2038:
        /* <DEDUP_REMOVED lines=27> */
.L_x_2037:
[----:B0-----:R-:W-:Y:S05]  /*0920*/  BSYNC B0 ;  /* 0x0000000000007941 */ /* 0x001fea0003800000 */
.L_x_2036:
        /* <DEDUP_REMOVED lines=41> */
.L_x_2045:
        /* <DEDUP_REMOVED lines=28> */
.L_x_2041:
[----:B------:R0:W-:Y:S01]  /*0d80*/  STS [R17], R19 ;  /* 0x0000001311007388 */ /* 0x0001e20000000800 */
[C---:B------:R-:W-:Y:S02]  /*0d90*/  HADD2 R6, |R19|.reuse, -RZ.H0_H0 ;  /* 0xa00000ff13067230 */ /* 0x040fe40000000200 */
[----:B------:R-:W-:-:S03]  /*0da0*/  HSETP2.GT.AND P5, PT, |R19|.H0_H0, |R19|.H1_H1, PT ;  /* 0x7000001313007234 */ /* 0x000fc60003fa4a00 */
[----:B------:R-:W-:-:S04]  /*0db0*/  PRMT R7, R6, 0x7632, R7 ;  /* 0x0000763206077816 */ /* 0x000fc80000000007 */
[----:B------:R-:W-:-:S05]  /*0dc0*/  SEL R6, R7, R6, !P5 ;  /* 0x0000000607067207 */ /* 0x000fca0006800000 */
[----:B------:R-:W-:-:S05]  /*0dd0*/  HSETP2.GT.AND P5, PT, R6.H0_H0, R13.H0_H0, PT ;  /* 0x2000000d06007234 */ /* 0x000fca0003fa4800 */
[----:B------:R-:W-:Y:S02]  /*0de0*/  SEL R13, R13, R6, !P5 ;  /* 0x000000060d0d7207 */ /* 0x000fe40006800000 */
.L_x_2042:
        /* <DEDUP_REMOVED lines=30> */
.L_x_2043:
[----:B------:R0:W-:Y:S01]  /*0fd0*/  STS [R17], R18 ;  /* 0x0000001211007388 */ /* 0x0001e20000000800 */
[C---:B------:R-:W-:Y:S02]  /*0fe0*/  HADD2 R6, |R18|.reuse, -RZ.H0_H0 ;  /* 0xa00000ff12067230 */ /* 0x040fe40000000200 */
[----:B------:R-:W-:-:S03]  /*0ff0*/  HSETP2.GT.AND P5, PT, |R18|.H0_H0, |R18|.H1_H1, PT ;  /* 0x7000001212007234 */ /* 0x000fc60003fa4a00 */
[----:B------:R-:W-:-:S04]  /*1000*/  PRMT R7, R6, 0x7632, R7 ;  /* 0x0000763206077816 */ /* 0x000fc80000000007 */
[----:B------:R-:W-:-:S05]  /*1010*/  SEL R6, R7, R6, !P5 ;  /* 0x0000000607067207 */ /* 0x000fca0006800000 */
[----:B------:R-:W-:-:S05]  /*1020*/  HSETP2.GT.AND P5, PT, R6.H0_H0, R13.H0_H0, PT ;  /* 0x2000000d06007234 */ /* 0x000fca0003fa4800 */
[----:B------:R-:W-:Y:S02]  /*1030*/  SEL R13, R13, R6, !P5 ;  /* 0x000000060d0d7207 */ /* 0x000fe40006800000 */
.L_x_2044:
[----:B0-----:R-:W-:-:S04]  /*1040*/  IADD3 R9, R19, c[0x0][0x0], RZ ;  /* 0x0000000013097a10 */ /* 0x001fc80007ffe0ff */
[----:B------:R-:W-:-:S13]  /*1050*/  ISETP.GE.AND P5, PT, R9, c[0x0][0x1a8], PT ;  /* 0x00006a0009007a0c */ /* 0x000fda0003fa6270 */
[----:B------:R-:W-:Y:S05]  /*1060*/  @!P5 BRA `(.L_x_2045) ;  /* 0xfffffb500000d947 */ /* 0x000fea000383ffff */
.L_x_2040:
[----:B0-----:R-:W-:Y:S05]  /*1070*/  BSYNC B0 ;  /* 0x0000000000007941 */ /* 0x001fea0003800000 */
.L_x_2039:
        /* <DEDUP_REMOVED lines=49> */
[----:B------:R-:W-:Y:S05]  /*1390*/  CALL.REL.NOINC `($__internal_53_$__cuda_sm20_div_rn_f64_full) ;  /* 0x0000020000007944 */ /* 0x000fea0003c00000 */
.L_x_2049:
[----:B------:R-:W-:Y:S05]  /*13a0*/  BSYNC B1 ;  /* 0x0000000000017941 */ /* 0x000fea0003800000 */
.L_x_2048:
[----:B------:R-:W0:Y:S01]  /*13b0*/  S2R R13, SR_CTAID.X ;  /* 0x00000000000d7919 */ /* 0x000e220000002500 */
[----:B------:R-:W2:Y:S01]  /*13c0*/  F2F.F32.F64 R5, R8 ;  /* 0x0000000800057310 */ /* 0x000ea20000301000 */
[----:B------:R-:W2:Y:S01]  /*13d0*/  DSETP.GEU.AND P0, PT, |R8|, c[0x2][0x0], PT ;  /* 0x008000000800762a */ /* 0x000ea20003f0e200 */
[----:B-1----:R-:W-:-:S13]  /*13e0*/  MOV R15, 0x2 ;  /* 0x00000002000f7802 */ /* 0x002fda0000000f00 */
[----:B--2---:R-:W-:Y:S02]  /*13f0*/  @!P0 FMUL R5, R5, 1.175494350822287508e-38 ;  /* 0x0080000005058820 */ /* 0x004fe40000400000 */
.L_x_2050:
        /* <DEDUP_REMOVED lines=16> */
.L_x_2047:
[----:B------:R-:W-:Y:S05]  /*1500*/  BSYNC B0 ;  /* 0x0000000000007941 */ /* 0x000fea0003800000 */
.L_x_2046:
        /* <DEDUP_REMOVED lines=9> */
        .weak           $__internal_53_$__cuda_sm20_div_rn_f64_full
        .type           $__internal_53_$__cuda_sm20_div_rn_f64_full,@function
        .size           $__internal_53_$__cuda_sm20_div_rn_f64_full,(.L_x_2487 - $__internal_53_$__cuda_sm20_div_rn_f64_full)
$__internal_53_$__cuda_sm20_div_rn_f64_full:
        /* <DEDUP_REMOVED lines=57> */
.L_x_2052:
        /* <DEDUP_REMOVED lines=15> */
.L_x_2054:
[----:B0-----:R-:W-:Y:S01]  /*1a20*/  LOP3.LUT R17, R7, 0x80000, RZ, 0xfc, !PT ;  /* 0x0008000007117812 */ /* 0x001fe200078efcff */
[----:B------:R-:W-:Y:S02]  /*1a30*/  IMAD.MOV.U32 R16, RZ, RZ, R6 ;  /* 0x000000ffff107224 */ /* 0x000fe400078e0006 */
.L_x_2053:
[----:B------:R-:W-:Y:S05]  /*1a40*/  BSYNC B2 ;  /* 0x0000000000027941 */ /* 0x000fea0003800000 */
.L_x_2051:
[----:B------:R-:W-:Y:S01]  /*1a50*/  HFMA2.MMA R11, -RZ, RZ, 0, 0 ;  /* 0x00000000ff0b7435 */ /* 0x000fe200000001ff */
[----:B------:R-:W-:Y:S01]  /*1a60*/  MOV R8, R16 ;  /* 0x0000001000087202 */ /* 0x000fe20000000f00 */
[----:B------:R-:W-:-:S04]  /*1a70*/  IMAD.MOV.U32 R9, RZ, RZ, R17 ;  /* 0x000000ffff097224 */ /* 0x000fc800078e0011 */
[----:B------:R-:W-:Y:S05]  /*1a80*/  RET.REL.NODEC R10 `(_ZN17fastertransformer34generalAddBiasResidualLayerNormOptI7__half2Lb1ELb1ELi1ELb1ELi2EEEvPT_S3_PKS2_S5_S5_S5_S5_S5_fiiPKfS7_S7_Pfi) ;  /* 0xffffe5700a007950 */ /* 0x000fea0003c3ffff */
.L_x_2055:
        /* <DEDUP_REMOVED lines=15> */
.L_x_2487:


//--------------------- .text._ZN17fastertransformer35generalAddBiasResidualLayerNormOpt2I7__half2Lb0ELb0ELi2ELb1ELi1EEEvPT_S3_PKS2_S5_S5_S5_S5_S5_fiiPKfS7_S7_Pfi --------------------------
	.section	.text._ZN17fastertransformer35generalAddBiasResidualLayerNormOpt2I7__half2Lb0ELb0ELi2ELb1ELi1EEEvPT_S3_PKS2_S5_S5_S5_S5_S5_fiiPKfS7_S7_Pfi,"ax",@progbits
	.sectioninfo	@"SHI_REGISTERS=25"
	.align	128
        .global         _ZN17fastertransformer35generalAddBiasResidualLayerNormOpt2I7__half2Lb0ELb0ELi2ELb1ELi1EEEvPT_S3_PKS2_S5_S5_S5_S5_S5_fiiPKfS7_S7_Pfi
        .type           _ZN17fastertransformer35generalAddBiasResidualLayerNormOpt2I7__half2Lb0ELb0ELi2ELb1ELi1EEEvPT_S3_PKS2_S5_S5_S5_S5_S5_fiiPKfS7_S7_Pfi,@function
        .size           _ZN17fastertransformer35generalAddBiasResidualLayerNormOpt2I7__half2Lb0ELb0ELi2ELb1ELi1EEEvPT_S3_PKS2_S5_S5_S5_S5_S5_fiiPKfS7_S7_Pfi,(.L_x_2488 - _ZN17fastertransformer35generalAddBiasResidualLayerNormOpt2I7__half2Lb0ELb0ELi2ELb1ELi1EEEvPT_S3_PKS2_S5_S5_S5_S5_S5_fiiPKfS7_S7_Pfi)
        .other          _ZN17fastertransformer35generalAddBiasResidualLayerNormOpt2I7__half2Lb0ELb0ELi2ELb1ELi1EEEvPT_S3_PKS2_S5_S5_S5_S5_S5_fiiPKfS7_S7_Pfi,@"STO_CUDA_ENTRY STV_DEFAULT"
_ZN17fastertransformer35generalAddBiasResidualLayerNormOpt2I7__half2Lb0ELb0ELi2ELb1ELi1EEEvPT_S3_PKS2_S5_S5_S5_S5_S5_fiiPKfS7_S7_Pfi:
.text._ZN17fastertransformer35generalAddBiasResidualLayerNormOpt2I7__half2Lb0ELb0ELi2ELb1ELi1EEEvPT_S3_PKS2_S5_S5_S5_S5_S5_fiiPKfS7_S7_Pfi:
[----:B------:R-:W-:Y:S02]  /*0000*/  IMAD.MOV.U32 R1, RZ, RZ, c[0x0][0x28] ;  /* 0x00000a00ff017624 */ /* 0x000fe400078e00ff */
[----:B------:R-:W-:Y:S01]  /*0010*/  IMAD.MOV.U32 R0, RZ, RZ, c[0x0][0x1d0] ;  /* 0x00007400ff007624 */ /* 0x000fe200078e00ff */
[----:B------:R-:W-:Y:S01]  /*0020*/  MOV R2, c[0x0][0x1c0] ;  /* 0x0000700000027a02 */ /* 0x000fe20000000f00 */
[----:B------:R-:W-:Y:S01]  /*0030*/  IMAD.MOV.U32 R4, RZ, RZ, RZ ;  /* 0x000000ffff047224 */ /* 0x000fe200078e00ff */
[----:B------:R-:W-:Y:S01]  /*0040*/  ULDC.64 UR4, c[0x0][0x118] ;  /* 0x0000460000047ab9 */ /* 0x000fe20000000a00 */
[----:B------:R-:W-:Y:S01]  /*0050*/  IMAD.MOV.U32 R3, RZ, RZ, c[0x0][0x1c4] ;  /* 0x00007100ff037624 */ /* 0x000fe200078e00ff */
[----:B------:R-:W-:Y:S01]  /*0060*/  ISETP.NE.AND P0, PT, R0, 0x2, PT ;  /* 0x000000020000780c */ /* 0x000fe20003f05270 */
[----:B------:R-:W0:Y:S01]  /*0070*/  S2R R5, SR_TID.X ;  /* 0x0000000000057919 */ /* 0x000e220000002100 */
[----:B------:R-:W-:-:S03]  /*0080*/  CS2R R6, SRZ ;  /* 0x0000000000067805 */ /* 0x000fc6000001ff00 */
[----:B------:R-:W1:Y:S08]  /*0090*/  S2R R0, SR_CTAID.X ;  /* 0x0000000000007919 */ /* 0x000e700000002500 */
[----:B------:R2:W5:Y:S01]  /*00a0*/  @!P0 LDG.E R4, [R2.64] ;  /* 0x0000000402048981 */ /* 0x000562000c1e1900 */
[----:B0-----:R-:W-:Y:S01]  /*00b0*/  ISETP.GE.AND P2, PT, R5, c[0x0][0x1a8], PT ;  /* 0x00006a0005007a0c */ /* 0x001fe20003f46270 */
[----:B------:R-:W-:-:S12]  /*00c0*/  BSSY B0, `(.L_x_2056) ;  /* 0x000001f000007945 */ /* 0x000fd80003800000 */
[----:B------:R-:W-:Y:S05]  /*00d0*/  @P2 BRA `(.L_x_2057) ;  /* 0x000001d000002947 */ /* 0x000fea0003800000 */
[----:B-12---:R-:W-:Y:S01]  /*00e0*/  CS2R R6, SRZ ;  /* 0x0000000000067805 */ /* 0x006fe2000001ff00 */
[----:B------:R-:W-:Y:S02]  /*00f0*/  IMAD.MOV.U32 R9, RZ, RZ, R5 ;  /* 0x000000ffff097224 */ /* 0x000fe400078e0005 */
.L_x_2058:
[----:B------:R-:W-:Y:S02]  /*0100*/  IMAD.MOV.U32 R19, RZ, RZ, 0x4 ;  /* 0x00000004ff137424 */ /* 0x000fe400078e00ff */
[----:B------:R-:W-:-:S04]  /*0110*/  IMAD R8, R0, c[0x0][0x1a8], R9 ;  /* 0x00006a0000087a24 */ /* 0x000fc800078e0209 */
        /* <DEDUP_REMOVED lines=10> */
[----:B------:R-:W-:Y:S02]  /*01c0*/  FADD.FTZ R16, R16, R17 ;  /* 0x0000001110107221 */ /* 0x000fe40000010000 */
[----:B------:R-:W-:Y:S02]  /*01d0*/  FADD.FTZ R14, RZ, R14 ;  /* 0x0000000eff0e7221 */ /* 0x000fe40000010000 */
[----:B------:R-:W-:-:S04]  /*01e0*/  FADD.FTZ R15, RZ, R16 ;  /* 0x00000010ff0f7221 */ /* 0x000fc80000010000 */
[C---:B------:R-:W-:Y:S01]  /*01f0*/  FADD.FTZ R8, R14.reuse, R15 ;  /* 0x0000000f0e087221 */ /* 0x040fe20000010000 */
[----:B------:R-:W-:-:S03]  /*0200*/  F2FP.PACK_AB R13, R14, R15 ;  /* 0x0000000f0e0d723e */ /* 0x000fc600000000ff */
[----:B------:R-:W-:Y:S01]  /*0210*/  FADD.FTZ R7, R8, R7 ;  /* 0x0000000708077221 */ /* 0x000fe20000010000 */
[----:B------:R-:W-:Y:S01]  /*0220*/  PRMT R12, R13, 0x5432, R13 ;  /* 0x000054320d0c7816 */ /* 0x000fe2000000000d */
[----:B------:R-:W-:-:S04]  /*0230*/  FMUL.FTZ R13, R15, R15 ;  /* 0x0000000f0f0d7220 */ /* 0x000fc80000410000 */
[----:B------:R-:W-:Y:S01]  /*0240*/  STG.E [R10.64], R12 ;  /* 0x0000000c0a007986 */ /* 0x000fe2000c101904 */
[----:B------:R-:W-:-:S03]  /*0250*/  FFMA.FTZ R13, R14, R14, R13 ;  /* 0x0000000e0e0d7223 */ /* 0x000fc6000001000d */
[----:B------:R0:W-:Y:S01]  /*0260*/  STS [R9.X4+0x190], R12 ;  /* 0x0001900c09007388 */ /* 0x0001e20000004800 */
[----:B------:R-:W-:Y:S01]  /*0270*/  FADD.FTZ R6, R13, R6 ;  /* 0x000000060d067221 */ /* 0x000fe20000010000 */
[----:B0-----:R-:W-:-:S04]  /*0280*/  IADD3 R9, R9, c[0x0][0x0], RZ ;  /* 0x0000000009097a10 */ /* 0x001fc80007ffe0ff */
[----:B------:R-:W-:-:S13]  /*0290*/  ISETP.GE.AND P0, PT, R9, c[0x0][0x1a8], PT ;  /* 0x00006a0009007a0c */ /* 0x000fda0003f06270 */
[----:B------:R-:W-:Y:S05]  /*02a0*/  @!P0 BRA `(.L_x_2058) ;  /* 0xfffffe5000008947 */ /* 0x000fea000383ffff */
.L_x_2057:
[----:B-12---:R-:W-:Y:S05]  /*02b0*/  BSYNC B0 ;  /* 0x0000000000007941 */ /* 0x006fea0003800000 */
.L_x_2056:
[----:B------:R-:W0:Y:S01]  /*02c0*/  SHFL.BFLY PT, R8, R7, 0x10, 0x1f ;  /* 0x0e001f0007087f89 */ /* 0x000e2200000e0000 */
[----:B------:R-:W-:Y:S01]  /*02d0*/  ISETP.NE.AND P1, PT, R5, RZ, PT ;  /* 0x000000ff0500720c */ /* 0x000fe20003f25270 */
[----:B------:R-:W-:Y:S02]  /*02e0*/  BSSY B0, `(.L_x_2059) ;  /* 0x0000040000007945 */ /* 0x000fe40003800000 */
[----:B------:R-:W1:Y:S01]  /*02f0*/  SHFL.BFLY PT, R9, R6, 0x10, 0x1f ;  /* 0x0e001f0006097f89 */ /* 0x000e6200000e0000 */
[----:B0-----:R-:W-:Y:S02]  /*0300*/  FADD.FTZ R8, R8, R7 ;  /* 0x0000000708087221 */ /* 0x001fe40000010000 */
[----:B-1----:R-:W-:-:S03]  /*0310*/  FADD.FTZ R12, R9, R6 ;  /* 0x00000006090c7221 */ /* 0x002fc60000010000 */
[----:B------:R-:W0:Y:S01]  /*0320*/  SHFL.BFLY PT, R9, R8, 0x8, 0x1f ;  /* 0x0d001f0008097f89 */ /* 0x000e2200000e0000 */
[----:B------:R-:W1:Y:S03]  /*0330*/  I2F.U32 R6, c[0x0][0x0] ;  /* 0x0000000000067b06 */ /* 0x000e660000201000 */
[----:B------:R-:W2:Y:S01]  /*0340*/  SHFL.BFLY PT, R11, R12, 0x8, 0x1f ;  /* 0x0d001f000c0b7f89 */ /* 0x000ea200000e0000 */
[----:B-1----:R-:W-:Y:S02]  /*0350*/  FMUL.FTZ R6, R6, 0.03125 ;  /* 0x3d00000006067820 */ /* 0x002fe40000410000 */
[----:B0-----:R-:W-:Y:S02]  /*0360*/  FADD.FTZ R9, R8, R9 ;  /* 0x0000000908097221 */ /* 0x001fe40000010000 */
[----:B--2---:R-:W-:-:S03]  /*0370*/  FADD.FTZ R13, R12, R11 ;  /* 0x0000000b0c0d7221 */ /* 0x004fc60000010000 */
        /* <DEDUP_REMOVED lines=8> */
[----:B-1----:R-:W-:Y:S01]  /*0400*/  FADD.FTZ R11, R10, R7 ;  /* 0x000000070a0b7221 */ /* 0x002fe20000010000 */
[----:B------:R-:W-:Y:S01]  /*0410*/  LOP3.LUT P3, R7, R5, 0x1f, RZ, 0xc0, !PT ;  /* 0x0000001f05077812 */ /* 0x000fe2000786c0ff */
[----:B------:R-:W-:-:S02]  /*0420*/  IMAD.MOV.U32 R10, RZ, RZ, RZ ;  /* 0x000000ffff0a7224 */ /* 0x000fc400078e00ff */
[----:B--2---:R-:W-:Y:S01]  /*0430*/  FADD.FTZ R15, R14, R15 ;  /* 0x0000000f0e0f7221 */ /* 0x004fe20000010000 */
[----:B------:R-:W0:Y:S01]  /*0440*/  SHFL.BFLY PT, R8, R11, 0x1, 0x1f ;  /* 0x0c201f000b087f89 */ /* 0x000e2200000e0000 */
[----:B------:R-:W-:-:S03]  /*0450*/  IMAD.SHL.U32 R9, R7, 0x4, RZ ;  /* 0x0000000407097824 */ /* 0x000fc600078e00ff */
[----:B------:R-:W1:Y:S01]  /*0460*/  SHFL.BFLY PT, R12, R15, 0x1, 0x1f ;  /* 0x0c201f000f0c7f89 */ /* 0x000e6200000e0000 */
[----:B0-----:R-:W-:Y:S01]  /*0470*/  FADD.FTZ R17, R11, R8 ;  /* 0x000000080b117221 */ /* 0x001fe20000010000 */
[----:B------:R-:W-:Y:S01]  /*0480*/  SHF.R.U32.HI R8, RZ, 0x5, R5 ;  /* 0x00000005ff087819 */ /* 0x000fe20000011605 */
[----:B-1----:R-:W-:Y:S01]  /*0490*/  FADD.FTZ R19, R15, R12 ;  /* 0x0000000c0f137221 */ /* 0x002fe20000010000 */
[----:B------:R-:W-:-:S03]  /*04a0*/  HFMA2.MMA R12, -RZ, RZ, 0, 0 ;  /* 0x00000000ff0c7435 */ /* 0x000fc600000001ff */
        /* <DEDUP_REMOVED lines=35> */
.L_x_2060:
[----:B------:R-:W-:Y:S05]  /*06e0*/  BSYNC B0 ;  /* 0x0000000000007941 */ /* 0x000fea0003800000 */
.L_x_2059:
[----:B------:R-:W-:Y:S01]  /*06f0*/  BAR.SYNC.DEFER_BLOCKING 0x0 ;  /* 0x0000000000007b1d */ /* 0x000fe20000010000 */
[----:B0-----:R-:W-:-:S05]  /*0700*/  IMAD.MOV.U32 R11, RZ, RZ, 0x11 ;  /* 0x00000011ff0b7424 */ /* 0x001fca00078e00ff */
[----:B------:R-:W-:Y:S01]  /*0710*/  BSSY B0, `(.L_x_2061) ;  /* 0x0000030000007945 */ /* 0x000fe20003800000 */
[----:B------:R-:W-:Y:S05]  /*0720*/  @P2 BRA `(.L_x_2062) ;  /* 0x000002e000002947 */ /* 0x000fea0003800000 */
[----:B------:R-:W0:Y:S01]  /*0730*/  LDS.64 R12, [RZ] ;  /* 0x00000000ff0c7984 */ /* 0x000e220000000a00 */
[----:B------:R-:W-:Y:S02]  /*0740*/  ISETP.NE.U32.AND P0, PT, RZ, c[0x0][0x1c8], PT ;  /* 0x00007200ff007a0c */ /* 0x000fe40003f05070 */
[----:B------:R-:W-:Y:S02]  /*0750*/  MOV R10, R5 ;  /* 0x00000005000a7202 */ /* 0x000fe40000000f00 */
[----:B------:R-:W-:Y:S02]  /*0760*/  ISETP.NE.AND.EX P0, PT, RZ, c[0x0][0x1cc], PT, P0 ;  /* 0x00007300ff007a0c */ /* 0x000fe40003f05300 */
[----:B0-----:R-:W-:Y:S02]  /*0770*/  F2FP.PACK_AB R12, R13, R12 ;  /* 0x0000000c0d0c723e */ /* 0x001fe400000000ff */
.L_x_2065:
[----:B------:R-:W-:Y:S01]  /*0780*/  IMAD.MOV.U32 R21, RZ, RZ, 0x4 ;  /* 0x00000004ff157424 */ /* 0x000fe200078e00ff */
[----:B------:R0:W1:Y:S03]  /*0790*/  LDS R13, [R10.X4+0x190] ;  /* 0x000190000a0d7984 */ /* 0x0000660000004800 */
[----:B------:R-:W-:-:S04]  /*07a0*/  IMAD.WIDE R16, R10, R21, c[0x0][0x190] ;  /* 0x000064000a107625 */ /* 0x000fc800078e0215 */
[C---:B------:R-:W-:Y:S02]  /*07b0*/  IMAD.WIDE R14, R10.reuse, R21, c[0x0][0x198] ;  /* 0x000066000a0e7625 */ /* 0x040fe400078e0215 */
[----:B------:R-:W2:Y:S04]  /*07c0*/  LDG.E.CONSTANT R16, [R16.64] ;  /* 0x0000000410107981 */ /* 0x000ea8000c1e9900 */
[----:B------:R-:W2:Y:S01]  /*07d0*/  LDG.E.CONSTANT R14, [R14.64] ;  /* 0x000000040e0e7981 */ /* 0x000ea2000c1e9900 */
[----:B------:R-:W-:Y:S01]  /*07e0*/  IMAD.MOV.U32 R19, RZ, RZ, R10 ;  /* 0x000000ffff137224 */ /* 0x000fe200078e000a */
[C---:B------:R-:W-:Y:S02]  /*07f0*/  LEA R18, R10.reuse, 0x190, 0x2 ;  /* 0x000001900a127811 */ /* 0x040fe400078e10ff */
[----:B0-----:R-:W-:-:S04]  /*0800*/  IADD3 R10, R10, c[0x0][0x0], RZ ;  /* 0x000000000a0a7a10 */ /* 0x001fc80007ffe0ff */
[----:B------:R-:W-:Y:S01]  /*0810*/  ISETP.GE.AND P4, PT, R10, c[0x0][0x1a8], PT ;  /* 0x00006a000a007a0c */ /* 0x000fe20003f86270 */
[----:B-1----:R-:W-:-:S04]  /*0820*/  HADD2 R13, R13, -R12.H0_H0 ;  /* 0xa000000c0d0d7230 */ /* 0x002fc80000000000 */
        /* <DEDUP_REMOVED lines=22> */
.L_x_2063:
[----:B------:R0:W-:Y:S01]  /*0990*/  STS [R18], R17 ;  /* 0x0000001112007388 */ /* 0x0001e20000000800 */
[C---:B------:R-:W-:Y:S02]  /*09a0*/  HADD2 R14, |R17|.reuse, -RZ.H0_H0 ;  /* 0xa00000ff110e7230 */ /* 0x040fe40000000200 */
[----:B------:R-:W-:-:S03]  /*09b0*/  HSETP2.GT.AND P5, PT, |R17|.H0_H0, |R17|.H1_H1, PT ;  /* 0x7000001111007234 */ /* 0x000fc60003fa4a00 */
[----:B------:R-:W-:-:S04]  /*09c0*/  PRMT R13, R14, 0x7632, R13 ;  /* 0x000076320e0d7816 */ /* 0x000fc8000000000d */
[----:B------:R-:W-:-:S05]  /*09d0*/  SEL R14, R13, R14, !P5 ;  /* 0x0000000e0d0e7207 */ /* 0x000fca0006800000 */
[----:B------:R-:W-:-:S05]  /*09e0*/  HSETP2.GT.AND P5, PT, R14.H0_H0, R11.H0_H0, PT ;  /* 0x2000000b0e007234 */ /* 0x000fca0003fa4800 */
[----:B------:R-:W-:-:S03]  /*09f0*/  SEL R11, R11, R14, !P5 ;  /* 0x0000000e0b0b7207 */ /* 0x000fc60006800000 */
.L_x_2064:
[----:B0-----:R-:W-:Y:S05]  /*0a00*/  @!P4 BRA `(.L_x_2065) ;  /* 0xfffffd700000c947 */ /* 0x001fea000383ffff */
.L_x_2062:
[----:B------:R-:W-:Y:S05]  /*0a10*/  BSYNC B0 ;  /* 0x0000000000007941 */ /* 0x000fea0003800000 */
.L_x_2061:
        /* <DEDUP_REMOVED lines=49> */
[----:B------:R-:W-:Y:S05]  /*0d30*/  CALL.REL.NOINC `($__internal_54_$__cuda_sm20_div_rn_f64_full) ;  /* 0x000001e000007944 */ /* 0x000fea0003c00000 */
.L_x_2069:
[----:B------:R-:W-:Y:S05]  /*0d40*/  BSYNC B1 ;  /* 0x0000000000017941 */ /* 0x000fea0003800000 */
.L_x_2068:
[----:B------:R-:W2:Y:S01]  /*0d50*/  F2F.F32.F64 R8, R6 ;  /* 0x0000000600087310 */ /* 0x000ea20000301000 */
[----:B------:R-:W2:Y:S01]  /*0d60*/  DSETP.GEU.AND P0, PT, |R6|, c[0x2][0x0], PT ;  /* 0x008000000600762a */ /* 0x000ea20003f0e200 */
[----:B------:R-:W-:-:S13]  /*0d70*/  IMAD.MOV.U32 R13, RZ, RZ, 0x2 ;  /* 0x00000002ff0d7424 */ /* 0x000fda00078e00ff */
[----:B--2---:R-:W-:Y:S02]  /*0d80*/  @!P0 FMUL R8, R8, 1.175494350822287508e-38 ;  /* 0x0080000008088820 */ /* 0x004fe40000400000 */
.L_x_2070:
        /* <DEDUP_REMOVED lines=16> */
.L_x_2067:
[----:B------:R-:W-:Y:S05]  /*0e90*/  BSYNC B0 ;  /* 0x0000000000007941 */ /* 0x000fea0003800000 */
.L_x_2066:
        /* <DEDUP_REMOVED lines=8> */
        .weak           $__internal_54_$__cuda_sm20_div_rn_f64_full
        .type           $__internal_54_$__cuda_sm20_div_rn_f64_full,@function
        .size           $__internal_54_$__cuda_sm20_div_rn_f64_full,(.L_x_2488 - $__internal_54_$__cuda_sm20_div_rn_f64_full)
$__internal_54_$__cuda_sm20_div_rn_f64_full:
        /* <DEDUP_REMOVED lines=8> */
[----:B------:R-:W-:Y:S02]  /*0fa0*/  ISETP.LE.U32.AND P2, PT, R22, 0x40500000, PT ;  /* 0x405000001600780c */ /* 0x000fe40003f43070 */
[----:B------:R-:W-:-:S03]  /*0fb0*/  MOV R13, 0x40500000 ;  /* 0x40500000000d7802 */ /* 0x000fc60000000f00 */
        /* <DEDUP_REMOVED lines=47> */
.L_x_2072:
        /* <DEDUP_REMOVED lines=15> */
.L_x_2074:
[----:B------:R-:W-:Y:S01]  /*13a0*/  LOP3.LUT R17, R9, 0x80000, RZ, 0xfc, !PT ;  /* 0x0008000009117812 */ /* 0x000fe200078efcff */
[----:B------:R-:W-:Y:S02]  /*13b0*/  IMAD.MOV.U32 R16, RZ, RZ, R8 ;  /* 0x000000ffff107224 */ /* 0x000fe400078e0008 */
.L_x_2073:
[----:B------:R-:W-:Y:S05]  /*13c0*/  BSYNC B2 ;  /* 0x0000000000027941 */ /* 0x000fea0003800000 */
.L_x_2071:
[----:B------:R-:W-:Y:S01]  /*13d0*/  IMAD.MOV.U32 R13, RZ, RZ, 0x0 ;  /* 0x00000000ff0d7424 */ /* 0x000fe200078e00ff */
[----:B------:R-:W-:Y:S01]  /*13e0*/  MOV R7, R17 ;  /* 0x0000001100077202 */ /* 0x000fe20000000f00 */
[----:B------:R-:W-:Y:S02]  /*13f0*/  IMAD.MOV.U32 R6, RZ, RZ, R16 ;  /* 0x000000ffff067224 */ /* 0x000fe400078e0010 */
[----:B------:R-:W-:Y:S05]  /*1400*/  RET.REL.NODEC R12 `(_ZN17fastertransformer35generalAddBiasResidualLayerNormOpt2I7__half2Lb0ELb0ELi2ELb1ELi1EEEvPT_S3_PKS2_S5_S5_S5_S5_S5_fiiPKfS7_S7_Pfi) ;  /* 0xffffebf00c007950 */ /* 0x000fea0003c3ffff */
.L_x_2075:
        /* <DEDUP_REMOVED lines=15> */
.L_x_2488:


//--------------------- .text._ZN17fastertransformer34generalAddBiasResidualLayerNormOptI7__half2Lb0ELb0ELi2ELb1ELi1EEEvPT_S3_PKS2_S5_S5_S5_S5_S5_fiiPKfS7_S7_Pfi --------------------------
	.section	.text._ZN17fastertransformer34generalAddBiasResidualLayerNormOptI7__half2Lb0ELb0ELi2ELb1ELi1EEEvPT_S3_PKS2_S5_S5_S5_S5_S5_fiiPKfS7_S7_Pfi,"ax",@progbits
	.sectioninfo	@"SHI_REGISTERS=24"
	.align	128
        .global         _ZN17fastertransformer34generalAddBiasResidualLayerNormOptI7__half2Lb0ELb0ELi2ELb1ELi1EEEvPT_S3_PKS2_S5_S5_S5_S5_S5_fiiPKfS7_S7_Pfi
        .type           _ZN17fastertransformer34generalAddBiasResidualLayerNormOptI7__half2Lb0ELb0ELi2ELb1ELi1EEEvPT_S3_PKS2_S5_S5_S5_S5_S5_fiiPKfS7_S7_Pfi,@function
        .size           _ZN17fastertransformer34generalAddBiasResidualLayerNormOptI7__half2Lb0ELb0ELi2ELb1ELi1EEEvPT_S3_PKS2_S5_S5_S5_S5_S5_fiiPKfS7_S7_Pfi,(.L_x_2489 - _ZN17fastertransformer34generalAddBiasResidualLayerNormOptI7__half2Lb0ELb0ELi2ELb1ELi1EEEvPT_S3_PKS2_S5_S5_S5_S5_S5_fiiPKfS7_S7_Pfi)
        .other          _ZN17fastertransformer34generalAddBiasResidualLayerNormOptI7__half2Lb0ELb0ELi2ELb1ELi1EEEvPT_S3_PKS2_S5_S5_S5_S5_S5_fiiPKfS7_S7_Pfi,@"STO_CUDA_ENTRY STV_DEFAULT"
_ZN17fastertransformer34generalAddBiasResidualLayerNormOptI7__half2Lb0ELb0ELi2ELb1ELi1EEEvPT_S3_PKS2_S5_S5_S5_S5_S5_fiiPKfS7_S7_Pfi:
.text._ZN17fastertransformer34generalAddBiasResidualLayerNormOptI7__half2Lb0ELb0ELi2ELb1ELi1EEEvPT_S3_PKS2_S5_S5_S5_S5_S5_fiiPKfS7_S7_Pfi:
        /* <DEDUP_REMOVED lines=15> */
.L_x_2078:
        /* <DEDUP_REMOVED lines=15> */
.L_x_2077:
[----:B-1----:R-:W-:Y:S05]  /*01e0*/  BSYNC B0 ;  /* 0x0000000000007941 */ /* 0x002fea0003800000 */
.L_x_2076:
        /* <DEDUP_REMOVED lines=38> */
[----:B0-----:R-:W-:Y:S01]  /*0450*/  @!P1 FMUL.FTZ.D2 R9, R14, R9 ;  /* 0x000000090e099220 */ /* 0x001fe20000310000 */
[----:B------:R-:W-:-:S04]  /*0460*/  MOV R14, RZ ;  /* 0x000000ff000e7202 */ /* 0x000fc80000000f00 */
[----:B------:R0:W-:Y:S04]  /*0470*/  @!P1 STS [RZ], R9 ;  /* 0x00000009ff009388 */ /* 0x0001e80000000800 */
[----:B------:R-:W-:Y:S06]  /*0480*/  BAR.SYNC.DEFER_BLOCKING 0x0 ;  /* 0x0000000000007b1d */ /* 0x000fec0000010000 */
[----:B------:R-:W-:Y:S05]  /*0490*/  @P2 BRA `(.L_x_2080) ;  /* 0x0000012000002947 */ /* 0x000fea0003800000 */
[----:B0-----:R-:W0:Y:S01]  /*04a0*/  LDS R9, [RZ] ;  /* 0x00000000ff097984 */ /* 0x001e220000000800 */
[----:B------:R-:W-:-:S02]  /*04b0*/  IMAD.MOV.U32 R14, RZ, RZ, RZ ;  /* 0x000000ffff0e7224 */ /* 0x000fc400078e00ff */
[----:B------:R-:W-:Y:S01]  /*04c0*/  IMAD.MOV.U32 R12, RZ, RZ, R0 ;  /* 0x000000ffff0c7224 */ /* 0x000fe200078e0000 */
[----:B------:R-:W1:Y:S04]  /*04d0*/  S2R R15, SR_CTAID.X ;  /* 0x00000000000f7919 */ /* 0x000e680000002500 */
.L_x_2081:
        /* <DEDUP_REMOVED lines=13> */
[----:B------:R-:W-:Y:S05]  /*05b0*/  @!P0 BRA `(.L_x_2081) ;  /* 0xffffff2000008947 */ /* 0x000fea000383ffff */
.L_x_2080:
[----:B0-----:R-:W-:Y:S05]  /*05c0*/  BSYNC B0 ;  /* 0x0000000000007941 */ /* 0x001fea0003800000 */
.L_x_2079:
        /* <DEDUP_REMOVED lines=25> */
[----:B0-----:R-:W-:Y:S02]  /*0760*/  FADD.FTZ R11, R10, R11 ;  /* 0x0000000b0a0b7221 */ /* 0x001fe40000010000 */
[----:B------:R-:W-:-:S03]  /*0770*/  IMAD.MOV.U32 R10, RZ, RZ, 0x11 ;  /* 0x00000011ff0a7424 */ /* 0x000fc600078e00ff */
[----:B------:R-:W0:Y:S02]  /*0780*/  SHFL.BFLY PT, R12, R11, 0x1, 0x1f ;  /* 0x0c201f000b0c7f89 */ /* 0x000e2400000e0000 */
[----:B0-----:R-:W-:-:S04]  /*0790*/  FADD.FTZ R12, R11, R12 ;  /* 0x0000000c0b0c7221 */ /* 0x001fc80000010000 */
[----:B-1----:R-:W-:-:S04]  /*07a0*/  @!P1 FMUL.FTZ R12, R12, R15 ;  /* 0x0000000f0c0c9220 */ /* 0x002fc80000410000 */
[----:B------:R-:W-:-:S06]  /*07b0*/  @!P1 FFMA.FTZ R12, R12, R13, c[0x0][0x1a0] ;  /* 0x000068000c0c9623 */ /* 0x000fcc000001000d */
[----:B------:R-:W0:Y:S02]  /*07c0*/  @!P1 MUFU.RSQ R12, R12 ;  /* 0x0000000c000c9308 */ /* 0x000e240000001400 */
[----:B0-----:R0:W-:Y:S04]  /*07d0*/  @!P1 STS [0x4], R12 ;  /* 0x0000040cff009388 */ /* 0x0011e80000000800 */
[----:B------:R-:W-:Y:S06]  /*07e0*/  BAR.SYNC.DEFER_BLOCKING 0x0 ;  /* 0x0000000000007b1d */ /* 0x000fec0000010000 */
[----:B------:R-:W-:Y:S05]  /*07f0*/  @P2 BRA `(.L_x_2083) ;  /* 0x000002f000002947 */ /* 0x000fea0003800000 */
[----:B0-----:R-:W0:Y:S01]  /*0800*/  LDS.64 R12, [RZ] ;  /* 0x00000000ff0c7984 */ /* 0x001e220000000a00 */
[----:B------:R-:W-:-:S03]  /*0810*/  ISETP.NE.U32.AND P0, PT, RZ, c[0x0][0x1c8], PT ;  /* 0x00007200ff007a0c */ /* 0x000fc60003f05070 */
[----:B------:R-:W1:Y:S01]  /*0820*/  S2R R9, SR_CTAID.X ;  /* 0x0000000000097919 */ /* 0x000e620000002500 */
[----:B------:R-:W-:Y:S02]  /*0830*/  ISETP.NE.AND.EX P0, PT, RZ, c[0x0][0x1cc], PT, P0 ;  /* 0x00007300ff007a0c */ /* 0x000fe40003f05300 */
[----:B0-----:R-:W-:Y:S01]  /*0840*/  F2FP.PACK_AB R11, R13, R12 ;  /* 0x0000000c0d0b723e */ /* 0x001fe200000000ff */
[----:B-1----:R-:W-:-:S04]  /*0850*/  IMAD.MOV.U32 R12, RZ, RZ, R0 ;  /* 0x000000ffff0c7224 */ /* 0x002fc800078e0000 */
.L_x_2086:
        /* <DEDUP_REMOVED lines=33> */
.L_x_2084:
[----:B------:R0:W-:Y:S01]  /*0a70*/  STS [R19], R18 ;  /* 0x0000001213007388 */ /* 0x0001e20000000800 */
[C---:B------:R-:W-:Y:S02]  /*0a80*/  HADD2 R13, |R18|.reuse, -RZ.H0_H0 ;  /* 0xa00000ff120d7230 */ /* 0x040fe40000000200 */
[----:B------:R-:W-:-:S03]  /*0a90*/  HSETP2.GT.AND P5, PT, |R18|.H0_H0, |R18|.H1_H1, PT ;  /* 0x7000001212007234 */ /* 0x000fc60003fa4a00 */
[----:B------:R-:W-:-:S04]  /*0aa0*/  PRMT R14, R13, 0x7632, R14 ;  /* 0x000076320d0e7816 */ /* 0x000fc8000000000e */
[----:B------:R-:W-:-:S05]  /*0ab0*/  SEL R13, R14, R13, !P5 ;  /* 0x0000000d0e0d7207 */ /* 0x000fca0006800000 */
[----:B------:R-:W-:-:S05]  /*0ac0*/  HSETP2.GT.AND P5, PT, R13.H0_H0, R10.H0_H0, PT ;  /* 0x2000000a0d007234 */ /* 0x000fca0003fa4800 */
[----:B------:R-:W-:-:S03]  /*0ad0*/  SEL R10, R10, R13, !P5 ;  /* 0x0000000d0a0a7207 */ /* 0x000fc60006800000 */
.L_x_2085:
[----:B0-----:R-:W-:Y:S05]  /*0ae0*/  @!P4 BRA `(.L_x_2086) ;  /* 0xfffffd700000c947 */ /* 0x001fea000383ffff */
.L_x_2083:
[----:B0-----:R-:W-:Y:S05]  /*0af0*/  BSYNC B0 ;  /* 0x0000000000007941 */ /* 0x001fea0003800000 */
.L_x_2082:
        /* <DEDUP_REMOVED lines=49> */
[----:B------:R-:W-:Y:S05]  /*0e10*/  CALL.REL.NOINC `($__internal_55_$__cuda_sm20_div_rn_f64_full) ;  /* 0x0000020000007944 */ /* 0x000fea0003c00000 */
.L_x_2090:
[----:B------:R-:W-:Y:S05]  /*0e20*/  BSYNC B1 ;  /* 0x0000000000017941 */ /* 0x000fea0003800000 */
.L_x_2089:
[----:B------:R-:W0:Y:S01]  /*0e30*/  S2R R13, SR_CTAID.X ;  /* 0x00000000000d7919 */ /* 0x000e220000002500 */
[----:B------:R-:W2:Y:S01]  /*0e40*/  F2F.F32.F64 R5, R8 ;  /* 0x0000000800057310 */ /* 0x000ea20000301000 */
[----:B------:R-:W2:Y:S01]  /*0e50*/  DSETP.GEU.AND P0, PT, |R8|, c[0x2][0x0], PT ;  /* 0x008000000800762a */ /* 0x000ea20003f0e200 */
[----:B-1----:R-:W-:-:S13]  /*0e60*/  IMAD.MOV.U32 R15, RZ, RZ, 0x2 ;  /* 0x00000002ff0f7424 */ /* 0x002fda00078e00ff */
[----:B--2---:R-:W-:Y:S02]  /*0e70*/  @!P0 FMUL R5, R5, 1.175494350822287508e-38 ;  /* 0x0080000005058820 */ /* 0x004fe40000400000 */
.L_x_2091:
        /* <DEDUP_REMOVED lines=16> */
.L_x_2088:
[----:B------:R-:W-:Y:S05]  /*0f80*/  BSYNC B0 ;  /* 0x0000000000007941 */ /* 0x000fea0003800000 */
.L_x_2087:
        /* <DEDUP_REMOVED lines=9> */
        .weak           $__internal_55_$__cuda_sm20_div_rn_f64_full
        .type           $__internal_55_$__cuda_sm20_div_rn_f64_full,@function
        .size           $__internal_55_$__cuda_sm20_div_rn_f64_full,(.L_x_2489 - $__internal_55_$__cuda_sm20_div_rn_f64_full)
$__internal_55_$__cuda_sm20_div_rn_f64_full:
        /* <DEDUP_REMOVED lines=57> */
.L_x_2093:
        /* <DEDUP_REMOVED lines=15> */
.L_x_2095:
[----:B0-----:R-:W-:Y:S01]  /*14a0*/  LOP3.LUT R17, R7, 0x80000, RZ, 0xfc, !PT ;  /* 0x0008000007117812 */ /* 0x001fe200078efcff */
[----:B------:R-:W-:Y:S02]  /*14b0*/  IMAD.MOV.U32 R16, RZ, RZ, R6 ;  /* 0x000000ffff107224 */ /* 0x000fe400078e0006 */
.L_x_2094:
[----:B------:R-:W-:Y:S05]  /*14c0*/  BSYNC B2 ;  /* 0x0000000000027941 */ /* 0x000fea0003800000 */
.L_x_2092:
[----:B------:R-:W-:Y:S01]  /*14d0*/  IMAD.MOV.U32 R11, RZ, RZ, 0x0 ;  /* 0x00000000ff0b7424 */ /* 0x000fe200078e00ff */
[----:B------:R-:W-:Y:S01]  /*14e0*/  MOV R8, R16 ;  /* 0x0000001000087202 */ /* 0x000fe20000000f00 */
[----:B------:R-:W-:Y:S02]  /*14f0*/  IMAD.MOV.U32 R9, RZ, RZ, R17 ;  /* 0x000000ffff097224 */ /* 0x000fe400078e0011 */
[----:B------:R-:W-:Y:S05]  /*1500*/  RET.REL.NODEC R10 `(_ZN17fastertransformer34generalAddBiasResidualLayerNormOptI7__half2Lb0ELb0ELi2ELb1ELi1EEEvPT_S3_PKS2_S5_S5_S5_S5_S5_fiiPKfS7_S7_Pfi) ;  /* 0xffffeaf00a007950 */ /* 0x000fea0003c3ffff */
.L_x_2096:
        /* <DEDUP_REMOVED lines=15> */
.L_x_2489:


//--------------------- .text._ZN17fastertransformer35generalAddBiasResidualLayerNormOpt2I7__half2Lb1ELb0ELi2ELb1ELi1EEEvPT_S3_PKS2_S5_S5_S5_S5_S5_fiiPKfS7_S7_Pfi --------------------------
	.section	.text._ZN17fastertransformer35generalAddBiasResidualLayerNormOpt2I7__half2Lb1ELb0ELi2ELb1ELi1EEEvPT_S3_PKS2_S5_S5_S5_S5_S5_fiiPKfS7_S7_Pfi,"ax",@progbits
	.sectioninfo	@"SHI_REGISTERS=27"
	.align	128
        .global         _ZN17fastertransformer35generalAddBiasResidualLayerNormOpt2I7__half2Lb1ELb0ELi2ELb1ELi1EEEvPT_S3_PKS2_S5_S5_S5_S5_S5_fiiPKfS7_S7_Pfi
        .type           _ZN17fastertransformer35generalAddBiasResidualLayerNormOpt2I7__half2Lb1ELb0ELi2ELb1ELi1EEEvPT_S3_PKS2_S5_S5_S5_S5_S5_fiiPKfS7_S7_Pfi,@function
        .size           _ZN17fastertransformer35generalAddBiasResidualLayerNormOpt2I7__half2Lb1ELb0ELi2ELb1ELi1EEEvPT_S3_PKS2_S5_S5_S5_S5_S5_fiiPKfS7_S7_Pfi,(.L_x_2490 - _ZN17fastertransformer35generalAddBiasResidualLayerNormOpt2I7__half2Lb1ELb0ELi2ELb1ELi1EEEvPT_S3_PKS2_S5_S5_S5_S5_S5_fiiPKfS7_S7_Pfi)
        .other          _ZN17fastertransformer35generalAddBiasResidualLayerNormOpt2I7__half2Lb1ELb0ELi2ELb1ELi1EEEvPT_S3_PKS2_S5_S5_S5_S5_S5_fiiPKfS7_S7_Pfi,@"STO_CUDA_ENTRY STV_DEFAULT"
_ZN17fastertransformer35generalAddBiasResidualLayerNormOpt2I7__half2Lb1ELb0ELi2ELb1ELi1EEEvPT_S3_PKS2_S5_S5_S5_S5_S5_fiiPKfS7_S7_Pfi:
.text._ZN17fastertransformer35generalAddBiasResidualLayerNormOpt2I7__half2Lb1ELb0ELi2ELb1ELi1EEEvPT_S3_PKS2_S5_S5_S5_S5_S5_fiiPKfS7_S7_Pfi:
        /* <DEDUP_REMOVED lines=25> */
[----:B0--3--:R-:W-:Y:S05]  /*0190*/  @P0 BRA `(.L_x_2099) ;  /* 0x0000024000000947 */ /* 0x009fea0003800000 */
[----:B------:R-:W-:Y:S01]  /*01a0*/  CS2R R6, SRZ ;  /* 0x0000000000067805 */ /* 0x000fe2000001ff00 */
[----:B------:R-:W-:-:S03]  /*01b0*/  IMAD.MOV.U32 R8, RZ, RZ, R0 ;  /* 0x000000ffff087224 */ /* 0x000fc600078e0000 */
.L_x_2100:
[----:B------:R-:W-:Y:S01]  /*01c0*/  HFMA2.MMA R10, -RZ, RZ, 0, 2.384185791015625e-07 ;  /* 0x00000004ff0a7435 */ /* 0x000fe200000001ff */
[----:B------:R-:W-:-:S09]  /*01d0*/  IMAD R9, R5, c[0x0][0x1a8], R8 ;  /* 0x00006a0005097a24 */ /* 0x000fd200078e0208 */
        /* <DEDUP_REMOVED lines=18> */
[----:B------:R-:W-:-:S03]  /*0300*/  IMAD.WIDE R10, R9, R10, c[0x0][0x168] ;  /* 0x00005a00090a7625 */ /* 0x000fc600078e020a */
[-C--:B------:R-:W-:Y:S01]  /*0310*/  F2FP.PACK_AB R12, R18, R19.reuse ;  /* 0x00000013120c723e */ /* 0x080fe200000000ff */
[----:B------:R-:W-:-:S03]  /*0320*/  FMUL.FTZ R9, R19, R19 ;  /* 0x0000001313097220 */ /* 0x000fc60000410000 */
[----:B------:R-:W-:Y:S01]  /*0330*/  PRMT R13, R12, 0x5432, R12 ;  /* 0x000054320c0d7816 */ /* 0x000fe2000000000c */
[C---:B------:R-:W-:Y:S02]  /*0340*/  FADD.FTZ R12, R18.reuse, R19 ;  /* 0x00000013120c7221 */ /* 0x040fe40000010000 */
[----:B------:R-:W-:Y:S02]  /*0350*/  FFMA.FTZ R9, R18, R18, R9 ;  /* 0x0000001212097223 */ /* 0x000fe40000010009 */
[----:B------:R-:W-:Y:S01]  /*0360*/  STG.E [R10.64], R13 ;  /* 0x0000000d0a007986 */ /* 0x000fe2000c101904 */
[----:B------:R-:W-:Y:S02]  /*0370*/  FADD.FTZ R7, R12, R7 ;  /* 0x000000070c077221 */ /* 0x000fe40000010000 */
[----:B------:R-:W-:Y:S01]  /*0380*/  FADD.FTZ R6, R9, R6 ;  /* 0x0000000609067221 */ /* 0x000fe20000010000 */
[----:B------:R0:W-:Y:S02]  /*0390*/  STS [R8.X4+0x190], R13 ;  /* 0x0001900d08007388 */ /* 0x0001e40000004800 */
[----:B0-----:R-:W-:-:S04]  /*03a0*/  IADD3 R8, R8, c[0x0][0x0], RZ ;  /* 0x0000000008087a10 */ /* 0x001fc80007ffe0ff */
[----:B------:R-:W-:-:S13]  /*03b0*/  ISETP.GE.AND P0, PT, R8, c[0x0][0x1a8], PT ;  /* 0x00006a0008007a0c */ /* 0x000fda0003f06270 */
[----:B------:R-:W-:Y:S05]  /*03c0*/  @!P0 BRA `(.L_x_2100) ;  /* 0xfffffdf000008947 */ /* 0x000fea000383ffff */
[----:B------:R-:W-:Y:S05]  /*03d0*/  BRA `(.L_x_2098) ;  /* 0x0000029000007947 */ /* 0x000fea0003800000 */
.L_x_2099:
[----:B------:R-:W-:Y:S01]  /*03e0*/  CS2R R6, SRZ ;  /* 0x0000000000067805 */ /* 0x000fe2000001ff00 */
[----:B------:R-:W-:-:S03]  /*03f0*/  IMAD.MOV.U32 R12, RZ, RZ, R0 ;  /* 0x000000ffff0c7224 */ /* 0x000fc600078e0000 */
.L_x_2101:
[----:B------:R-:W-:Y:S01]  /*0400*/  MOV R8, 0x8 ;  /* 0x0000000800087802 */ /* 0x000fe20000000f00 */
[----:B------:R-:W-:-:S04]  /*0410*/  IMAD R11, R5, c[0x0][0x1a8], R12 ;  /* 0x00006a00050b7a24 */ /* 0x000fc800078e020c */
        /* <DEDUP_REMOVED lines=31> */
[----:B------:R-:W-:Y:S01]  /*0610*/  STG.E [R14.64], R13 ;  /* 0x0000000d0e007986 */ /* 0x000fe2000c101904 */
[----:B------:R-:W-:-:S03]  /*0620*/  FADD.FTZ R6, R11, R6 ;  /* 0x000000060b067221 */ /* 0x000fc60000010000 */
[----:B------:R0:W-:Y:S02]  /*0630*/  STS [R12.X4+0x190], R13 ;  /* 0x0001900d0c007388 */ /* 0x0001e40000004800 */
[----:B0-----:R-:W-:-:S04]  /*0640*/  IADD3 R12, R12, c[0x0][0x0], RZ ;  /* 0x000000000c0c7a10 */ /* 0x001fc80007ffe0ff */
[----:B------:R-:W-:-:S13]  /*0650*/  ISETP.GE.AND P0, PT, R12, c[0x0][0x1a8], PT ;  /* 0x00006a000c007a0c */ /* 0x000fda0003f06270 */
[----:B------:R-:W-:Y:S05]  /*0660*/  @!P0 BRA `(.L_x_2101) ;  /* 0xfffffd9000008947 */ /* 0x000fea000383ffff */
.L_x_2098:
[----:B0--3--:R-:W-:Y:S05]  /*0670*/  BSYNC B0 ;  /* 0x0000000000007941 */ /* 0x009fea0003800000 */
.L_x_2097:
        /* <DEDUP_REMOVED lines=21> */
[----:B------:R-:W-:-:S02]  /*07d0*/  LOP3.LUT P4, R7, R0, 0x1f, RZ, 0xc0, !PT ;  /* 0x0000001f00077812 */ /* 0x000fc4000788c0ff */
[----:B------:R-:W-:Y:S01]  /*07e0*/  MOV R10, RZ ;  /* 0x000000ff000a7202 */ /* 0x000fe20000000f00 */
        /* <DEDUP_REMOVED lines=43> */
.L_x_2103:
[----:B------:R-:W-:Y:S05]  /*0aa0*/  BSYNC B0 ;  /* 0x0000000000007941 */ /* 0x000fea0003800000 */
.L_x_2102:
        /* <DEDUP_REMOVED lines=9> */
.L_x_2108:
[----:B------:R-:W-:Y:S01]  /*0b40*/  IMAD.MOV.U32 R21, RZ, RZ, 0x4 ;  /* 0x00000004ff157424 */ /* 0x000fe200078e00ff */
[----:B------:R0:W1:Y:S03]  /*0b50*/  LDS R13, [R10.X4+0x190] ;  /* 0x000190000a0d7984 */ /* 0x0000660000004800 */
[----:B------:R-:W-:-:S04]  /*0b60*/  IMAD.WIDE R16, R10, R21, c[0x0][0x190] ;  /* 0x000064000a107625 */ /* 0x000fc800078e0215 */
[C---:B------:R-:W-:Y:S02]  /*0b70*/  IMAD.WIDE R14, R10.reuse, R21, c[0x0][0x198] ;  /* 0x000066000a0e7625 */ /* 0x040fe400078e0215 */
[----:B------:R-:W2:Y:S04]  /*0b80*/  LDG.E.CONSTANT R16, [R16.64] ;  /* 0x0000000410107981 */ /* 0x000ea8000c1e9900 */
[----:B------:R-:W2:Y:S01]  /*0b90*/  LDG.E.CONSTANT R14, [R14.64] ;  /* 0x000000040e0e7981 */ /* 0x000ea2000c1e9900 */
[----:B------:R-:W-:Y:S02]  /*0ba0*/  MOV R18, R10 ;  /* 0x0000000a00127202 */ /* 0x000fe40000000f00 */
[C---:B------:R-:W-:Y:S02]  /*0bb0*/  LEA R19, R10.reuse, 0x190, 0x2 ;  /* 0x000001900a137811 */ /* 0x040fe400078e10ff */
[----:B0-----:R-:W-:-:S04]  /*0bc0*/  IADD3 R10, R10, c[0x0][0x0], RZ ;  /* 0x000000000a0a7a10 */ /* 0x001fc80007ffe0ff */
[----:B------:R-:W-:Y:S01]  /*0bd0*/  ISETP.GE.AND P5, PT, R10, c[0x0][0x1a8], PT ;  /* 0x00006a000a007a0c */ /* 0x000fe20003fa6270 */
[----:B-1----:R-:W-:-:S04]  /*0be0*/  HADD2 R13, R13, -R12.H0_H0 ;  /* 0xa000000c0d0d7230 */ /* 0x002fc80000000000 */
        /* <DEDUP_REMOVED lines=20> */
.L_x_2106:
[----:B------:R0:W-:Y:S01]  /*0d30*/  STS [R19], R17 ;  /* 0x0000001113007388 */ /* 0x0001e20000000800 */
[C---:B------:R-:W-:Y:S02]  /*0d40*/  HADD2 R14, |R17|.reuse, -RZ.H0_H0 ;  /* 0xa00000ff110e7230 */ /* 0x040fe40000000200 */
[----:B------:R-:W-:-:S03]  /*0d50*/  HSETP2.GT.AND P6, PT, |R17|.H0_H0, |R17|.H1_H1, PT ;  /* 0x7000001111007234 */ /* 0x000fc60003fc4a00 */
[----:B------:R-:W-:-:S04]  /*0d60*/  PRMT R13, R14, 0x7632, R13 ;  /* 0x000076320e0d7816 */ /* 0x000fc8000000000d */
[----:B------:R-:W-:-:S05]  /*0d70*/  SEL R14, R13, R14, !P6 ;  /* 0x0000000e0d0e7207 */ /* 0x000fca0007000000 */
[----:B------:R-:W-:-:S05]  /*0d80*/  HSETP2.GT.AND P6, PT, R14.H0_H0, R11.H0_H0, PT ;  /* 0x2000000b0e007234 */ /* 0x000fca0003fc4800 */
[----:B------:R-:W-:-:S03]  /*0d90*/  SEL R11, R11, R14, !P6 ;  /* 0x0000000e0b0b7207 */ /* 0x000fc60007000000 */
.L_x_2107:
[----:B0-----:R-:W-:Y:S05]  /*0da0*/  @!P5 BRA `(.L_x_2108) ;  /* 0xfffffd900000d947 */ /* 0x001fea000383ffff */
.L_x_2105:
[----:B------:R-:W-:Y:S05]  /*0db0*/  BSYNC B0 ;  /* 0x0000000000007941 */ /* 0x000fea0003800000 */
.L_x_2104:
[----:B------:R-:W-:-:S04]  /*0dc0*/  ISETP.NE.U32.AND P0, PT, RZ, c[0x0][0x1c8], PT ;  /* 0x00007200ff007a0c */ /* 0x000fc80003f05070 */
[----:B------:R-:W-:-:S13]  /*0dd0*/  ISETP.NE.AND.EX P0, PT, RZ, c[0x0][0x1cc], PT, P0 ;  /* 0x00007300ff007a0c */ /* 0x000fda0003f05300 */
[----:B------:R-:W-:Y:S05]  /*0de0*/  @!P0 EXIT ;  /* 0x000000000000894d */ /* 0x000fea0003800000 */
[----:B------:R-:W-:Y:S01]  /*0df0*/  HADD2.F32 R11, -RZ, R11.H0_H0 ;  /* 0x2000000bff0b7230 */ /* 0x000fe20000004100 */
[----:B------:R-:W0:Y:S01]  /*0e00*/  I2F R7, R7 ;  /* 0x0000000700077306 */ /* 0x000e220000201400 */
[----:B------:R-:W-:Y:S03]  /*0e10*/  BSSY B0, `(.L_x_2109) ;  /* 0x0000042000007945 */ /* 0x000fe60003800000 */
[----:B-----5:R-:W1:Y:S01]  /*0e20*/  SHFL.BFLY PT, R4, R11, 0x10, 0x1f ;  /* 0x0e001f000b047f89 */ /* 0x020e6200000e0000 */
[----:B0-----:R-:W-:Y:S02]  /*0e30*/  FSETP.GT.FTZ.AND P0, PT, R6, R7, PT ;  /* 0x000000070600720b */ /* 0x001fe40003f14000 */
[----:B------:R-:W-:Y:S02]  /*0e40*/  MOV R6, 0xe0ad78ec ;  /* 0xe0ad78ec00067802 */ /* 0x000fe40000000f00 */
        /* <DEDUP_REMOVED lines=40> */
[----:B------:R-:W-:Y:S05]  /*10d0*/  CALL.REL.NOINC `($__internal_56_$__cuda_sm20_div_rn_f64_full) ;  /* 0x000001e000007944 */ /* 0x000fea0003c00000 */
.L_x_2112:
[----:B------:R-:W-:Y:S05]  /*10e0*/  BSYNC B1 ;  /* 0x0000000000017941 */ /* 0x000fea0003800000 */
.L_x_2111:
[----:B------:R-:W2:Y:S01]  /*10f0*/  F2F.F32.F64 R8, R6 ;  /* 0x0000000600087310 */ /* 0x000ea20000301000 */
[----:B------:R-:W2:Y:S01]  /*1100*/  DSETP.GEU.AND P0, PT, |R6|, c[0x2][0x0], PT ;  /* 0x008000000600762a */ /* 0x000ea20003f0e200 */
[----:B------:R-:W-:-:S13]  /*1110*/  MOV R13, 0x2 ;  /* 0x00000002000d7802 */ /* 0x000fda0000000f00 */
[----:B--2---:R-:W-:Y:S02]  /*1120*/  @!P0 FMUL R8, R8, 1.175494350822287508e-38 ;  /* 0x0080000008088820 */ /* 0x004fe40000400000 */
.L_x_2113:
        /* <DEDUP_REMOVED lines=16> */
.L_x_2110:
[----:B------:R-:W-:Y:S05]  /*1230*/  BSYNC B0 ;  /* 0x0000000000007941 */ /* 0x000fea0003800000 */
.L_x_2109:
[----:B------:R-:W-:Y:S05]  /*1240*/  @P1 EXIT ;  /* 0x000000000000194d */ /* 0x000fea0003800000 */
[----:B------:R-:W3:Y:S01]  /*1250*/  LDG.E R3, [R2.64] ;  /* 0x0000000402037981 */ /* 0x000ee2000c1e1900 */
[----:B--2---:R-:W-:Y:S02]  /*1260*/  IMAD.MOV.U32 R6, RZ, RZ, 0x4 ;  /* 0x00000004ff067424 */ /* 0x004fe400078e00ff */
[----:B---3--:R-:W-:Y:S02]  /*1270*/  FMUL.FTZ R0, R4, R3 ;  /* 0x0000000304007220 */ /* 0x008fe40000410000 */
[----:B------:R-:W-:-:S04]  /*1280*/  IMAD.WIDE.U32 R4, R5, R6, c[0x0][0x1c8] ;  /* 0x0000720005047625 */ /* 0x000fc800078e0006 */
[----:B------:R-:W-:-:S05]  /*1290*/  FMUL.FTZ R7, R0, 0.0078740157186985015869 ;  /* 0x3c01020400077820 */ /* 0x000fca0000410000 */
[----:B------:R-:W-:Y:S01]  /*12a0*/  STG.E [R4.64], R7 ;  /* 0x0000000704007986 */ /* 0x000fe2000c101904 */
[----:B------:R-:W-:Y:S05]  /*12b0*/  EXIT ;  /* 0x000000000000794d */ /* 0x000fea0003800000 */
        .weak           $__internal_56_$__cuda_sm20_div_rn_f64_full
        .type           $__internal_56_$__cuda_sm20_div_rn_f64_full,@function
        .size           $__internal_56_$__cuda_sm20_div_rn_f64_full,(.L_x_2490 - $__internal_56_$__cuda_sm20_div_rn_f64_full)
$__internal_56_$__cuda_sm20_div_rn_f64_full:
        /* <DEDUP_REMOVED lines=57> */
.L_x_2115:
        /* <DEDUP_REMOVED lines=15> */
.L_x_2117:
[----:B------:R-:W-:Y:S01]  /*1740*/  LOP3.LUT R17, R9, 0x80000, RZ, 0xfc, !PT ;  /* 0x0008000009117812 */ /* 0x000fe200078efcff */
[----:B------:R-:W-:Y:S02]  /*1750*/  IMAD.MOV.U32 R16, RZ, RZ, R8 ;  /* 0x000000ffff107224 */ /* 0x000fe400078e0008 */
.L_x_2116:
[----:B------:R-:W-:Y:S05]  /*1760*/  BSYNC B2 ;  /* 0x0000000000027941 */ /* 0x000fea0003800000 */
.L_x_2114:
[----:B------:R-:W-:Y:S01]  /*1770*/  HFMA2.MMA R13, -RZ, RZ, 0, 0 ;  /* 0x00000000ff0d7435 */ /* 0x000fe200000001ff */
[----:B------:R-:W-:Y:S01]  /*1780*/  MOV R6, R16 ;  /* 0x0000001000067202 */ /* 0x000fe20000000f00 */
[----:B------:R-:W-:-:S04]  /*1790*/  IMAD.MOV.U32 R7, RZ, RZ, R17 ;  /* 0x000000ffff077224 */ /* 0x000fc800078e0011 */
[----:B------:R-:W-:Y:S05]  /*17a0*/  RET.REL.NODEC R12 `(_ZN17fastertransformer35generalAddBiasResidualLayerNormOpt2I7__half2Lb1ELb0ELi2ELb1ELi1EEEvPT_S3_PKS2_S5_S5_S5_S5_S5_fiiPKfS7_S7_Pfi) ;  /* 0xffffe8500c007950 */ /* 0x000fea0003c3ffff */
.L_x_2118:
        /* <DEDUP_REMOVED lines=13> */
.L_x_2490:


//--------------------- .text._ZN17fastertransformer34generalAddBiasResidualLayerNormOptI7__half2Lb1ELb0ELi2ELb1ELi1EEEvPT_S3_PKS2_S5_S5_S5_S5_S5_fiiPKfS7_S7_Pfi --------------------------
	.section	.text._ZN17fastertransformer34generalAddBiasResidualLayerNormOptI7__half2Lb1ELb0ELi2ELb1ELi1EEEvPT_S3_PKS2_S5_S5_S5_S5_S5_fiiPKfS7_S7_Pfi,"ax",@progbits
	.sectioninfo	@"SHI_REGISTERS=24"
	.align	128
        .global         _ZN17fastertransformer34generalAddBiasResidualLayerNormOptI7__half2Lb1ELb0ELi2ELb1ELi1EEEvPT_S3_PKS2_S5_S5_S5_S5_S5_fiiPKfS7_S7_Pfi
        .type           _ZN17fastertransformer34generalAddBiasResidualLayerNormOptI7__half2Lb1ELb0ELi2ELb1ELi1EEEvPT_S3_PKS2_S5_S5_S5_S5_S5_fiiPKfS7_S7_Pfi,@function
        .size           _ZN17fastertransformer34generalAddBiasResidualLayerNormOptI7__half2Lb1ELb0ELi2ELb1ELi1EEEvPT_S3_PKS2_S5_S5_S5_S5_S5_fiiPKfS7_S7_Pfi,(.L_x_2491 - _ZN17fastertransformer34generalAddBiasResidualLayerNormOptI7__half2Lb1ELb0ELi2ELb1ELi1EEEvPT_S3_PKS2_S5_S5_S5_S5_S5_fiiPKfS7_S7_Pfi)
        .other          _ZN17fastertransformer34generalAddBiasResidualLayerNormOptI7__half2Lb1ELb0ELi2ELb1ELi1EEEvPT_S3_PKS2_S5_S5_S5_S5_S5_fiiPKfS7_S7_Pfi,@"STO_CUDA_ENTRY STV_DEFAULT"
_ZN17fastertransformer34generalAddBiasResidualLayerNormOptI7__half2Lb1ELb0ELi2ELb1ELi1EEEvPT_S3_PKS2_S5_S5_S5_S5_S5_fiiPKfS7_S7_Pfi:
.text._ZN17fastertransformer34generalAddBiasResidualLayerNormOptI7__half2Lb1ELb0ELi2ELb1ELi1EEEvPT_S3_PKS2_S5_S5_S5_S5_S5_fiiPKfS7_S7_Pfi:
        /* <DEDUP_REMOVED lines=27> */
.L_x_2122:
        /* <DEDUP_REMOVED lines=19> */
.L_x_2121:
[----:B------:R-:W-:Y:S02]  /*02e0*/  IMAD.MOV.U32 R8, RZ, RZ, R0 ;  /* 0x000000ffff087224 */ /* 0x000fe400078e0000 */
.L_x_2123:
        /* <DEDUP_REMOVED lines=24> */
.L_x_2120:
[----:B0-----:R-:W-:Y:S05]  /*0470*/  BSYNC B0 ;  /* 0x0000000000007941 */ /* 0x001fea0003800000 */
.L_x_2119:
        /* <DEDUP_REMOVED lines=38> */
[----:B0-----:R-:W-:Y:S02]  /*06e0*/  @!P1 FMUL.FTZ.D2 R9, R14, R9 ;  /* 0x000000090e099220 */ /* 0x001fe40000310000 */
        /* <DEDUP_REMOVED lines=8> */
.L_x_2126:
        /* <DEDUP_REMOVED lines=14> */
.L_x_2125:
[----:B0-----:R-:W-:Y:S05]  /*0850*/  BSYNC B0 ;  /* 0x0000000000007941 */ /* 0x001fea0003800000 */
.L_x_2124:
        /* <DEDUP_REMOVED lines=41> */
.L_x_2131:
[----:B------:R-:W-:Y:S01]  /*0af0*/  HFMA2.MMA R13, -RZ, RZ, 0, 2.384185791015625e-07 ;  /* 0x00000004ff0d7435 */ /* 0x000fe200000001ff */
[----:B------:R0:W1:Y:S09]  /*0b00*/  LDS R18, [R12.X4+0x110] ;  /* 0x000110000c127984 */ /* 0x0000720000004800 */
        /* <DEDUP_REMOVED lines=29> */
.L_x_2129:
[----:B------:R0:W-:Y:S01]  /*0ce0*/  STS [R19], R18 ;  /* 0x0000001213007388 */ /* 0x0001e20000000800 */
[C---:B------:R-:W-:Y:S02]  /*0cf0*/  HADD2 R13, |R18|.reuse, -RZ.H0_H0 ;  /* 0xa00000ff120d7230 */ /* 0x040fe40000000200 */
[----:B------:R-:W-:-:S03]  /*0d00*/  HSETP2.GT.AND P6, PT, |R18|.H0_H0, |R18|.H1_H1, PT ;  /* 0x7000001212007234 */ /* 0x000fc60003fc4a00 */
[----:B------:R-:W-:-:S04]  /*0d10*/  PRMT R14, R13, 0x7632, R14 ;  /* 0x000076320d0e7816 */ /* 0x000fc8000000000e */
[----:B------:R-:W-:-:S05]  /*0d20*/  SEL R13, R14, R13, !P6 ;  /* 0x0000000d0e0d7207 */ /* 0x000fca0007000000 */
[----:B------:R-:W-:-:S05]  /*0d30*/  HSETP2.GT.AND P6, PT, R13.H0_H0, R10.H0_H0, PT ;  /* 0x2000000a0d007234 */ /* 0x000fca0003fc4800 */
[----:B------:R-:W-:-:S03]  /*0d40*/  SEL R10, R10, R13, !P6 ;  /* 0x0000000d0a0a7207 */ /* 0x000fc60007000000 */
.L_x_2130:
[----:B0-----:R-:W-:Y:S05]  /*0d50*/  @!P5 BRA `(.L_x_2131) ;  /* 0xfffffd900000d947 */ /* 0x001fea000383ffff */
.L_x_2128:
[----:B0-----:R-:W-:Y:S05]  /*0d60*/  BSYNC B0 ;  /* 0x0000000000007941 */ /* 0x001fea0003800000 */
.L_x_2127:
        /* <DEDUP_REMOVED lines=49> */
[----:B------:R-:W-:Y:S05]  /*1080*/  CALL.REL.NOINC `($__internal_57_$__cuda_sm20_div_rn_f64_full) ;  /* 0x0000020000007944 */ /* 0x000fea0003c00000 */
.L_x_2135:
[----:B------:R-:W-:Y:S05]  /*1090*/  BSYNC B1 ;  /* 0x0000000000017941 */ /* 0x000fea0003800000 */
.L_x_2134:
[----:B------:R-:W0:Y:S01]  /*10a0*/  S2R R13, SR_CTAID.X ;  /* 0x00000000000d7919 */ /* 0x000e220000002500 */
[----:B------:R-:W2:Y:S01]  /*10b0*/  F2F.F32.F64 R5, R8 ;  /* 0x0000000800057310 */ /* 0x000ea20000301000 */
[----:B------:R-:W2:Y:S01]  /*10c0*/  DSETP.GEU.AND P0, PT, |R8|, c[0x2][0x0], PT ;  /* 0x008000000800762a */ /* 0x000ea20003f0e200 */
[----:B-1----:R-:W-:-:S13]  /*10d0*/  IMAD.MOV.U32 R15, RZ, RZ, 0x2 ;  /* 0x00000002ff0f7424 */ /* 0x002fda00078e00ff */
[----:B--2---:R-:W-:Y:S02]  /*10e0*/  @!P0 FMUL R5, R5, 1.175494350822287508e-38 ;  /* 0x0080000005058820 */ /* 0x004fe40000400000 */
.L_x_2136:
        /* <DEDUP_REMOVED lines=16> */
.L_x_2133:
[----:B------:R-:W-:Y:S05]  /*11f0*/  BSYNC B0 ;  /* 0x0000000000007941 */ /* 0x000fea0003800000 */
.L_x_2132:
        /* <DEDUP_REMOVED lines=9> */
        .weak           $__internal_57_$__cuda_sm20_div_rn_f64_full
        .type           $__internal_57_$__cuda_sm20_div_rn_f64_full,@function
        .size           $__internal_57_$__cuda_sm20_div_rn_f64_full,(.L_x_2491 - $__internal_57_$__cuda_sm20_div_rn_f64_full)
$__internal_57_$__cuda_sm20_div_rn_f64_full:
        /* <DEDUP_REMOVED lines=57> */
.L_x_2138:
        /* <DEDUP_REMOVED lines=15> */
.L_x_2140:
[----:B0-----:R-:W-:Y:S01]  /*1710*/  LOP3.LUT R17, R7, 0x80000, RZ, 0xfc, !PT ;  /* 0x0008000007117812 */ /* 0x001fe200078efcff */
[----:B------:R-:W-:Y:S02]  /*1720*/  IMAD.MOV.U32 R16, RZ, RZ, R6 ;  /* 0x000000ffff107224 */ /* 0x000fe400078e0006 */
.L_x_2139:
[----:B------:R-:W-:Y:S05]  /*1730*/  BSYNC B2 ;  /* 0x0000000000027941 */ /* 0x000fea0003800000 */
.L_x_2137:
[----:B------:R-:W-:Y:S01]  /*1740*/  IMAD.MOV.U32 R11, RZ, RZ, 0x0 ;  /* 0x00000000ff0b7424 */ /* 0x000fe200078e00ff */
[----:B------:R-:W-:Y:S01]  /*1750*/  MOV R9, R17 ;  /* 0x0000001100097202 */ /* 0x000fe20000000f00 */
[----:B------:R-:W-:Y:S02]  /*1760*/  IMAD.MOV.U32 R8, RZ, RZ, R16 ;  /* 0x000000ffff087224 */ /* 0x000fe400078e0010 */
[----:B------:R-:W-:Y:S05]  /*1770*/  RET.REL.NODEC R10 `(_ZN17fastertransformer34generalAddBiasResidualLayerNormOptI7__half2Lb1ELb0ELi2ELb1ELi1EEEvPT_S3_PKS2_S5_S5_S5_S5_S5_fiiPKfS7_S7_Pfi) ;  /* 0xffffe8800a007950 */ /* 0x000fea0003c3ffff */
.L_x_2141:
        /* <DEDUP_REMOVED lines=16> */
.L_x_2491:


//--------------------- .text._ZN17fastertransformer35generalAddBiasResidualLayerNormOpt2I7__half2Lb0ELb1ELi2ELb1ELi1EEEvPT_S3_PKS2_S5_S5_S5_S5_S5_fiiPKfS7_S7_Pfi --------------------------
	.section	.text._ZN17fastertransformer35generalAddBiasResidualLayerNormOpt2I7__half2Lb0ELb1ELi2ELb1ELi1EEEvPT_S3_PKS2_S5_S5_S5_S5_S5_fiiPKfS7_S7_Pfi,"ax",@progbits
	.sectioninfo	@"SHI_REGISTERS=25"
	.align	128
        .global         _ZN17fastertransformer35generalAddBiasResidualLayerNormOpt2I7__half2Lb0ELb1ELi2ELb1ELi1EEEvPT_S3_PKS2_S5_S5_S5_S5_S5_fiiPKfS7_S7_Pfi
        .type           _ZN17fastertransformer35generalAddBiasResidualLayerNormOpt2I7__half2Lb0ELb1ELi2ELb1ELi1EEEvPT_S3_PKS2_S5_S5_S5_S5_S5_fiiPKfS7_S7_Pfi,@function
        .size           _ZN17fastertransformer35generalAddBiasResidualLayerNormOpt2I7__half2Lb0ELb1ELi2ELb1ELi1EEEvPT_S3_PKS2_S5_S5_S5_S5_S5_fiiPKfS7_S7_Pfi,(.L_x_2492 - _ZN17fastertransformer35generalAddBiasResidualLayerNormOpt2I7__half2Lb0ELb1ELi2ELb1ELi1EEEvPT_S3_PKS2_S5_S5_S5_S5_S5_fiiPKfS7_S7_Pfi)
        .other          _ZN17fastertransformer35generalAddBiasResidualLayerNormOpt2I7__half2Lb0ELb1ELi2ELb1ELi1EEEvPT_S3_PKS2_S5_S5_S5_S5_S5_fiiPKfS7_S7_Pfi,@"STO_CUDA_ENTRY STV_DEFAULT"
_ZN17fastertransformer35generalAddBiasResidualLayerNormOpt2I7__half2Lb0ELb1ELi2ELb1ELi1EEEvPT_S3_PKS2_S5_S5_S5_S5_S5_fiiPKfS7_S7_Pfi:
.text._ZN17fastertransformer35generalAddBiasResidualLayerNormOpt2I7__half2Lb0ELb1ELi2ELb1ELi1EEEvPT_S3_PKS2_S5_S5_S5_S5_S5_fiiPKfS7_S7_Pfi:
[----:B------:R-:W-:Y:S02]  /*0000*/  IMAD.MOV.U32 R1, RZ, RZ, c[0x0][0x28] ;  /* 0x00000a00ff017624 */ /* 0x000fe400078e00ff */
[----:B------:R-:W-:Y:S01]  /*0010*/  IMAD.MOV.U32 R2, RZ, RZ, c[0x0][0x1d0] ;  /* 0x00007400ff027624 */ /* 0x000fe200078e00ff */
[----:B------:R-:W-:Y:S01]  /*0020*/  ULDC.64 UR4, c[0x0][0x118] ;  /* 0x0000460000047ab9 */ /* 0x000fe20000000a00 */
[----:B------:R-:W-:Y:S01]  /*0030*/  IMAD.MOV.U32 R4, RZ, RZ, RZ ;  /* 0x000000ffff047224 */ /* 0x000fe200078e00ff */
[----:B------:R-:W0:Y:S01]  /*0040*/  S2R R0, SR_TID.X ;  /* 0x0000000000007919 */ /* 0x000e220000002100 */
[----:B------:R-:W-:Y:S01]  /*0050*/  IMAD.MOV.U32 R3, RZ, RZ, c[0x0][0x1c4] ;  /* 0x00007100ff037624 */ /* 0x000fe200078e00ff */
[----:B------:R-:W-:Y:S01]  /*0060*/  ISETP.NE.AND P0, PT, R2, 0x2, PT ;  /* 0x000000020200780c */ /* 0x000fe20003f05270 */
[----:B------:R-:W-:Y:S01]  /*0070*/  CS2R R6, SRZ ;  /* 0x0000000000067805 */ /* 0x000fe2000001ff00 */
[----:B------:R-:W-:Y:S01]  /*0080*/  MOV R2, c[0x0][0x1c0] ;  /* 0x0000700000027a02 */ /* 0x000fe20000000f00 */
[----:B------:R-:W1:Y:S10]  /*0090*/  S2R R5, SR_CTAID.X ;  /* 0x0000000000057919 */ /* 0x000e740000002500 */
[----:B------:R2:W5:Y:S01]  /*00a0*/  @!P0 LDG.E R4, [R2.64] ;  /* 0x0000000402048981 */ /* 0x000562000c1e1900 */
[----:B0-----:R-:W-:Y:S01]  /*00b0*/  ISETP.GE.AND P2, PT, R0, c[0x0][0x1a8], PT ;  /* 0x00006a0000007a0c */ /* 0x001fe20003f46270 */
[----:B------:R-:W-:-:S12]  /*00c0*/  BSSY B0, `(.L_x_2142) ;  /* 0x0000025000007945 */ /* 0x000fd80003800000 */
[----:B------:R-:W-:Y:S05]  /*00d0*/  @P2 BRA `(.L_x_2143) ;  /* 0x0000023000002947 */ /* 0x000fea0003800000 */
[----:B-12---:R-:W-:Y:S01]  /*00e0*/  CS2R R6, SRZ ;  /* 0x0000000000067805 */ /* 0x006fe2000001ff00 */
[----:B------:R-:W-:Y:S02]  /*00f0*/  IMAD.MOV.U32 R8, RZ, RZ, R0 ;  /* 0x000000ffff087224 */ /* 0x000fe400078e0000 */
.L_x_2144:
        /* <DEDUP_REMOVED lines=22> */
[----:B------:R-:W-:-:S05]  /*0260*/  PRMT R13, R12, 0x5432, R12 ;  /* 0x000054320c0d7816 */ /* 0x000fca000000000c */
[----:B------:R-:W-:Y:S04]  /*0270*/  STG.E [R10.64], R13 ;  /* 0x0000000d0a007986 */ /* 0x000fe8000c101904 */
[----:B------:R0:W-:Y:S02]  /*0280*/  STS [R8.X4+0x190], R13 ;  /* 0x0001900d08007388 */ /* 0x0001e40000004800 */
[----:B0-----:R-:W-:-:S04]  /*0290*/  IADD3 R8, R8, c[0x0][0x0], RZ ;  /* 0x0000000008087a10 */ /* 0x001fc80007ffe0ff */
[----:B------:R-:W-:Y:S01]  /*02a0*/  ISETP.GE.AND P0, PT, R8, c[0x0][0x1a8], PT ;  /* 0x00006a0008007a0c */ /* 0x000fe20003f06270 */
[----:B------:R-:W-:Y:S02]  /*02b0*/  FMUL.FTZ R9, R21, R21 ;  /* 0x0000001515097220 */ /* 0x000fe40000410000 */
[C---:B------:R-:W-:Y:S02]  /*02c0*/  FADD.FTZ R12, R20.reuse, R21 ;  /* 0x00000015140c7221 */ /* 0x040fe40000010000 */
[----:B------:R-:W-:Y:S02]  /*02d0*/  FFMA.FTZ R9, R20, R20, R9 ;  /* 0x0000001414097223 */ /* 0x000fe40000010009 */
[----:B------:R-:W-:Y:S02]  /*02e0*/  FADD.FTZ R7, R12, R7 ;  /* 0x000000070c077221 */ /* 0x000fe40000010000 */
[----:B------:R-:W-:-:S04]  /*02f0*/  FADD.FTZ R6, R9, R6 ;  /* 0x0000000609067221 */ /* 0x000fc80000010000 */
[----:B------:R-:W-:Y:S05]  /*0300*/  @!P0 BRA `(.L_x_2144) ;  /* 0xfffffdf000008947 */ /* 0x000fea000383ffff */
.L_x_2143:
[----:B-12---:R-:W-:Y:S05]  /*0310*/  BSYNC B0 ;  /* 0x0000000000007941 */ /* 0x006fea0003800000 */
.L_x_2142:
        /* <DEDUP_REMOVED lines=66> */
.L_x_2146:
[----:B------:R-:W-:Y:S05]  /*0740*/  BSYNC B0 ;  /* 0x0000000000007941 */ /* 0x000fea0003800000 */
.L_x_2145:
        /* <DEDUP_REMOVED lines=9> */
.L_x_2151:
        /* <DEDUP_REMOVED lines=33> */
.L_x_2149:
[----:B------:R0:W-:Y:S01]  /*09f0*/  STS [R19], R17 ;  /* 0x0000001113007388 */ /* 0x0001e20000000800 */
[C---:B------:R-:W-:Y:S02]  /*0a00*/  HADD2 R14, |R17|.reuse, -RZ.H0_H0 ;  /* 0xa00000ff110e7230 */ /* 0x040fe40000000200 */
[----:B------:R-:W-:-:S03]  /*0a10*/  HSETP2.GT.AND P5, PT, |R17|.H0_H0, |R17|.H1_H1, PT ;  /* 0x7000001111007234 */ /* 0x000fc60003fa4a00 */
[----:B------:R-:W-:-:S04]  /*0a20*/  PRMT R13, R14, 0x7632, R13 ;  /* 0x000076320e0d7816 */ /* 0x000fc8000000000d */
[----:B------:R-:W-:-:S05]  /*0a30*/  SEL R14, R13, R14, !P5 ;  /* 0x0000000e0d0e7207 */ /* 0x000fca0006800000 */
[----:B------:R-:W-:-:S05]  /*0a40*/  HSETP2.GT.AND P5, PT, R14.H0_H0, R11.H0_H0, PT ;  /* 0x2000000b0e007234 */ /* 0x000fca0003fa4800 */
[----:B------:R-:W-:-:S03]  /*0a50*/  SEL R11, R11, R14, !P5 ;  /* 0x0000000e0b0b7207 */ /* 0x000fc60006800000 */
.L_x_2150:
[----:B0-----:R-:W-:Y:S05]  /*0a60*/  @!P4 BRA `(.L_x_2151) ;  /* 0xfffffd700000c947 */ /* 0x001fea000383ffff */
.L_x_2148:
[----:B------:R-:W-:Y:S05]  /*0a70*/  BSYNC B0 ;  /* 0x0000000000007941 */ /* 0x000fea0003800000 */
.L_x_2147:
        /* <DEDUP_REMOVED lines=49> */
[----:B------:R-:W-:Y:S05]  /*0d90*/  CALL.REL.NOINC `($__internal_58_$__cuda_sm20_div_rn_f64_full) ;  /* 0x000001e000007944 */ /* 0x000fea0003c00000 */
.L_x_2155:
[----:B------:R-:W-:Y:S05]  /*0da0*/  BSYNC B1 ;  /* 0x0000000000017941 */ /* 0x000fea0003800000 */
.L_x_2154:
[----:B------:R-:W2:Y:S01]  /*0db0*/  F2F.F32.F64 R8, R6 ;  /* 0x0000000600087310 */ /* 0x000ea20000301000 */
[----:B------:R-:W2:Y:S01]  /*0dc0*/  DSETP.GEU.AND P0, PT, |R6|, c[0x2][0x0], PT ;  /* 0x008000000600762a */ /* 0x000ea20003f0e200 */
[----:B------:R-:W-:-:S13]  /*0dd0*/  IMAD.MOV.U32 R13, RZ, RZ, 0x2 ;  /* 0x00000002ff0d7424 */ /* 0x000fda00078e00ff */
[----:B--2---:R-:W-:Y:S02]  /*0de0*/  @!P0 FMUL R8, R8, 1.175494350822287508e-38 ;  /* 0x0080000008088820 */ /* 0x004fe40000400000 */
.L_x_2156:
        /* <DEDUP_REMOVED lines=16> */
.L_x_2153:
[----:B------:R-:W-:Y:S05]  /*0ef0*/  BSYNC B0 ;  /* 0x0000000000007941 */ /* 0x000fea0003800000 */
.L_x_2152:
[----:B------:R-:W-:Y:S05]  /*0f00*/  @P1 EXIT ;  /* 0x000000000000194d */ /* 0x000fea0003800000 */
[----:B------:R-:W3:Y:S01]  /*0f10*/  LDG.E R3, [R2.64] ;  /* 0x0000000402037981 */ /* 0x000ee2000c1e1900 */
[----:B--2---:R-:W-:Y:S01]  /*0f20*/  MOV R6, 0x4 ;  /* 0x0000000400067802 */ /* 0x004fe20000000f00 */
[----:B---3--:R-:W-:-:S04]  /*0f30*/  FMUL.FTZ R0, R4, R3 ;  /* 0x0000000304007220 */ /* 0x008fc80000410000 */
[----:B------:R-:W-:-:S04]  /*0f40*/  IMAD.WIDE.U32 R4, R5, R6, c[0x0][0x1c8] ;  /* 0x0000720005047625 */ /* 0x000fc800078e0006 */
[----:B------:R-:W-:-:S05]  /*0f50*/  FMUL.FTZ R7, R0, 0.0078740157186985015869 ;  /* 0x3c01020400077820 */ /* 0x000fca0000410000 */
[----:B------:R-:W-:Y:S01]  /*0f60*/  STG.E [R4.64], R7 ;  /* 0x0000000704007986 */ /* 0x000fe2000c101904 */
[----:B------:R-:W-:Y:S05]  /*0f70*/  EXIT ;  /* 0x000000000000794d */ /* 0x000fea0003800000 */
        .weak           $__internal_58_$__cuda_sm20_div_rn_f64_full
        .type           $__internal_58_$__cuda_sm20_div_rn_f64_full,@function
        .size           $__internal_58_$__cuda_sm20_div_rn_f64_full,(.L_x_2492 - $__internal_58_$__cuda_sm20_div_rn_f64_full)
$__internal_58_$__cuda_sm20_div_rn_f64_full:
        /* <DEDUP_REMOVED lines=57> */
.L_x_2158:
        /* <DEDUP_REMOVED lines=15> */
.L_x_2160:
[----:B------:R-:W-:Y:S01]  /*1400*/  LOP3.LUT R17, R9, 0x80000, RZ, 0xfc, !PT ;  /* 0x0008000009117812 */ /* 0x000fe200078efcff */
[----:B------:R-:W-:Y:S02]  /*1410*/  IMAD.MOV.U32 R16, RZ, RZ, R8 ;  /* 0x000000ffff107224 */ /* 0x000fe400078e0008 */
.L_x_2159:
[----:B------:R-:W-:Y:S05]  /*1420*/  BSYNC B2 ;  /* 0x0000000000027941 */ /* 0x000fea0003800000 */
.L_x_2157:
[----:B------:R-:W-:Y:S01]  /*1430*/  IMAD.MOV.U32 R13, RZ, RZ, 0x0 ;  /* 0x00000000ff0d7424 */ /* 0x000fe200078e00ff */
[----:B------:R-:W-:Y:S01]  /*1440*/  MOV R7, R17 ;  /* 0x0000001100077202 */ /* 0x000fe20000000f00 */
[----:B------:R-:W-:Y:S02]  /*1450*/  IMAD.MOV.U32 R6, RZ, RZ, R16 ;  /* 0x000000ffff067224 */ /* 0x000fe400078e0010 */
[----:B------:R-:W-:Y:S05]  /*1460*/  RET.REL.NODEC R12 `(_ZN17fastertransformer35generalAddBiasResidualLayerNormOpt2I7__half2Lb0ELb1ELi2ELb1ELi1EEEvPT_S3_PKS2_S5_S5_S5_S5_S5_fiiPKfS7_S7_Pfi) ;  /* 0xffffeb900c007950 */ /* 0x000fea0003c3ffff */
.L_x_2161:
        /* <DEDUP_REMOVED lines=9> */
.L_x_2492:


//--------------------- .text._ZN17fastertransformer34generalAddBiasResidualLayerNormOptI7__half2Lb0ELb1ELi2ELb1ELi1EEEvPT_S3_PKS2_S5_S5_S5_S5_S5_fiiPKfS7_S7_Pfi --------------------------
	.section	.text._ZN17fastertransformer34generalAddBiasResidualLayerNormOptI7__half2Lb0ELb1ELi2ELb1ELi1EEEvPT_S3_PKS2_S5_S5_S5_S5_S5_fiiPKfS7_S7_Pfi,"ax",@progbits
	.sectioninfo	@"SHI_REGISTERS=24"
	.align	128
        .global         _ZN17fastertransformer34generalAddBiasResidualLayerNormOptI7__half2Lb0ELb1ELi2ELb1ELi1EEEvPT_S3_PKS2_S5_S5_S5_S5_S5_fiiPKfS7_S7_Pfi
        .type           _ZN17fastertransformer34generalAddBiasResidualLayerNormOptI7__half2Lb0ELb1ELi2ELb1ELi1EEEvPT_S3_PKS2_S5_S5_S5_S5_S5_fiiPKfS7_S7_Pfi,@function
        .size           _ZN17fastertransformer34generalAddBiasResidualLayerNormOptI7__half2Lb0ELb1ELi2ELb1ELi1EEEvPT_S3_PKS2_S5_S5_S5_S5_S5_fiiPKfS7_S7_Pfi,(.L_x_2493 - _ZN17fastertransformer34generalAddBiasResidualLayerNormOptI7__half2Lb0ELb1ELi2ELb1ELi1EEEvPT_S3_PKS2_S5_S5_S5_S5_S5_fiiPKfS7_S7_Pfi)
        .other          _ZN17fastertransformer34generalAddBiasResidualLayerNormOptI7__half2Lb0ELb1ELi2ELb1ELi1EEEvPT_S3_PKS2_S5_S5_S5_S5_S5_fiiPKfS7_S7_Pfi,@"STO_CUDA_ENTRY STV_DEFAULT"
_ZN17fastertransformer34generalAddBiasResidualLayerNormOptI7__half2Lb0ELb1ELi2ELb1ELi1EEEvPT_S3_PKS2_S5_S5_S5_S5_S5_fiiPKfS7_S7_Pfi:
.text._ZN17fastertransformer34generalAddBiasResidualLayerNormOptI7__half2Lb0ELb1ELi2ELb1ELi1EEEvPT_S3_PKS2_S5_S5_S5_S5_S5_fiiPKfS7_S7_Pfi:
        /* <DEDUP_REMOVED lines=15> */
.L_x_2164:
        /* <DEDUP_REMOVED lines=18> */
.L_x_2163:
[----:B-1----:R-:W-:Y:S05]  /*0210*/  BSYNC B0 ;  /* 0x0000000000007941 */ /* 0x002fea0003800000 */
.L_x_2162:
        /* <DEDUP_REMOVED lines=47> */
.L_x_2167:
        /* <DEDUP_REMOVED lines=14> */
.L_x_2166:
[----:B0-----:R-:W-:Y:S05]  /*05f0*/  BSYNC B0 ;  /* 0x0000000000007941 */ /* 0x001fea0003800000 */
.L_x_2165:
        /* <DEDUP_REMOVED lines=41> */
.L_x_2172:
[----:B------:R-:W-:Y:S01]  /*0890*/  MOV R13, 0x4 ;  /* 0x00000004000d7802 */ /* 0x000fe20000000f00 */
[----:B------:R0:W1:Y:S04]  /*08a0*/  LDS R18, [R12.X4+0x110] ;  /* 0x000110000c127984 */ /* 0x0000680000004800 */
        /* <DEDUP_REMOVED lines=31> */
.L_x_2170:
[----:B------:R0:W-:Y:S01]  /*0aa0*/  STS [R19], R18 ;  /* 0x0000001213007388 */ /* 0x0001e20000000800 */
[C---:B------:R-:W-:Y:S02]  /*0ab0*/  HADD2 R13, |R18|.reuse, -RZ.H0_H0 ;  /* 0xa00000ff120d7230 */ /* 0x040fe40000000200 */
[----:B------:R-:W-:-:S03]  /*0ac0*/  HSETP2.GT.AND P5, PT, |R18|.H0_H0, |R18|.H1_H1, PT ;  /* 0x7000001212007234 */ /* 0x000fc60003fa4a00 */
[----:B------:R-:W-:-:S04]  /*0ad0*/  PRMT R14, R13, 0x7632, R14 ;  /* 0x000076320d0e7816 */ /* 0x000fc8000000000e */
[----:B------:R-:W-:-:S05]  /*0ae0*/  SEL R13, R14, R13, !P5 ;  /* 0x0000000d0e0d7207 */ /* 0x000fca0006800000 */
[----:B------:R-:W-:-:S05]  /*0af0*/  HSETP2.GT.AND P5, PT, R13.H0_H0, R10.H0_H0, PT ;  /* 0x2000000a0d007234 */ /* 0x000fca0003fa4800 */
[----:B------:R-:W-:-:S03]  /*0b00*/  SEL R10, R10, R13, !P5 ;  /* 0x0000000d0a0a7207 */ /* 0x000fc60006800000 */
.L_x_2171:
[----:B0-----:R-:W-:Y:S05]  /*0b10*/  @!P4 BRA `(.L_x_2172) ;  /* 0xfffffd700000c947 */ /* 0x001fea000383ffff */
.L_x_2169:
[----:B0-----:R-:W-:Y:S05]  /*0b20*/  BSYNC B0 ;  /* 0x0000000000007941 */ /* 0x001fea0003800000 */
.L_x_2168:
        /* <DEDUP_REMOVED lines=49> */
[----:B------:R-:W-:Y:S05]  /*0e40*/  CALL.REL.NOINC `($__internal_59_$__cuda_sm20_div_rn_f64_full) ;  /* 0x0000020000007944 */ /* 0x000fea0003c00000 */
.L_x_2176:
[----:B------:R-:W-:Y:S05]  /*0e50*/  BSYNC B1 ;  /* 0x0000000000017941 */ /* 0x000fea0003800000 */
.L_x_2175:
[----:B------:R-:W0:Y:S01]  /*0e60*/  S2R R13, SR_CTAID.X ;  /* 0x00000000000d7919 */ /* 0x000e220000002500 */
[----:B------:R-:W2:Y:S01]  /*0e70*/  F2F.F32.F64 R5, R8 ;  /* 0x0000000800057310 */ /* 0x000ea20000301000 */
[----:B------:R-:W2:Y:S01]  /*0e80*/  DSETP.GEU.AND P0, PT, |R8|, c[0x2][0x0], PT ;  /* 0x008000000800762a */ /* 0x000ea20003f0e200 */
[----:B-1----:R-:W-:-:S13]  /*0e90*/  IMAD.MOV.U32 R15, RZ, RZ, 0x2 ;  /* 0x00000002ff0f7424 */ /* 0x002fda00078e00ff */
[----:B--2---:R-:W-:Y:S02]  /*0ea0*/  @!P0 FMUL R5, R5, 1.175494350822287508e-38 ;  /* 0x0080000005058820 */ /* 0x004fe40000400000 */
.L_x_2177:
        /* <DEDUP_REMOVED lines=16> */
.L_x_2174:
[----:B------:R-:W-:Y:S05]  /*0fb0*/  BSYNC B0 ;  /* 0x0000000000007941 */ /* 0x000fea0003800000 */
.L_x_2173:
        /* <DEDUP_REMOVED lines=9> */
        .weak           $__internal_59_$__cuda_sm20_div_rn_f64_full
        .type           $__internal_59_$__cuda_sm20_div_rn_f64_full,@function
        .size           $__internal_59_$__cuda_sm20_div_rn_f64_full,(.L_x_2493 - $__internal_59_$__cuda_sm20_div_rn_f64_full)
$__internal_59_$__cuda_sm20_div_rn_f64_full:
        /* <DEDUP_REMOVED lines=57> */
.L_x_2179:
        /* <DEDUP_REMOVED lines=15> */
.L_x_2181:
[----:B0-----:R-:W-:Y:S01]  /*14d0*/  LOP3.LUT R17, R7, 0x80000, RZ, 0xfc, !PT ;  /* 0x0008000007117812 */ /* 0x001fe200078efcff */
[----:B------:R-:W-:Y:S02]  /*14e0*/  IMAD.MOV.U32 R16, RZ, RZ, R6 ;  /* 0x000000ffff107224 */ /* 0x000fe400078e0006 */
.L_x_2180:
[----:B------:R-:W-:Y:S05]  /*14f0*/  BSYNC B2 ;  /* 0x0000000000027941 */ /* 0x000fea0003800000 */
.L_x_2178:
[----:B------:R-:W-:Y:S01]  /*1500*/  IMAD.MOV.U32 R11, RZ, RZ, 0x0 ;  /* 0x00000000ff0b7424 */ /* 0x000fe200078e00ff */
[----:B------:R-:W-:Y:S01]  /*1510*/  MOV R8, R16 ;  /* 0x0000001000087202 */ /* 0x000fe20000000f00 */
[----:B------:R-:W-:Y:S02]  /*1520*/  IMAD.MOV.U32 R9, RZ, RZ, R17 ;  /* 0x000000ffff097224 */ /* 0x000fe400078e0011 */
[----:B------:R-:W-:Y:S05]  /*1530*/  RET.REL.NODEC R10 `(_ZN17fastertransformer34generalAddBiasResidualLayerNormOptI7__half2Lb0ELb1ELi2ELb1ELi1EEEvPT_S3_PKS2_S5_S5_S5_S5_S5_fiiPKfS7_S7_Pfi) ;  /* 0xffffeac00a007950 */ /* 0x000fea0003c3ffff */
.L_x_2182:
        /* <DEDUP_REMOVED lines=12> */
.L_x_2493:


//--------------------- .text._ZN17fastertransformer35generalAddBiasResidualLayerNormOpt2I7__half2Lb1ELb1ELi2ELb1ELi1EEEvPT_S3_PKS2_S5_S5_S5_S5_S5_fiiPKfS7_S7_Pfi --------------------------
	.section	.text._ZN17fastertransformer35generalAddBiasResidualLayerNormOpt2I7__half2Lb1ELb1ELi2ELb1ELi1EEEvPT_S3_PKS2_S5_S5_S5_S5_S5_fiiPKfS7_S7_Pfi,"ax",@progbits
	.sectioninfo	@"SHI_REGISTERS=27"
	.align	128
        .global         _ZN17fastertransformer35generalAddBiasResidualLayerNormOpt2I7__half2Lb1ELb1ELi2ELb1ELi1EEEvPT_S3_PKS2_S5_S5_S5_S5_S5_fiiPKfS7_S7_Pfi
        .type           _ZN17fastertransformer35generalAddBiasResidualLayerNormOpt2I7__half2Lb1ELb1ELi2ELb1ELi1EEEvPT_S3_PKS2_S5_S5_S5_S5_S5_fiiPKfS7_S7_Pfi,@function
        .size           _ZN17fastertransformer35generalAddBiasResidualLayerNormOpt2I7__half2Lb1ELb1ELi2ELb1ELi1EEEvPT_S3_PKS2_S5_S5_S5_S5_S5_fiiPKfS7_S7_Pfi,(.L_x_2494 - _ZN17fastertransformer35generalAddBiasResidualLayerNormOpt2I7__half2Lb1ELb1ELi2ELb1ELi1EEEvPT_S3_PKS2_S5_S5_S5_S5_S5_fiiPKfS7_S7_Pfi)
        .other          _ZN17fastertransformer35generalAddBiasResidualLayerNormOpt2I7__half2Lb1ELb1ELi2ELb1ELi1EEEvPT_S3_PKS2_S5_S5_S5_S5_S5_fiiPKfS7_S7_Pfi,@"STO_CUDA_ENTRY STV_DEFAULT"
_ZN17fastertransformer35generalAddBiasResidualLayerNormOpt2I7__half2Lb1ELb1ELi2ELb1ELi1EEEvPT_S3_PKS2_S5_S5_S5_S5_S5_fiiPKfS7_S7_Pfi:
.text._ZN17fastertransformer35generalAddBiasResidualLayerNormOpt2I7__half2Lb1ELb1ELi2ELb1ELi1EEEvPT_S3_PKS2_S5_S5_S5_S5_S5_fiiPKfS7_S7_Pfi:
        /* <DEDUP_REMOVED lines=27> */
[----:B------:R-:W-:-:S03]  /*01b0*/  MOV R8, R0 ;  /* 0x0000000000087202 */ /* 0x000fc60000000f00 */
.L_x_2186:
[----:B------:R-:W-:Y:S02]  /*01c0*/  IMAD.MOV.U32 R10, RZ, RZ, 0x4 ;  /* 0x00000004ff0a7424 */ /* 0x000fe400078e00ff */
[----:B------:R-:W-:Y:S02]  /*01d0*/  IMAD R9, R5, c[0x0][0x1a8], R8 ;  /* 0x00006a0005097a24 */ /* 0x000fe400078e0208 */
        /* <DEDUP_REMOVED lines=37> */
[----:B------:R-:W-:Y:S05]  /*0430*/  BRA `(.L_x_2184) ;  /* 0x000002f000007947 */ /* 0x000fea0003800000 */
.L_x_2185:
[----:B------:R-:W-:Y:S01]  /*0440*/  CS2R R6, SRZ ;  /* 0x0000000000067805 */ /* 0x000fe2000001ff00 */
[----:B------:R-:W-:-:S03]  /*0450*/  MOV R12, R0 ;  /* 0x00000000000c7202 */ /* 0x000fc60000000f00 */
.L_x_2187:
[----:B------:R-:W-:Y:S01]  /*0460*/  IMAD.MOV.U32 R8, RZ, RZ, 0x8 ;  /* 0x00000008ff087424 */ /* 0x000fe200078e00ff */
[----:B------:R-:W-:Y:S01]  /*0470*/  HFMA2.MMA R14, -RZ, RZ, 0, 2.384185791015625e-07 ;  /* 0x00000004ff0e7435 */ /* 0x000fe200000001ff */
[----:B------:R-:W-:-:S04]  /*0480*/  IMAD R11, R5, c[0x0][0x1a8], R12 ;  /* 0x00006a00050b7a24 */ /* 0x000fc800078e020c */
        /* <DEDUP_REMOVED lines=12> */
[----:B----4-:R-:W-:-:S05]  /*0550*/  HADD2.F32 R22, -RZ, R20.H1_H1 ;  /* 0x30000014ff167230 */ /* 0x010fca0000004100 */
[----:B------:R-:W-:Y:S01]  /*0560*/  FADD.FTZ R22, R13, R22 ;  /* 0x000000160d167221 */ /* 0x000fe20000010000 */
[----:B------:R-:W-:Y:S01]  /*0570*/  HADD2.F32 R13, -RZ, R16.H1_H1 ;  /* 0x30000010ff0d7230 */ /* 0x000fe20000004100 */
[-C--:B0-----:R-:W-:Y:S01]  /*0580*/  FMUL.FTZ R24, R15, R10.reuse ;  /* 0x0000000a0f187220 */ /* 0x081fe20000410000 */
[----:B------:R-:W-:Y:S02]  /*0590*/  HADD2.F32 R15, -RZ, R20.H0_H0 ;  /* 0x20000014ff0f7230 */ /* 0x000fe40000004100 */
[----:B------:R-:W-:Y:S01]  /*05a0*/  HADD2.F32 R16, -RZ, R16.H0_H0 ;  /* 0x20000010ff107230 */ /* 0x000fe20000004100 */
[----:B------:R-:W-:Y:S02]  /*05b0*/  FADD.FTZ R13, RZ, R13 ;  /* 0x0000000dff0d7221 */ /* 0x000fe40000010000 */
[----:B-1----:R-:W-:Y:S02]  /*05c0*/  FMUL.FTZ R23, R23, R10 ;  /* 0x0000000a17177220 */ /* 0x002fe40000410000 */
[----:B------:R-:W-:-:S02]  /*05d0*/  FADD.FTZ R15, R18, R15 ;  /* 0x0000000f120f7221 */ /* 0x000fc40000010000 */
[----:B------:R-:W-:Y:S01]  /*05e0*/  FADD.FTZ R16, RZ, R16 ;  /* 0x00000010ff107221 */ /* 0x000fe20000010000 */
[----:B------:R-:W-:Y:S01]  /*05f0*/  F2FP.PACK_AB R23, R23, R24 ;  /* 0x000000181717723e */ /* 0x000fe200000000ff */
[----:B------:R-:W-:Y:S02]  /*0600*/  FADD.FTZ R13, R13, R22 ;  /* 0x000000160d0d7221 */ /* 0x000fe40000010000 */
[----:B------:R-:W-:Y:S02]  /*0610*/  FADD.FTZ R15, R16, R15 ;  /* 0x0000000f100f7221 */ /* 0x000fe40000010000 */
[--C-:B------:R-:W-:Y:S02]  /*0620*/  HADD2.F32 R18, -RZ, R23.reuse.H1_H1 ;  /* 0x30000017ff127230 */ /* 0x100fe40000004100 */
[----:B------:R-:W-:-:S03]  /*0630*/  HADD2.F32 R8, -RZ, R23.H0_H0 ;  /* 0x20000017ff087230 */ /* 0x000fc60000004100 */
[----:B------:R-:W-:Y:S02]  /*0640*/  FADD.FTZ R13, R13, R18 ;  /* 0x000000120d0d7221 */ /* 0x000fe40000010000 */
[----:B------:R-:W-:Y:S02]  /*0650*/  FADD.FTZ R8, R15, R8 ;  /* 0x000000080f087221 */ /* 0x000fe40000010000 */
[----:B------:R-:W-:-:S03]  /*0660*/  IMAD.WIDE R14, R11, R14, c[0x0][0x168] ;  /* 0x00005a000b0e7625 */ /* 0x000fc600078e020e */
[C---:B------:R-:W-:Y:S01]  /*0670*/  F2FP.PACK_AB R9, R8.reuse, R13 ;  /* 0x0000000d0809723e */ /* 0x040fe200000000ff */
[----:B------:R-:W-:-:S03]  /*0680*/  FADD.FTZ R16, R8, R13 ;  /* 0x0000000d08107221 */ /* 0x000fc60000010000 */
[----:B------:R-:W-:Y:S01]  /*0690*/  PRMT R11, R9, 0x5432, R9 ;  /* 0x00005432090b7816 */ /* 0x000fe20000000009 */
[----:B------:R-:W-:Y:S02]  /*06a0*/  FMUL.FTZ R9, R13, R13 ;  /* 0x0000000d0d097220 */ /* 0x000fe40000410000 */
[----:B------:R-:W-:Y:S02]  /*06b0*/  FADD.FTZ R7, R16, R7 ;  /* 0x0000000710077221 */ /* 0x000fe40000010000 */
[----:B------:R-:W-:Y:S01]  /*06c0*/  STG.E [R14.64], R11 ;  /* 0x0000000b0e007986 */ /* 0x000fe2000c101904 */
[----:B------:R-:W-:-:S03]  /*06d0*/  FFMA.FTZ R9, R8, R8, R9 ;  /* 0x0000000808097223 */ /* 0x000fc60000010009 */
[----:B------:R0:W-:Y:S01]  /*06e0*/  STS [R12.X4+0x190], R11 ;  /* 0x0001900b0c007388 */ /* 0x0001e20000004800 */
[----:B------:R-:W-:Y:S01]  /*06f0*/  FADD.FTZ R6, R9, R6 ;  /* 0x0000000609067221 */ /* 0x000fe20000010000 */
[----:B0-----:R-:W-:-:S04]  /*0700*/  IADD3 R12, R12, c[0x0][0x0], RZ ;  /* 0x000000000c0c7a10 */ /* 0x001fc80007ffe0ff */
[----:B------:R-:W-:-:S13]  /*0710*/  ISETP.GE.AND P0, PT, R12, c[0x0][0x1a8], PT ;  /* 0x00006a000c007a0c */ /* 0x000fda0003f06270 */
[----:B------:R-:W-:Y:S05]  /*0720*/  @!P0 BRA `(.L_x_2187) ;  /* 0xfffffd3000008947 */ /* 0x000fea000383ffff */
.L_x_2184:
[----:B0--3--:R-:W-:Y:S05]  /*0730*/  BSYNC B0 ;  /* 0x0000000000007941 */ /* 0x009fea0003800000 */
.L_x_2183:
        /* <DEDUP_REMOVED lines=25> */
[----:B------:R-:W-:-:S03]  /*08d0*/  SHF.L.U32 R9, R7, 0x2, RZ ;  /* 0x0000000207097819 */ /* 0x000fc600000006ff */
[----:B------:R-:W1:Y:S01]  /*08e0*/  SHFL.BFLY PT, R12, R15, 0x1, 0x1f ;  /* 0x0c201f000f0c7f89 */ /* 0x000e6200000e0000 */
[----:B0-----:R-:W-:Y:S01]  /*08f0*/  FADD.FTZ R17, R11, R8 ;  /* 0x000000080b117221 */ /* 0x001fe20000010000 */
[----:B------:R-:W-:Y:S01]  /*0900*/  SHF.R.U32.HI R8, RZ, 0x5, R0 ;  /* 0x00000005ff087819 */ /* 0x000fe20000011600 */
[----:B-1----:R-:W-:-:S04]  /*0910*/  FADD.FTZ R19, R15, R12 ;  /* 0x0000000c0f137221 */ /* 0x002fc80000010000 */
[----:B------:R-:W-:Y:S01]  /*0920*/  @!P4 STS [R8.X4+0x88], R17 ;  /* 0x000088110800c388 */ /* 0x000fe20000004800 */
[----:B------:R-:W-:-:S03]  /*0930*/  IMAD.MOV.U32 R12, RZ, RZ, RZ ;  /* 0x000000ffff0c7224 */ /* 0x000fc600078e00ff */
        /* <DEDUP_REMOVED lines=34> */
.L_x_2189:
[----:B------:R-:W-:Y:S05]  /*0b60*/  BSYNC B0 ;  /* 0x0000000000007941 */ /* 0x000fea0003800000 */
.L_x_2188:
[----:B------:R-:W-:Y:S01]  /*0b70*/  BAR.SYNC.DEFER_BLOCKING 0x0 ;  /* 0x0000000000007b1d */ /* 0x000fe20000010000 */
[----:B0-----:R-:W-:-:S05]  /*0b80*/  MOV R11, 0x11 ;  /* 0x00000011000b7802 */ /* 0x001fca0000000f00 */
[----:B------:R-:W-:Y:S01]  /*0b90*/  BSSY B0, `(.L_x_2190) ;  /* 0x000002e000007945 */ /* 0x000fe20003800000 */
[----:B------:R-:W-:Y:S05]  /*0ba0*/  @P2 BRA `(.L_x_2191) ;  /* 0x000002c000002947 */ /* 0x000fea0003800000 */
[----:B------:R-:W0:Y:S01]  /*0bb0*/  LDS.64 R12, [RZ] ;  /* 0x00000000ff0c7984 */ /* 0x000e220000000a00 */
[----:B------:R-:W-:Y:S01]  /*0bc0*/  ISETP.NE.U32.AND P0, PT, RZ, c[0x0][0x1c8], PT ;  /* 0x00007200ff007a0c */ /* 0x000fe20003f05070 */
[----:B------:R-:W-:-:S03]  /*0bd0*/  IMAD.MOV.U32 R10, RZ, RZ, R0 ;  /* 0x000000ffff0a7224 */ /* 0x000fc600078e0000 */
[----:B------:R-:W-:Y:S02]  /*0be0*/  ISETP.NE.AND.EX P0, PT, RZ, c[0x0][0x1cc], PT, P0 ;  /* 0x00007300ff007a0c */ /* 0x000fe40003f05300 */
[----:B0-----:R-:W-:Y:S02]  /*0bf0*/  F2FP.PACK_AB R12, R13, R12 ;  /* 0x0000000c0d0c723e */ /* 0x001fe400000000ff */
.L_x_2194:
        /* <DEDUP_REMOVED lines=31> */
.L_x_2192:
[----:B------:R0:W-:Y:S01]  /*0df0*/  STS [R19], R17 ;  /* 0x0000001113007388 */ /* 0x0001e20000000800 */
[C---:B------:R-:W-:Y:S02]  /*0e00*/  HADD2 R14, |R17|.reuse, -RZ.H0_H0 ;  /* 0xa00000ff110e7230 */ /* 0x040fe40000000200 */
[----:B------:R-:W-:-:S03]  /*0e10*/  HSETP2.GT.AND P6, PT, |R17|.H0_H0, |R17|.H1_H1, PT ;  /* 0x7000001111007234 */ /* 0x000fc60003fc4a00 */
[----:B------:R-:W-:-:S04]  /*0e20*/  PRMT R13, R14, 0x7632, R13 ;  /* 0x000076320e0d7816 */ /* 0x000fc8000000000d */
[----:B------:R-:W-:-:S05]  /*0e30*/  SEL R14, R13, R14, !P6 ;  /* 0x0000000e0d0e7207 */ /* 0x000fca0007000000 */
[----:B------:R-:W-:-:S05]  /*0e40*/  HSETP2.GT.AND P6, PT, R14.H0_H0, R11.H0_H0, PT ;  /* 0x2000000b0e007234 */ /* 0x000fca0003fc4800 */
[----:B------:R-:W-:-:S03]  /*0e50*/  SEL R11, R11, R14, !P6 ;  /* 0x0000000e0b0b7207 */ /* 0x000fc60007000000 */
.L_x_2193:
[----:B0-----:R-:W-:Y:S05]  /*0e60*/  @!P5 BRA `(.L_x_2194) ;  /* 0xfffffd900000d947 */ /* 0x001fea000383ffff */
.L_x_2191:
[----:B------:R-:W-:Y:S05]  /*0e70*/  BSYNC B0 ;  /* 0x0000000000007941 */ /* 0x000fea0003800000 */
.L_x_2190:
        /* <DEDUP_REMOVED lines=49> */
[----:B------:R-:W-:Y:S05]  /*1190*/  CALL.REL.NOINC `($__internal_60_$__cuda_sm20_div_rn_f64_full) ;  /* 0x000001e000007944 */ /* 0x000fea0003c00000 */
.L_x_2198:
[----:B------:R-:W-:Y:S05]  /*11a0*/  BSYNC B1 ;  /* 0x0000000000017941 */ /* 0x000fea0003800000 */
.L_x_2197:
[----:B------:R-:W2:Y:S01]  /*11b0*/  F2F.F32.F64 R8, R6 ;  /* 0x0000000600087310 */ /* 0x000ea20000301000 */
[----:B------:R-:W2:Y:S01]  /*11c0*/  DSETP.GEU.AND P0, PT, |R6|, c[0x2][0x0], PT ;  /* 0x008000000600762a */ /* 0x000ea20003f0e200 */
[----:B------:R-:W-:-:S13]  /*11d0*/  IMAD.MOV.U32 R13, RZ, RZ, 0x2 ;  /* 0x00000002ff0d7424 */ /* 0x000fda00078e00ff */
[----:B--2---:R-:W-:Y:S02]  /*11e0*/  @!P0 FMUL R8, R8, 1.175494350822287508e-38 ;  /* 0x0080000008088820 */ /* 0x004fe40000400000 */
.L_x_2199:
        /* <DEDUP_REMOVED lines=16> */
.L_x_2196:
[----:B------:R-:W-:Y:S05]  /*12f0*/  BSYNC B0 ;  /* 0x0000000000007941 */ /* 0x000fea0003800000 */
.L_x_2195:
        /* <DEDUP_REMOVED lines=8> */
        .weak           $__internal_60_$__cuda_sm20_div_rn_f64_full
        .type           $__internal_60_$__cuda_sm20_div_rn_f64_full,@function
        .size           $__internal_60_$__cuda_sm20_div_rn_f64_full,(.L_x_2494 - $__internal_60_$__cuda_sm20_div_rn_f64_full)
$__internal_60_$__cuda_sm20_div_rn_f64_full:
[C---:B------:R-:W-:Y:S01]  /*1380*/  FSETP.GEU.AND P0, PT, |R9|.reuse, 1.469367938527859385e-39, PT ;  /* 0x001000000900780b */ /* 0x040fe20003f0e200 */
[----:B------:R-:W-:Y:S01]  /*1390*/  IMAD.MOV.U32 R16, RZ, RZ, 0x1ca00000 ;  /* 0x1ca00000ff107424 */ /* 0x000fe200078e00ff */
[C---:B------:R-:W-:Y:S01]  /*13a0*/  LOP3.LUT R6, R9.reuse, 0x800fffff, RZ, 0xc0, !PT ;  /* 0x800fffff09067812 */ /* 0x040fe200078ec0ff */
[----:B------:R-:W-:Y:S01]  /*13b0*/  BSSY B2, `(.L_x_2200) ;  /* 0x0000047000027945 */ /* 0x000fe20003800000 */
[----:B------:R-:W-:Y:S02]  /*13c0*/  MOV R10, 0x1 ;  /* 0x00000001000a7802 */ /* 0x000fe40000000f00 */
[----:B------:R-:W-:Y:S01]  /*13d0*/  LOP3.LUT R7, R6, 0x3ff00000, RZ, 0xfc, !PT ;  /* 0x3ff0000006077812 */ /* 0x000fe200078efcff */
[----:B------:R-:W-:Y:S01]  /*13e0*/  IMAD.MOV.U32 R6, RZ, RZ, R8 ;  /* 0x000000ffff067224 */ /* 0x000fe200078e0008 */
[----:B------:R-:W-:Y:S02]  /*13f0*/  LOP3.LUT R22, R9, 0x7ff00000, RZ, 0xc0, !PT ;  /* 0x7ff0000009167812 */ /* 0x000fe400078ec0ff */
        /* <DEDUP_REMOVED lines=49> */
.L_x_2201:
        /* <DEDUP_REMOVED lines=15> */
.L_x_2203:
[----:B------:R-:W-:Y:S02]  /*1800*/  LOP3.LUT R17, R9, 0x80000, RZ, 0xfc, !PT ;  /* 0x0008000009117812 */ /* 0x000fe400078efcff */
[----:B------:R-:W-:Y:S02]  /*1810*/  MOV R16, R8 ;  /* 0x0000000800107202 */ /* 0x000fe40000000f00 */
.L_x_2202:
[----:B------:R-:W-:Y:S05]  /*1820*/  BSYNC B2 ;  /* 0x0000000000027941 */ /* 0x000fea0003800000 */
.L_x_2200:
[----:B------:R-:W-:Y:S01]  /*1830*/  HFMA2.MMA R13, -RZ, RZ, 0, 0 ;  /* 0x00000000ff0d7435 */ /* 0x000fe200000001ff */
[----:B------:R-:W-:Y:S01]  /*1840*/  IMAD.MOV.U32 R6, RZ, RZ, R16 ;  /* 0x000000ffff067224 */ /* 0x000fe200078e0010 */
[----:B------:R-:W-:-:S04]  /*1850*/  MOV R7, R17 ;  /* 0x0000001100077202 */ /* 0x000fc80000000f00 */
[----:B------:R-:W-:Y:S05]  /*1860*/  RET.REL.NODEC R12 `(_ZN17fastertransformer35generalAddBiasResidualLayerNormOpt2I7__half2Lb1ELb1ELi2ELb1ELi1EEEvPT_S3_PKS2_S5_S5_S5_S5_S5_fiiPKfS7_S7_Pfi) ;  /* 0xffffe7900c007950 */ /* 0x000fea0003c3ffff */
.L_x_2204:
        /* <DEDUP_REMOVED lines=9> */
.L_x_2494:


//--------------------- .text._ZN17fastertransformer34generalAddBiasResidualLayerNormOptI7__half2Lb1ELb1ELi2ELb1ELi1EEEvPT_S3_PKS2_S5_S5_S5_S5_S5_fiiPKfS7_S7_Pfi --------------------------
	.section	.text._ZN17fastertransformer34generalAddBiasResidualLayerNormOptI7__half2Lb1ELb1ELi2ELb1ELi1EEEvPT_S3_PKS2_S5_S5_S5_S5_S5_fiiPKfS7_S7_Pfi,"ax",@progbits
	.sectioninfo	@"SHI_REGISTERS=25"
	.align	128
        .global         _ZN17fastertransformer34generalAddBiasResidualLayerNormOptI7__half2Lb1ELb1ELi2ELb1ELi1EEEvPT_S3_PKS2_S5_S5_S5_S5_S5_fiiPKfS7_S7_Pfi
        .type           _ZN17fastertransformer34generalAddBiasResidualLayerNormOptI7__half2Lb1ELb1ELi2ELb1ELi1EEEvPT_S3_PKS2_S5_S5_S5_S5_S5_fiiPKfS7_S7_Pfi,@function
        .size           _ZN17fastertransformer34generalAddBiasResidualLayerNormOptI7__half2Lb1ELb1ELi2ELb1ELi1EEEvPT_S3_PKS2_S5_S5_S5_S5_S5_fiiPKfS7_S7_Pfi,(.L_x_2495 - _ZN17fastertransformer34generalAddBiasResidualLayerNormOptI7__half2Lb1ELb1ELi2ELb1ELi1EEEvPT_S3_PKS2_S5_S5_S5_S5_S5_fiiPKfS7_S7_Pfi)
        .other          _ZN17fastertransformer34generalAddBiasResidualLayerNormOptI7__half2Lb1ELb1ELi2ELb1ELi1EEEvPT_S3_PKS2_S5_S5_S5_S5_S5_fiiPKfS7_S7_Pfi,@"STO_CUDA_ENTRY STV_DEFAULT"
_ZN17fastertransformer34generalAddBiasResidualLayerNormOptI7__half2Lb1ELb1ELi2ELb1ELi1EEEvPT_S3_PKS2_S5_S5_S5_S5_S5_fiiPKfS7_S7_Pfi:
.text._ZN17fastertransformer34generalAddBiasResidualLayerNormOptI7__half2Lb1ELb1ELi2ELb1ELi1EEEvPT_S3_PKS2_S5_S5_S5_S5_S5_fiiPKfS7_S7_Pfi:
        /* <DEDUP_REMOVED lines=27> */
.L_x_2208:
        /* <DEDUP_REMOVED lines=22> */
.L_x_2207:
[----:B------:R-:W-:-:S03]  /*0310*/  IMAD.MOV.U32 R10, RZ, RZ, R0 ;  /* 0x000000ffff0a7224 */ /* 0x000fc600078e0000 */
.L_x_2209:
        /* <DEDUP_REMOVED lines=27> */
.L_x_2206:
[----:B0-----:R-:W-:Y:S05]  /*04d0*/  BSYNC B0 ;  /* 0x0000000000007941 */ /* 0x001fea0003800000 */
.L_x_2205:
        /* <DEDUP_REMOVED lines=47> */
.L_x_2212:
        /* <DEDUP_REMOVED lines=14> */
.L_x_2211:
[----:B0-----:R-:W-:Y:S05]  /*08b0*/  BSYNC B0 ;  /* 0x0000000000007941 */ /* 0x001fea0003800000 */
.L_x_2210:
        /* <DEDUP_REMOVED lines=41> */
.L_x_2217:
        /* <DEDUP_REMOVED lines=31> */
.L_x_2215:
[----:B------:R0:W-:Y:S01]  /*0d40*/  STS [R19], R18 ;  /* 0x0000001213007388 */ /* 0x0001e20000000800 */
[C---:B------:R-:W-:Y:S02]  /*0d50*/  HADD2 R13, |R18|.reuse, -RZ.H0_H0 ;  /* 0xa00000ff120d7230 */ /* 0x040fe40000000200 */
[----:B------:R-:W-:-:S03]  /*0d60*/  HSETP2.GT.AND P6, PT, |R18|.H0_H0, |R18|.H1_H1, PT ;  /* 0x7000001212007234 */ /* 0x000fc60003fc4a00 */
[----:B------:R-:W-:-:S04]  /*0d70*/  PRMT R14, R13, 0x7632, R14 ;  /* 0x000076320d0e7816 */ /* 0x000fc8000000000e */
[----:B------:R-:W-:-:S05]  /*0d80*/  SEL R13, R14, R13, !P6 ;  /* 0x0000000d0e0d7207 */ /* 0x000fca0007000000 */
[----:B------:R-:W-:-:S05]  /*0d90*/  HSETP2.GT.AND P6, PT, R13.H0_H0, R10.H0_H0, PT ;  /* 0x2000000a0d007234 */ /* 0x000fca0003fc4800 */
[----:B------:R-:W-:-:S03]  /*0da0*/  SEL R10, R10, R13, !P6 ;  /* 0x0000000d0a0a7207 */ /* 0x000fc60007000000 */
.L_x_2216:
[----:B0-----:R-:W-:Y:S05]  /*0db0*/  @!P5 BRA `(.L_x_2217) ;  /* 0xfffffd900000d947 */ /* 0x001fea000383ffff */
.L_x_2214:
[----:B0-----:R-:W-:Y:S05]  /*0dc0*/  BSYNC B0 ;  /* 0x0000000000007941 */ /* 0x001fea0003800000 */
.L_x_2213:
        /* <DEDUP_REMOVED lines=49> */
[----:B------:R-:W-:Y:S05]  /*10e0*/  CALL.REL.NOINC `($__internal_61_$__cuda_sm20_div_rn_f64_full) ;  /* 0x0000020000007944 */ /* 0x000fea0003c00000 */
.L_x_2221:
[----:B------:R-:W-:Y:S05]  /*10f0*/  BSYNC B1 ;  /* 0x0000000000017941 */ /* 0x000fea0003800000 */
.L_x_2220:
[----:B------:R-:W0:Y:S01]  /*1100*/  S2R R13, SR_CTAID.X ;  /* 0x00000000000d7919 */ /* 0x000e220000002500 */
[----:B------:R-:W2:Y:S01]  /*1110*/  F2F.F32.F64 R5, R8 ;  /* 0x0000000800057310 */ /* 0x000ea20000301000 */
[----:B------:R-:W2:Y:S01]  /*1120*/  DSETP.GEU.AND P0, PT, |R8|, c[0x2][0x0], PT ;  /* 0x008000000800762a */ /* 0x000ea20003f0e200 */
[----:B-1----:R-:W-:-:S13]  /*1130*/  IMAD.MOV.U32 R15, RZ, RZ, 0x2 ;  /* 0x00000002ff0f7424 */ /* 0x002fda00078e00ff */
[----:B--2---:R-:W-:Y:S02]  /*1140*/  @!P0 FMUL R5, R5, 1.175494350822287508e-38 ;  /* 0x0080000005058820 */ /* 0x004fe40000400000 */
.L_x_2222:
        /* <DEDUP_REMOVED lines=16> */
.L_x_2219:
[----:B------:R-:W-:Y:S05]  /*1250*/  BSYNC B0 ;  /* 0x0000000000007941 */ /* 0x000fea0003800000 */
.L_x_2218:
        /* <DEDUP_REMOVED lines=9> */
        .weak           $__internal_61_$__cuda_sm20_div_rn_f64_full
        .type           $__internal_61_$__cuda_sm20_div_rn_f64_full,@function
        .size           $__internal_61_$__cuda_sm20_div_rn_f64_full,(.L_x_2495 - $__internal_61_$__cuda_sm20_div_rn_f64_full)
$__internal_61_$__cuda_sm20_div_rn_f64_full:
        /* <DEDUP_REMOVED lines=57> */
.L_x_2224:
        /* <DEDUP_REMOVED lines=15> */
.L_x_2226:
[----:B0-----:R-:W-:Y:S01]  /*1770*/  LOP3.LUT R17, R7, 0x80000, RZ, 0xfc, !PT ;  /* 0x0008000007117812 */ /* 0x001fe200078efcff */
[----:B------:R-:W-:Y:S02]  /*1780*/  IMAD.MOV.U32 R16, RZ, RZ, R6 ;  /* 0x000000ffff107224 */ /* 0x000fe400078e0006 */
.L_x_2225:
[----:B------:R-:W-:Y:S05]  /*1790*/  BSYNC B2 ;  /* 0x0000000000027941 */ /* 0x000fea0003800000 */
.L_x_2223:
[----:B------:R-:W-:Y:S01]  /*17a0*/  IMAD.MOV.U32 R11, RZ, RZ, 0x0 ;  /* 0x00000000ff0b7424 */ /* 0x000fe200078e00ff */
[----:B------:R-:W-:Y:S01]  /*17b0*/  MOV R9, R17 ;  /* 0x0000001100097202 */ /* 0x000fe20000000f00 */
[----:B------:R-:W-:Y:S02]  /*17c0*/  IMAD.MOV.U32 R8, RZ, RZ, R16 ;  /* 0x000000ffff087224 */ /* 0x000fe400078e0010 */
[----:B------:R-:W-:Y:S05]  /*17d0*/  RET.REL.NODEC R10 `(_ZN17fastertransformer34generalAddBiasResidualLayerNormOptI7__half2Lb1ELb1ELi2ELb1ELi1EEEvPT_S3_PKS2_S5_S5_S5_S5_S5_fiiPKfS7_S7_Pfi) ;  /* 0xffffe8200a007950 */ /* 0x000fea0003c3ffff */
.L_x_2227:
        /* <DEDUP_REMOVED lines=10> */
.L_x_2495:


//--------------------- .text._ZN17fastertransformer35generalAddBiasResidualLayerNormOpt2I7__half2Lb0ELb0ELi1ELb1ELi1EEEvPT_S3_PKS2_S5_S5_S5_S5_S5_fiiPKfS7_S7_Pfi --------------------------
	.section	.text._ZN17fastertransformer35generalAddBiasResidualLayerNormOpt2I7__half2Lb0ELb0ELi1ELb1ELi1EEEvPT_S3_PKS2_S5_S5_S5_S5_S5_fiiPKfS7_S7_Pfi,"ax",@progbits
	.sectioninfo	@"SHI_REGISTERS=25"
	.align	128
        .global         _ZN17fastertransformer35generalAddBiasResidualLayerNormOpt2I7__half2Lb0ELb0ELi1ELb1ELi1EEEvPT_S3_PKS2_S5_S5_S5_S5_S5_fiiPKfS7_S7_Pfi
        .type           _ZN17fastertransformer35generalAddBiasResidualLayerNormOpt2I7__half2Lb0ELb0ELi1ELb1ELi1EEEvPT_S3_PKS2_S5_S5_S5_S5_S5_fiiPKfS7_S7_Pfi,@function
        .size           _ZN17fastertransformer35generalAddBiasResidualLayerNormOpt2I7__half2Lb0ELb0ELi1ELb1ELi1EEEvPT_S3_PKS2_S5_S5_S5_S5_S5_fiiPKfS7_S7_Pfi,(.L_x_2496 - _ZN17fastertransformer35generalAddBiasResidualLayerNormOpt2I7__half2Lb0ELb0ELi1ELb1ELi1EEEvPT_S3_PKS2_S5_S5_S5_S5_S5_fiiPKfS7_S7_Pfi)
        .other          _ZN17fastertransformer35generalAddBiasResidualLayerNormOpt2I7__half2Lb0ELb0ELi1ELb1ELi1EEEvPT_S3_PKS2_S5_S5_S5_S5_S5_fiiPKfS7_S7_Pfi,@"STO_CUDA_ENTRY STV_DEFAULT"
_ZN17fastertransformer35generalAddBiasResidualLayerNormOpt2I7__half2Lb0ELb0ELi1ELb1ELi1EEEvPT_S3_PKS2_S5_S5_S5_S5_S5_fiiPKfS7_S7_Pfi:
.text._ZN17fastertransformer35generalAddBiasResidualLayerNormOpt2I7__half2Lb0ELb0ELi1ELb1ELi1EEEvPT_S3_PKS2_S5_S5_S5_S5_S5_fiiPKfS7_S7_Pfi:
        /* <DEDUP_REMOVED lines=8> */
[----:B------:R-:W1:Y:S01]  /*0080*/  S2R R5, SR_CTAID.X ;  /* 0x0000000000057919 */ /* 0x000e620000002500 */
[----:B------:R-:W-:-:S10]  /*0090*/  CS2R R10, SRZ ;  /* 0x00000000000a7805 */ /* 0x000fd4000001ff00 */
[----:B------:R2:W5:Y:S01]  /*00a0*/  @!P0 LDG.E R4, [R2.64] ;  /* 0x0000000402048981 */ /* 0x000562000c1e1900 */
[----:B0-----:R-:W-:Y:S01]  /*00b0*/  ISETP.GE.AND P2, PT, R0, c[0x0][0x1a8], PT ;  /* 0x00006a0000007a0c */ /* 0x001fe20003f46270 */
[----:B------:R-:W-:-:S12]  /*00c0*/  BSSY B0, `(.L_x_2228) ;  /* 0x0000019000007945 */ /* 0x000fd80003800000 */
[----:B------:R-:W-:Y:S05]  /*00d0*/  @P2 BRA `(.L_x_2229) ;  /* 0x0000017000002947 */ /* 0x000fea0003800000 */
[----:B-12---:R-:W-:Y:S01]  /*00e0*/  CS2R R10, SRZ ;  /* 0x00000000000a7805 */ /* 0x006fe2000001ff00 */
[----:B------:R-:W-:-:S03]  /*00f0*/  MOV R12, R0 ;  /* 0x00000000000c7202 */ /* 0x000fc60000000f00 */
.L_x_2230:
[----:B------:R-:W-:Y:S02]  /*0100*/  IMAD.MOV.U32 R15, RZ, RZ, 0x4 ;  /* 0x00000004ff0f7424 */ /* 0x000fe400078e00ff */
[----:B------:R-:W-:-:S04]  /*0110*/  IMAD R8, R5, c[0x0][0x1a8], R12 ;  /* 0x00006a0005087a24 */ /* 0x000fc800078e020c */
[----:B------:R-:W-:-:S06]  /*0120*/  IMAD.WIDE R6, R8, R15, c[0x0][0x180] ;  /* 0x0000600008067625 */ /* 0x000fcc00078e020f */
[----:B------:R-:W2:Y:S02]  /*0130*/  LDG.E.CONSTANT R6, [R6.64] ;  /* 0x0000000406067981 */ /* 0x000ea4000c1e9900 */
[--C-:B--2---:R-:W-:Y:S02]  /*0140*/  HADD2.F32 R9, -RZ, R6.reuse.H0_H0 ;  /* 0x20000006ff097230 */ /* 0x104fe40000004100 */
[----:B------:R-:W-:-:S03]  /*0150*/  HADD2.F32 R14, -RZ, R6.H1_H1 ;  /* 0x30000006ff0e7230 */ /* 0x000fc60000004100 */
[----:B------:R-:W-:Y:S02]  /*0160*/  FADD.FTZ R13, RZ, R9 ;  /* 0x00000009ff0d7221 */ /* 0x000fe40000010000 */
[----:B------:R-:W-:Y:S02]  /*0170*/  FADD.FTZ R14, RZ, R14 ;  /* 0x0000000eff0e7221 */ /* 0x000fe40000010000 */
        /* <DEDUP_REMOVED lines=13> */
.L_x_2229:
[----:B-12---:R-:W-:Y:S05]  /*0250*/  BSYNC B0 ;  /* 0x0000000000007941 */ /* 0x006fea0003800000 */
.L_x_2228:
        /* <DEDUP_REMOVED lines=17> */
[----:B--2---:R-:W-:Y:S02]  /*0370*/  FADD.FTZ R14, R13, R8 ;  /* 0x000000080d0e7221 */ /* 0x004fe40000010000 */
[----:B------:R-:W0:Y:S01]  /*0380*/  SHFL.BFLY PT, R8, R9, 0x2, 0x1f ;  /* 0x0c401f0009087f89 */ /* 0x000e2200000e0000 */
[----:B------:R-:W-:-:S03]  /*0390*/  FSETP.GT.FTZ.AND P0, PT, R6, R17, PT ;  /* 0x000000110600720b */ /* 0x000fc60003f14000 */
[----:B------:R-:W1:Y:S01]  /*03a0*/  SHFL.BFLY PT, R11, R14, 0x2, 0x1f ;  /* 0x0c401f000e0b7f89 */ /* 0x000e6200000e0000 */
[----:B0-----:R-:W-:Y:S01]  /*03b0*/  FADD.FTZ R10, R9, R8 ;  /* 0x00000008090a7221 */ /* 0x001fe20000010000 */
[----:B------:R-:W-:Y:S01]  /*03c0*/  SHF.R.U32.HI R8, RZ, 0x5, R0 ;  /* 0x00000005ff087819 */ /* 0x000fe20000011600 */
[----:B------:R-:W-:Y:S02]  /*03d0*/  IMAD.SHL.U32 R9, R7, 0x4, RZ ;  /* 0x0000000407097824 */ /* 0x000fe400078e00ff */
[----:B-1----:R-:W-:Y:S02]  /*03e0*/  FADD.FTZ R12, R14, R11 ;  /* 0x0000000b0e0c7221 */ /* 0x002fe40000010000 */
[----:B------:R-:W0:Y:S04]  /*03f0*/  SHFL.BFLY PT, R11, R10, 0x1, 0x1f ;  /* 0x0c201f000a0b7f89 */ /* 0x000e2800000e0000 */
[----:B------:R-:W1:Y:S01]  /*0400*/  SHFL.BFLY PT, R15, R12, 0x1, 0x1f ;  /* 0x0c201f000c0f7f89 */ /* 0x000e6200000e0000 */
[----:B0-----:R-:W-:-:S02]  /*0410*/  FADD.FTZ R17, R10, R11 ;  /* 0x0000000b0a117221 */ /* 0x001fc40000010000 */
        /* <DEDUP_REMOVED lines=37> */
.L_x_2232:
[----:B------:R-:W-:Y:S05]  /*0670*/  BSYNC B0 ;  /* 0x0000000000007941 */ /* 0x000fea0003800000 */
.L_x_2231:
[----:B------:R-:W-:Y:S01]  /*0680*/  BAR.SYNC.DEFER_BLOCKING 0x0 ;  /* 0x0000000000007b1d */ /* 0x000fe20000010000 */
[----:B0-----:R-:W-:-:S05]  /*0690*/  IMAD.MOV.U32 R11, RZ, RZ, 0x11 ;  /* 0x00000011ff0b7424 */ /* 0x001fca00078e00ff */
[----:B------:R-:W-:Y:S01]  /*06a0*/  BSSY B0, `(.L_x_2233) ;  /* 0x0000030000007945 */ /* 0x000fe20003800000 */
[----:B------:R-:W-:Y:S05]  /*06b0*/  @P2 BRA `(.L_x_2234) ;  /* 0x000002e000002947 */ /* 0x000fea0003800000 */
[----:B------:R-:W0:Y:S01]  /*06c0*/  LDS.64 R12, [RZ] ;  /* 0x00000000ff0c7984 */ /* 0x000e220000000a00 */
[----:B------:R-:W-:Y:S01]  /*06d0*/  ISETP.NE.U32.AND P0, PT, RZ, c[0x0][0x1c8], PT ;  /* 0x00007200ff007a0c */ /* 0x000fe20003f05070 */
[----:B------:R-:W-:-:S03]  /*06e0*/  IMAD.MOV.U32 R10, RZ, RZ, R0 ;  /* 0x000000ffff0a7224 */ /* 0x000fc600078e0000 */
[----:B------:R-:W-:Y:S02]  /*06f0*/  ISETP.NE.AND.EX P0, PT, RZ, c[0x0][0x1cc], PT, P0 ;  /* 0x00007300ff007a0c */ /* 0x000fe40003f05300 */
[----:B0-----:R-:W-:Y:S02]  /*0700*/  F2FP.PACK_AB R12, R13, R12 ;  /* 0x0000000c0d0c723e */ /* 0x001fe400000000ff */
.L_x_2237:
        /* <DEDUP_REMOVED lines=33> */
.L_x_2235:
[----:B------:R0:W-:Y:S01]  /*0920*/  STS [R19], R17 ;  /* 0x0000001113007388 */ /* 0x0001e20000000800 */
[C---:B------:R-:W-:Y:S02]  /*0930*/  HADD2 R14, |R17|.reuse, -RZ.H0_H0 ;  /* 0xa00000ff110e7230 */ /* 0x040fe40000000200 */
[----:B------:R-:W-:-:S03]  /*0940*/  HSETP2.GT.AND P5, PT, |R17|.H0_H0, |R17|.H1_H1, PT ;  /* 0x7000001111007234 */ /* 0x000fc60003fa4a00 */
[----:B------:R-:W-:-:S04]  /*0950*/  PRMT R13, R14, 0x7632, R13 ;  /* 0x000076320e0d7816 */ /* 0x000fc8000000000d */
[----:B------:R-:W-:-:S05]  /*0960*/  SEL R14, R13, R14, !P5 ;  /* 0x0000000e0d0e7207 */ /* 0x000fca0006800000 */
[----:B------:R-:W-:-:S05]  /*0970*/  HSETP2.GT.AND P5, PT, R14.H0_H0, R11.H0_H0, PT ;  /* 0x2000000b0e007234 */ /* 0x000fca0003fa4800 */
[----:B------:R-:W-:-:S03]  /*0980*/  SEL R11, R11, R14, !P5 ;  /* 0x0000000e0b0b7207 */ /* 0x000fc60006800000 */
.L_x_2236:
[----:B0-----:R-:W-:Y:S05]  /*0990*/  @!P4 BRA `(.L_x_2237) ;  /* 0xfffffd700000c947 */ /* 0x001fea000383ffff */
.L_x_2234:
[----:B------:R-:W-:Y:S05]  /*09a0*/  BSYNC B0 ;  /* 0x0000000000007941 */ /* 0x000fea0003800000 */
.L_x_2233:
        /* <DEDUP_REMOVED lines=49> */
[----:B------:R-:W-:Y:S05]  /*0cc0*/  CALL.REL.NOINC `($__internal_62_$__cuda_sm20_div_rn_f64_full) ;  /* 0x000001e000007944 */ /* 0x000fea0003c00000 */
.L_x_2241:
[----:B------:R-:W-:Y:S05]  /*0cd0*/  BSYNC B1 ;  /* 0x0000000000017941 */ /* 0x000fea0003800000 */
.L_x_2240:
[----:B------:R-:W2:Y:S01]  /*0ce0*/  F2F.F32.F64 R8, R6 ;  /* 0x0000000600087310 */ /* 0x000ea20000301000 */
[----:B------:R-:W2:Y:S01]  /*0cf0*/  DSETP.GEU.AND P0, PT, |R6|, c[0x2][0x0], PT ;  /* 0x008000000600762a */ /* 0x000ea20003f0e200 */
[----:B------:R-:W-:-:S13]  /*0d00*/  IMAD.MOV.U32 R13, RZ, RZ, 0x2 ;  /* 0x00000002ff0d7424 */ /* 0x000fda00078e00ff */
[----:B--2---:R-:W-:Y:S02]  /*0d10*/  @!P0 FMUL R8, R8, 1.175494350822287508e-38 ;  /* 0x0080000008088820 */ /* 0x004fe40000400000 */
.L_x_2242:
        /* <DEDUP_REMOVED lines=16> */
.L_x_2239:
[----:B------:R-:W-:Y:S05]  /*0e20*/  BSYNC B0 ;  /* 0x0000000000007941 */ /* 0x000fea0003800000 */
.L_x_2238:
        /* <DEDUP_REMOVED lines=8> */
        .weak           $__internal_62_$__cuda_sm20_div_rn_f64_full
        .type           $__internal_62_$__cuda_sm20_div_rn_f64_full,@function
        .size           $__internal_62_$__cuda_sm20_div_rn_f64_full,(.L_x_2496 - $__internal_62_$__cuda_sm20_div_rn_f64_full)
$__internal_62_$__cuda_sm20_div_rn_f64_full:
        /* <DEDUP_REMOVED lines=57> */
.L_x_2244:
        /* <DEDUP_REMOVED lines=15> */
.L_x_2246:
[----:B------:R-:W-:Y:S01]  /*1330*/  LOP3.LUT R17, R9, 0x80000, RZ, 0xfc, !PT ;  /* 0x0008000009117812 */ /* 0x000fe200078efcff */
[----:B------:R-:W-:Y:S02]  /*1340*/  IMAD.MOV.U32 R16, RZ, RZ, R8 ;  /* 0x000000ffff107224 */ /* 0x000fe400078e0008 */
.L_x_2245:
[----:B------:R-:W-:Y:S05]  /*1350*/  BSYNC B2 ;  /* 0x0000000000027941 */ /* 0x000fea0003800000 */
.L_x_2243:
[----:B------:R-:W-:Y:S01]  /*1360*/  IMAD.MOV.U32 R13, RZ, RZ, 0x0 ;  /* 0x00000000ff0d7424 */ /* 0x000fe200078e00ff */
[----:B------:R-:W-:Y:S01]  /*1370*/  MOV R6, R16 ;  /* 0x0000001000067202 */ /* 0x000fe20000000f00 */
[----:B------:R-:W-:Y:S02]  /*1380*/  IMAD.MOV.U32 R7, RZ, RZ, R17 ;  /* 0x000000ffff077224 */ /* 0x000fe400078e0011 */
[----:B------:R-:W-:Y:S05]  /*1390*/  RET.REL.NODEC R12 `(_ZN17fastertransformer35generalAddBiasResidualLayerNormOpt2I7__half2Lb0ELb0ELi1ELb1ELi1EEEvPT_S3_PKS2_S5_S5_S5_S5_S5_fiiPKfS7_S7_Pfi) ;  /* 0xffffec600c007950 */ /* 0x000fea0003c3ffff */
.L_x_2247:
        /* <DEDUP_REMOVED lines=14> */
.L_x_2496:


//--------------------- .text._ZN17fastertransformer34generalAddBiasResidualLayerNormOptI7__half2Lb0ELb0ELi1ELb1ELi1EEEvPT_S3_PKS2_S5_S5_S5_S5_S5_fiiPKfS7_S7_Pfi --------------------------
	.section	.text._ZN17fastertransformer34generalAddBiasResidualLayerNormOptI7__half2Lb0ELb0ELi1ELb1ELi1EEEvPT_S3_PKS2_S5_S5_S5_S5_S5_fiiPKfS7_S7_Pfi,"ax",@progbits
	.sectioninfo	@"SHI_REGISTERS=24"
	.align	128
        .global         _ZN17fastertransformer34generalAddBiasResidualLayerNormOptI7__half2Lb0ELb0ELi1ELb1ELi1EEEvPT_S3_PKS2_S5_S5_S5_S5_S5_fiiPKfS7_S7_Pfi
        .type           _ZN17fastertransformer34generalAddBiasResidualLayerNormOptI7__half2Lb0ELb0ELi1ELb1ELi1EEEvPT_S3_PKS2_S5_S5_S5_S5_S5_fiiPKfS7_S7_Pfi,@function
        .size           _ZN17fastertransformer34generalAddBiasResidualLayerNormOptI7__half2Lb0ELb0ELi1ELb1ELi1EEEvPT_S3_PKS2_S5_S5_S5_S5_S5_fiiPKfS7_S7_Pfi,(.L_x_2497 - _ZN17fastertransformer34generalAddBiasResidualLayerNormOptI7__half2Lb0ELb0ELi1ELb1ELi1EEEvPT_S3_PKS2_S5_S5_S5_S5_S5_fiiPKfS7_S7_Pfi)
        .other          _ZN17fastertransformer34generalAddBiasResidualLayerNormOptI7__half2Lb0ELb0ELi1ELb1ELi1EEEvPT_S3_PKS2_S5_S5_S5_S5_S5_fiiPKfS7_S7_Pfi,@"STO_CUDA_ENTRY STV_DEFAULT"
_ZN17fastertransformer34generalAddBiasResidualLayerNormOptI7__half2Lb0ELb0ELi1ELb1ELi1EEEvPT_S3_PKS2_S5_S5_S5_S5_S5_fiiPKfS7_S7_Pfi:
.text._ZN17fastertransformer34generalAddBiasResidualLayerNormOptI7__half2Lb0ELb0ELi1ELb1ELi1EEEvPT_S3_PKS2_S5_S5_S5_S5_S5_fiiPKfS7_S7_Pfi:
        /* <DEDUP_REMOVED lines=15> */
.L_x_2250:
        /* <DEDUP_REMOVED lines=12> */
.L_x_2249:
[----:B-1----:R-:W-:Y:S05]  /*01b0*/  BSYNC B0 ;  /* 0x0000000000007941 */ /* 0x002fea0003800000 */
.L_x_2248:
        /* <DEDUP_REMOVED lines=47> */
.L_x_2253:
        /* <DEDUP_REMOVED lines=14> */
.L_x_2252:
[----:B0-----:R-:W-:Y:S05]  /*0590*/  BSYNC B0 ;  /* 0x0000000000007941 */ /* 0x001fea0003800000 */
.L_x_2251:
        /* <DEDUP_REMOVED lines=41> */
.L_x_2258:
        /* <DEDUP_REMOVED lines=33> */
.L_x_2256:
[----:B------:R0:W-:Y:S01]  /*0a40*/  STS [R19], R18 ;  /* 0x0000001213007388 */ /* 0x0001e20000000800 */
[C---:B------:R-:W-:Y:S02]  /*0a50*/  HADD2 R13, |R18|.reuse, -RZ.H0_H0 ;  /* 0xa00000ff120d7230 */ /* 0x040fe40000000200 */
[----:B------:R-:W-:-:S03]  /*0a60*/  HSETP2.GT.AND P5, PT, |R18|.H0_H0, |R18|.H1_H1, PT ;  /* 0x7000001212007234 */ /* 0x000fc60003fa4a00 */
[----:B------:R-:W-:-:S04]  /*0a70*/  PRMT R14, R13, 0x7632, R14 ;  /* 0x000076320d0e7816 */ /* 0x000fc8000000000e */
[----:B------:R-:W-:-:S05]  /*0a80*/  SEL R13, R14, R13, !P5 ;  /* 0x0000000d0e0d7207 */ /* 0x000fca0006800000 */
[----:B------:R-:W-:-:S05]  /*0a90*/  HSETP2.GT.AND P5, PT, R13.H0_H0, R10.H0_H0, PT ;  /* 0x2000000a0d007234 */ /* 0x000fca0003fa4800 */
[----:B------:R-:W-:-:S03]  /*0aa0*/  SEL R10, R10, R13, !P5 ;  /* 0x0000000d0a0a7207 */ /* 0x000fc60006800000 */
.L_x_2257:
[----:B0-----:R-:W-:Y:S05]  /*0ab0*/  @!P4 BRA `(.L_x_2258) ;  /* 0xfffffd700000c947 */ /* 0x001fea000383ffff */
.L_x_2255:
[----:B0-----:R-:W-:Y:S05]  /*0ac0*/  BSYNC B0 ;  /* 0x0000000000007941 */ /* 0x001fea0003800000 */
.L_x_2254:
        /* <DEDUP_REMOVED lines=49> */
[----:B------:R-:W-:Y:S05]  /*0de0*/  CALL.REL.NOINC `($__internal_63_$__cuda_sm20_div_rn_f64_full) ;  /* 0x0000020000007944 */ /* 0x000fea0003c00000 */
.L_x_2262:
[----:B------:R-:W-:Y:S05]  /*0df0*/  BSYNC B1 ;  /* 0x0000000000017941 */ /* 0x000fea0003800000 */
.L_x_2261:
[----:B------:R-:W0:Y:S01]  /*0e00*/  S2R R13, SR_CTAID.X ;  /* 0x00000000000d7919 */ /* 0x000e220000002500 */
[----:B------:R-:W2:Y:S01]  /*0e10*/  F2F.F32.F64 R5, R8 ;  /* 0x0000000800057310 */ /* 0x000ea20000301000 */
[----:B------:R-:W2:Y:S01]  /*0e20*/  DSETP.GEU.AND P0, PT, |R8|, c[0x2][0x0], PT ;  /* 0x008000000800762a */ /* 0x000ea20003f0e200 */
[----:B-1----:R-:W-:-:S13]  /*0e30*/  IMAD.MOV.U32 R15, RZ, RZ, 0x2 ;  /* 0x00000002ff0f7424 */ /* 0x002fda00078e00ff */
[----:B--2---:R-:W-:Y:S02]  /*0e40*/  @!P0 FMUL R5, R5, 1.175494350822287508e-38 ;  /* 0x0080000005058820 */ /* 0x004fe40000400000 */
.L_x_2263:
        /* <DEDUP_REMOVED lines=16> */
.L_x_2260:
[----:B------:R-:W-:Y:S05]  /*0f50*/  BSYNC B0 ;  /* 0x0000000000007941 */ /* 0x000fea0003800000 */
.L_x_2259:
        /* <DEDUP_REMOVED lines=9> */
        .weak           $__internal_63_$__cuda_sm20_div_rn_f64_full
        .type           $__internal_63_$__cuda_sm20_div_rn_f64_full,@function
        .size           $__internal_63_$__cuda_sm20_div_rn_f64_full,(.L_x_2497 - $__internal_63_$__cuda_sm20_div_rn_f64_full)
$__internal_63_$__cuda_sm20_div_rn_f64_full:
        /* <DEDUP_REMOVED lines=57> */
.L_x_2265:
        /* <DEDUP_REMOVED lines=15> */
.L_x_2267:
[----:B0-----:R-:W-:Y:S01]  /*1470*/  LOP3.LUT R17, R7, 0x80000, RZ, 0xfc, !PT ;  /* 0x0008000007117812 */ /* 0x001fe200078efcff */
[----:B------:R-:W-:Y:S02]  /*1480*/  IMAD.MOV.U32 R16, RZ, RZ, R6 ;  /* 0x000000ffff107224 */ /* 0x000fe400078e0006 */
.L_x_2266:
[----:B------:R-:W-:Y:S05]  /*1490*/  BSYNC B2 ;  /* 0x0000000000027941 */ /* 0x000fea0003800000 */
.L_x_2264:
[----:B------:R-:W-:Y:S01]  /*14a0*/  IMAD.MOV.U32 R11, RZ, RZ, 0x0 ;  /* 0x00000000ff0b7424 */ /* 0x000fe200078e00ff */
[----:B------:R-:W-:Y:S01]  /*14b0*/  MOV R8, R16 ;  /* 0x0000001000087202 */ /* 0x000fe20000000f00 */
[----:B------:R-:W-:Y:S02]  /*14c0*/  IMAD.MOV.U32 R9, RZ, RZ, R17 ;  /* 0x000000ffff097224 */ /* 0x000fe400078e0011 */
[----:B------:R-:W-:Y:S05]  /*14d0*/  RET.REL.NODEC R10 `(_ZN17fastertransformer34generalAddBiasResidualLayerNormOptI7__half2Lb0ELb0ELi1ELb1ELi1EEEvPT_S3_PKS2_S5_S5_S5_S5_S5_fiiPKfS7_S7_Pfi) ;  /* 0xffffeb200a007950 */ /* 0x000fea0003c3ffff */
.L_x_2268:
        /* <DEDUP_REMOVED lines=10> */
.L_x_2497:


//--------------------- .text._ZN17fastertransformer35generalAddBiasResidualLayerNormOpt2I7__half2Lb1ELb0ELi1ELb1ELi1EEEvPT_S3_PKS2_S5_S5_S5_S5_S5_fiiPKfS7_S7_Pfi --------------------------
	.section	.text._ZN17fastertransformer35generalAddBiasResidualLayerNormOpt2I7__half2Lb1ELb0ELi1ELb1ELi1EEEvPT_S3_PKS2_S5_S5_S5_S5_S5_fiiPKfS7_S7_Pfi,"ax",@progbits
	.sectioninfo	@"SHI_REGISTERS=25"
	.align	128
        .global         _ZN17fastertransformer35generalAddBiasResidualLayerNormOpt2I7__half2Lb1ELb0ELi1ELb1ELi1EEEvPT_S3_PKS2_S5_S5_S5_S5_S5_fiiPKfS7_S7_Pfi
        .type           _ZN17fastertransformer35generalAddBiasResidualLayerNormOpt2I7__half2Lb1ELb0ELi1ELb1ELi1EEEvPT_S3_PKS2_S5_S5_S5_S5_S5_fiiPKfS7_S7_Pfi,@function
        .size           _ZN17fastertransformer35generalAddBiasResidualLayerNormOpt2I7__half2Lb1ELb0ELi1ELb1ELi1EEEvPT_S3_PKS2_S5_S5_S5_S5_S5_fiiPKfS7_S7_Pfi,(.L_x_2498 - _ZN17fastertransformer35generalAddBiasResidualLayerNormOpt2I7__half2Lb1ELb0ELi1ELb1ELi1EEEvPT_S3_PKS2_S5_S5_S5_S5_S5_fiiPKfS7_S7_Pfi)
        .other          _ZN17fastertransformer35generalAddBiasResidualLayerNormOpt2I7__half2Lb1ELb0ELi1ELb1ELi1EEEvPT_S3_PKS2_S5_S5_S5_S5_S5_fiiPKfS7_S7_Pfi,@"STO_CUDA_ENTRY STV_DEFAULT"
_ZN17fastertransformer35generalAddBiasResidualLayerNormOpt2I7__half2Lb1ELb0ELi1ELb1ELi1EEEvPT_S3_PKS2_S5_S5_S5_S5_S5_fiiPKfS7_S7_Pfi:
.text._ZN17fastertransformer35generalAddBiasResidualLayerNormOpt2I7__half2Lb1ELb0ELi1ELb1ELi1EEEvPT_S3_PKS2_S5_S5_S5_S5_S5_fiiPKfS7_S7_Pfi:
        /* <DEDUP_REMOVED lines=28> */
.L_x_2272:
[----:B------:R-:W-:Y:S01]  /*01c0*/  HFMA2.MMA R19, -RZ, RZ, 0, 2.384185791015625e-07 ;  /* 0x00000004ff137435 */ /* 0x000fe200000001ff */
[----:B------:R-:W-:-:S09]  /*01d0*/  IMAD R8, R0, c[0x0][0x1a8], R9 ;  /* 0x00006a0000087a24 */ /* 0x000fd200078e0209 */
        /* <DEDUP_REMOVED lines=11> */
[----:B------:R-:W-:Y:S02]  /*0290*/  FADD.FTZ R14, R14, R17 ;  /* 0x000000110e0e7221 */ /* 0x000fe40000010000 */
[----:B------:R-:W-:-:S04]  /*02a0*/  FADD.FTZ R15, R15, R16 ;  /* 0x000000100f0f7221 */ /* 0x000fc80000010000 */
        /* <DEDUP_REMOVED lines=12> */
[----:B------:R-:W-:Y:S05]  /*0370*/  BRA `(.L_x_2270) ;  /* 0x0000023000007947 */ /* 0x000fea0003800000 */
.L_x_2271:
[----:B------:R-:W-:Y:S01]  /*0380*/  CS2R R6, SRZ ;  /* 0x0000000000067805 */ /* 0x000fe2000001ff00 */
[----:B------:R-:W-:Y:S02]  /*0390*/  IMAD.MOV.U32 R9, RZ, RZ, R5 ;  /* 0x000000ffff097224 */ /* 0x000fe400078e0005 */
.L_x_2273:
[----:B------:R-:W-:Y:S02]  /*03a0*/  IMAD.MOV.U32 R15, RZ, RZ, 0x8 ;  /* 0x00000008ff0f7424 */ /* 0x000fe400078e00ff */
[----:B------:R-:W-:-:S04]  /*03b0*/  IMAD R10, R0, c[0x0][0x1a8], R9 ;  /* 0x00006a00000a7a24 */ /* 0x000fc800078e0209 */
[----:B------:R-:W-:-:S06]  /*03c0*/  IMAD.WIDE R14, R10, R15, c[0x0][0x170] ;  /* 0x00005c000a0e7625 */ /* 0x000fcc00078e020f */
[----:B------:R-:W2:Y:S01]  /*03d0*/  LDG.E.64 R14, [R14.64] ;  /* 0x000000040e0e7981 */ /* 0x000ea2000c1e1b00 */
[----:B------:R-:W-:-:S05]  /*03e0*/  MOV R11, 0x4 ;  /* 0x00000004000b7802 */ /* 0x000fca0000000f00 */
[----:B------:R-:W-:-:S06]  /*03f0*/  IMAD.WIDE R12, R10, R11, c[0x0][0x180] ;  /* 0x000060000a0c7625 */ /* 0x000fcc00078e020b */
[----:B------:R0:W3:Y:S01]  /*0400*/  LDG.E.CONSTANT R12, [R12.64] ;  /* 0x000000040c0c7981 */ /* 0x0000e2000c1e9900 */
[----:B------:R-:W-:Y:S01]  /*0410*/  IMAD.WIDE R10, R10, R11, c[0x0][0x168] ;  /* 0x00005a000a0a7625 */ /* 0x000fe200078e020b */
[----:B--2---:R-:W1:Y:S08]  /*0420*/  I2F R17, R14 ;  /* 0x0000000e00117306 */ /* 0x004e700000201400 */
[----:B------:R-:W2:Y:S01]  /*0430*/  I2F R19, R15 ;  /* 0x0000000f00137306 */ /* 0x000ea20000201400 */
[----:B-1----:R-:W-:-:S02]  /*0440*/  FMUL.FTZ R17, R17, R8 ;  /* 0x0000000811117220 */ /* 0x002fc40000410000 */
[----:B--2---:R-:W-:-:S05]  /*0450*/  FMUL.FTZ R16, R19, R8 ;  /* 0x0000000813107220 */ /* 0x004fca0000410000 */
        /* <DEDUP_REMOVED lines=11> */
[----:B------:R-:W-:-:S03]  /*0510*/  FFMA.FTZ R13, R16, R16, R13 ;  /* 0x00000010100d7223 */ /* 0x000fc6000001000d */
[----:B------:R-:W-:Y:S01]  /*0520*/  PRMT R14, R12, 0x5432, R12 ;  /* 0x000054320c0e7816 */ /* 0x000fe2000000000c */
[----:B------:R-:W-:Y:S02]  /*0530*/  FADD.FTZ R12, R16, R17 ;  /* 0x00000011100c7221 */ /* 0x000fe40000010000 */
[----:B------:R-:W-:Y:S02]  /*0540*/  FADD.FTZ R6, R13, R6 ;  /* 0x000000060d067221 */ /* 0x000fe40000010000 */
[----:B------:R-:W-:Y:S01]  /*0550*/  STG.E [R10.64], R14 ;  /* 0x0000000e0a007986 */ /* 0x000fe2000c101904 */
[----:B------:R-:W-:-:S03]  /*0560*/  FADD.FTZ R7, R12, R7 ;  /* 0x000000070c077221 */ /* 0x000fc60000010000 */
[----:B------:R0:W-:Y:S02]  /*0570*/  STS [R9.X4+0x190], R14 ;  /* 0x0001900e09007388 */ /* 0x0001e40000004800 */
[----:B0-----:R-:W-:-:S04]  /*0580*/  IADD3 R9, R9, c[0x0][0x0], RZ ;  /* 0x0000000009097a10 */ /* 0x001fc80007ffe0ff */
[----:B------:R-:W-:-:S13]  /*0590*/  ISETP.GE.AND P0, PT, R9, c[0x0][0x1a8], PT ;  /* 0x00006a0009007a0c */ /* 0x000fda0003f06270 */
[----:B------:R-:W-:Y:S05]  /*05a0*/  @!P0 BRA `(.L_x_2273) ;  /* 0xfffffdf000008947 */ /* 0x000fea000383ffff */
.L_x_2270:
[----:B0--3--:R-:W-:Y:S05]  /*05b0*/  BSYNC B0 ;  /* 0x0000000000007941 */ /* 0x009fea0003800000 */
.L_x_2269:
        /* <DEDUP_REMOVED lines=22> */
[----:B------:R-:W-:Y:S01]  /*0720*/  HFMA2.MMA R10, -RZ, RZ, 0, 0 ;  /* 0x00000000ff0a7435 */ /* 0x000fe200000001ff */
[----:B--2---:R-:W-:-:S02]  /*0730*/  FADD.FTZ R15, R14, R15 ;  /* 0x0000000f0e0f7221 */ /* 0x004fc40000010000 */
[----:B------:R-:W0:Y:S01]  /*0740*/  SHFL.BFLY PT, R8, R11, 0x1, 0x1f ;  /* 0x0c201f000b087f89 */ /* 0x000e2200000e0000 */
[----:B------:R-:W-:-:S03]  /*0750*/  IMAD.SHL.U32 R9, R7, 0x4, RZ ;  /* 0x0000000407097824 */ /* 0x000fc600078e00ff */
        /* <DEDUP_REMOVED lines=40> */
.L_x_2275:
[----:B------:R-:W-:Y:S05]  /*09e0*/  BSYNC B0 ;  /* 0x0000000000007941 */ /* 0x000fea0003800000 */
.L_x_2274:
        /* <DEDUP_REMOVED lines=9> */
.L_x_2280:
        /* <DEDUP_REMOVED lines=31> */
.L_x_2278:
[----:B------:R0:W-:Y:S01]  /*0c70*/  STS [R18], R17 ;  /* 0x0000001112007388 */ /* 0x0001e20000000800 */
[C---:B------:R-:W-:Y:S02]  /*0c80*/  HADD2 R14, |R17|.reuse, -RZ.H0_H0 ;  /* 0xa00000ff110e7230 */ /* 0x040fe40000000200 */
[----:B------:R-:W-:-:S03]  /*0c90*/  HSETP2.GT.AND P6, PT, |R17|.H0_H0, |R17|.H1_H1, PT ;  /* 0x7000001111007234 */ /* 0x000fc60003fc4a00 */
[----:B------:R-:W-:-:S04]  /*0ca0*/  PRMT R13, R14, 0x7632, R13 ;  /* 0x000076320e0d7816 */ /* 0x000fc8000000000d */
[----:B------:R-:W-:-:S05]  /*0cb0*/  SEL R14, R13, R14, !P6 ;  /* 0x0000000e0d0e7207 */ /* 0x000fca0007000000 */
[----:B------:R-:W-:-:S05]  /*0cc0*/  HSETP2.GT.AND P6, PT, R14.H0_H0, R11.H0_H0, PT ;  /* 0x2000000b0e007234 */ /* 0x000fca0003fc4800 */
[----:B------:R-:W-:-:S03]  /*0cd0*/  SEL R11, R11, R14, !P6 ;  /* 0x0000000e0b0b7207 */ /* 0x000fc60007000000 */
.L_x_2279:
[----:B0-----:R-:W-:Y:S05]  /*0ce0*/  @!P5 BRA `(.L_x_2280) ;  /* 0xfffffd900000d947 */ /* 0x001fea000383ffff */
.L_x_2277:
[----:B------:R-:W-:Y:S05]  /*0cf0*/  BSYNC B0 ;  /* 0x0000000000007941 */ /* 0x000fea0003800000 */
.L_x_2276:
        /* <DEDUP_REMOVED lines=49> */
[----:B------:R-:W-:Y:S05]  /*1010*/  CALL.REL.NOINC `($__internal_64_$__cuda_sm20_div_rn_f64_full) ;  /* 0x000001e000007944 */ /* 0x000fea0003c00000 */
.L_x_2284:
[----:B------:R-:W-:Y:S05]  /*1020*/  BSYNC B1 ;  /* 0x0000000000017941 */ /* 0x000fea0003800000 */
.L_x_2283:
[----:B------:R-:W2:Y:S01]  /*1030*/  F2F.F32.F64 R8, R6 ;  /* 0x0000000600087310 */ /* 0x000ea20000301000 */
[----:B------:R-:W2:Y:S01]  /*1040*/  DSETP.GEU.AND P0, PT, |R6|, c[0x2][0x0], PT ;  /* 0x008000000600762a */ /* 0x000ea20003f0e200 */
[----:B------:R-:W-:-:S13]  /*1050*/  IMAD.MOV.U32 R13, RZ, RZ, 0x2 ;  /* 0x00000002ff0d7424 */ /* 0x000fda00078e00ff */
[----:B--2---:R-:W-:Y:S02]  /*1060*/  @!P0 FMUL R8, R8, 1.175494350822287508e-38 ;  /* 0x0080000008088820 */ /* 0x004fe40000400000 */
.L_x_2285:
        /* <DEDUP_REMOVED lines=16> */
.L_x_2282:
[----:B------:R-:W-:Y:S05]  /*1170*/  BSYNC B0 ;  /* 0x0000000000007941 */ /* 0x000fea0003800000 */
.L_x_2281:
        /* <DEDUP_REMOVED lines=8> */
        .weak           $__internal_64_$__cuda_sm20_div_rn_f64_full
        .type           $__internal_64_$__cuda_sm20_div_rn_f64_full,@function
        .size           $__internal_64_$__cuda_sm20_div_rn_f64_full,(.L_x_2498 - $__internal_64_$__cuda_sm20_div_rn_f64_full)
$__internal_64_$__cuda_sm20_div_rn_f64_full:
        /* <DEDUP_REMOVED lines=57> */
.L_x_2287:
        /* <DEDUP_REMOVED lines=15> */
.L_x_2289:
[----:B------:R-:W-:Y:S01]  /*1680*/  LOP3.LUT R17, R9, 0x80000, RZ, 0xfc, !PT ;  /* 0x0008000009117812 */ /* 0x000fe200078efcff */
[----:B------:R-:W-:Y:S02]  /*1690*/  IMAD.MOV.U32 R16, RZ, RZ, R8 ;  /* 0x000000ffff107224 */ /* 0x000fe400078e0008 */
.L_x_2288:
[----:B------:R-:W-:Y:S05]  /*16a0*/  BSYNC B2 ;  /* 0x0000000000027941 */ /* 0x000fea0003800000 */
.L_x_2286:
[----:B------:R-:W-:Y:S01]  /*16b0*/  HFMA2.MMA R13, -RZ, RZ, 0, 0 ;  /* 0x00000000ff0d7435 */ /* 0x000fe200000001ff */
[----:B------:R-:W-:Y:S01]  /*16c0*/  MOV R6, R16 ;  /* 0x0000001000067202 */ /* 0x000fe20000000f00 */
[----:B------:R-:W-:-:S04]  /*16d0*/  IMAD.MOV.U32 R7, RZ, RZ, R17 ;  /* 0x000000ffff077224 */ /* 0x000fc800078e0011 */
[----:B------:R-:W-:Y:S05]  /*16e0*/  RET.REL.NODEC R12 `(_ZN17fastertransformer35generalAddBiasResidualLayerNormOpt2I7__half2Lb1ELb0ELi1ELb1ELi1EEEvPT_S3_PKS2_S5_S5_S5_S5_S5_fiiPKfS7_S7_Pfi) ;  /* 0xffffe9100c007950 */ /* 0x000fea0003c3ffff */
.L_x_2290:
        /* <DEDUP_REMOVED lines=9> */
.L_x_2498:


//--------------------- .text._ZN17fastertransformer34generalAddBiasResidualLayerNormOptI7__half2Lb1ELb0ELi1ELb1ELi1EEEvPT_S3_PKS2_S5_S5_S5_S5_S5_fiiPKfS7_S7_Pfi --------------------------
	.section	.text._ZN17fastertransformer34generalAddBiasResidualLayerNormOptI7__half2Lb1ELb0ELi1ELb1ELi1EEEvPT_S3_PKS2_S5_S5_S5_S5_S5_fiiPKfS7_S7_Pfi,"ax",@progbits
	.sectioninfo	@"SHI_REGISTERS=24"
	.align	128
        .global         _ZN17fastertransformer34generalAddBiasResidualLayerNormOptI7__half2Lb1ELb0ELi1ELb1ELi1EEEvPT_S3_PKS2_S5_S5_S5_S5_S5_fiiPKfS7_S7_Pfi
        .type           _ZN17fastertransformer34generalAddBiasResidualLayerNormOptI7__half2Lb1ELb0ELi1ELb1ELi1EEEvPT_S3_PKS2_S5_S5_S5_S5_S5_fiiPKfS7_S7_Pfi,@function
        .size           _ZN17fastertransformer34generalAddBiasResidualLayerNormOptI7__half2Lb1ELb0ELi1ELb1ELi1EEEvPT_S3_PKS2_S5_S5_S5_S5_S5_fiiPKfS7_S7_Pfi,(.L_x_2499 - _ZN17fastertransformer34generalAddBiasResidualLayerNormOptI7__half2Lb1ELb0ELi1ELb1ELi1EEEvPT_S3_PKS2_S5_S5_S5_S5_S5_fiiPKfS7_S7_Pfi)
        .other          _ZN17fastertransformer34generalAddBiasResidualLayerNormOptI7__half2Lb1ELb0ELi1ELb1ELi1EEEvPT_S3_PKS2_S5_S5_S5_S5_S5_fiiPKfS7_S7_Pfi,@"STO_CUDA_ENTRY STV_DEFAULT"
_ZN17fastertransformer34generalAddBiasResidualLayerNormOptI7__half2Lb1ELb0ELi1ELb1ELi1EEEvPT_S3_PKS2_S5_S5_S5_S5_S5_fiiPKfS7_S7_Pfi:
.text._ZN17fastertransformer34generalAddBiasResidualLayerNormOptI7__half2Lb1ELb0ELi1ELb1ELi1EEEvPT_S3_PKS2_S5_S5_S5_S5_S5_fiiPKfS7_S7_Pfi:
        /* <DEDUP_REMOVED lines=27> */
.L_x_2294:
        /* <DEDUP_REMOVED lines=16> */
.L_x_2293:
[----:B------:R-:W-:Y:S02]  /*02b0*/  IMAD.MOV.U32 R12, RZ, RZ, R0 ;  /* 0x000000ffff0c7224 */ /* 0x000fe400078e0000 */
.L_x_2295:
        /* <DEDUP_REMOVED lines=21> */
.L_x_2292:
[----:B0-----:R-:W-:Y:S05]  /*0410*/  BSYNC B0 ;  /* 0x0000000000007941 */ /* 0x001fea0003800000 */
.L_x_2291:
        /* <DEDUP_REMOVED lines=47> */
.L_x_2298:
        /* <DEDUP_REMOVED lines=14> */
.L_x_2297:
[----:B0-----:R-:W-:Y:S05]  /*07f0*/  BSYNC B0 ;  /* 0x0000000000007941 */ /* 0x001fea0003800000 */
.L_x_2296:
        /* <DEDUP_REMOVED lines=25> */
[----:B0-----:R-:W-:Y:S01]  /*0990*/  FADD.FTZ R11, R10, R11 ;  /* 0x0000000b0a0b7221 */ /* 0x001fe20000010000 */
[----:B------:R-:W-:-:S04]  /*09a0*/  HFMA2.MMA R10, -RZ, RZ, 0, 1.013278961181640625e-06 ;  /* 0x00000011ff0a7435 */ /* 0x000fc800000001ff */
        /* <DEDUP_REMOVED lines=14> */
.L_x_2303:
        /* <DEDUP_REMOVED lines=31> */
.L_x_2301:
[----:B------:R0:W-:Y:S01]  /*0c80*/  STS [R19], R18 ;  /* 0x0000001213007388 */ /* 0x0001e20000000800 */
[C---:B------:R-:W-:Y:S02]  /*0c90*/  HADD2 R13, |R18|.reuse, -RZ.H0_H0 ;  /* 0xa00000ff120d7230 */ /* 0x040fe40000000200 */
[----:B------:R-:W-:-:S03]  /*0ca0*/  HSETP2.GT.AND P6, PT, |R18|.H0_H0, |R18|.H1_H1, PT ;  /* 0x7000001212007234 */ /* 0x000fc60003fc4a00 */
[----:B------:R-:W-:-:S04]  /*0cb0*/  PRMT R14, R13, 0x7632, R14 ;  /* 0x000076320d0e7816 */ /* 0x000fc8000000000e */
[----:B------:R-:W-:-:S05]  /*0cc0*/  SEL R13, R14, R13, !P6 ;  /* 0x0000000d0e0d7207 */ /* 0x000fca0007000000 */
[----:B------:R-:W-:-:S05]  /*0cd0*/  HSETP2.GT.AND P6, PT, R13.H0_H0, R10.H0_H0, PT ;  /* 0x2000000a0d007234 */ /* 0x000fca0003fc4800 */
[----:B------:R-:W-:-:S03]  /*0ce0*/  SEL R10, R10, R13, !P6 ;  /* 0x0000000d0a0a7207 */ /* 0x000fc60007000000 */
.L_x_2302:
[----:B0-----:R-:W-:Y:S05]  /*0cf0*/  @!P5 BRA `(.L_x_2303) ;  /* 0xfffffd900000d947 */ /* 0x001fea000383ffff */
.L_x_2300:
[----:B0-----:R-:W-:Y:S05]  /*0d00*/  BSYNC B0 ;  /* 0x0000000000007941 */ /* 0x001fea0003800000 */
.L_x_2299:
        /* <DEDUP_REMOVED lines=49> */
[----:B------:R-:W-:Y:S05]  /*1020*/  CALL.REL.NOINC `($__internal_65_$__cuda_sm20_div_rn_f64_full) ;  /* 0x0000020000007944 */ /* 0x000fea0003c00000 */
.L_x_2307:
[----:B------:R-:W-:Y:S05]  /*1030*/  BSYNC B1 ;  /* 0x0000000000017941 */ /* 0x000fea0003800000 */
.L_x_2306:
[----:B------:R-:W0:Y:S01]  /*1040*/  S2R R13, SR_CTAID.X ;  /* 0x00000000000d7919 */ /* 0x000e220000002500 */
[----:B------:R-:W2:Y:S01]  /*1050*/  F2F.F32.F64 R5, R8 ;  /* 0x0000000800057310 */ /* 0x000ea20000301000 */
[----:B------:R-:W2:Y:S01]  /*1060*/  DSETP.GEU.AND P0, PT, |R8|, c[0x2][0x0], PT ;  /* 0x008000000800762a */ /* 0x000ea20003f0e200 */
[----:B-1----:R-:W-:-:S13]  /*1070*/  IMAD.MOV.U32 R15, RZ, RZ, 0x2 ;  /* 0x00000002ff0f7424 */ /* 0x002fda00078e00ff */
[----:B--2---:R-:W-:Y:S02]  /*1080*/  @!P0 FMUL R5, R5, 1.175494350822287508e-38 ;  /* 0x0080000005058820 */ /* 0x004fe40000400000 */
.L_x_2308:
        /* <DEDUP_REMOVED lines=16> */
.L_x_2305:
[----:B------:R-:W-:Y:S05]  /*1190*/  BSYNC B0 ;  /* 0x0000000000007941 */ /* 0x000fea0003800000 */
.L_x_2304:
        /* <DEDUP_REMOVED lines=9> */
        .weak           $__internal_65_$__cuda_sm20_div_rn_f64_full
        .type           $__internal_65_$__cuda_sm20_div_rn_f64_full,@function
        .size           $__internal_65_$__cuda_sm20_div_rn_f64_full,(.L_x_2499 - $__internal_65_$__cuda_sm20_div_rn_f64_full)
$__internal_65_$__cuda_sm20_div_rn_f64_full:
        /* <DEDUP_REMOVED lines=57> */
.L_x_2310:
        /* <DEDUP_REMOVED lines=15> */
.L_x_2312:
[----:B0-----:R-:W-:Y:S01]  /*16b0*/  LOP3.LUT R17, R7, 0x80000, RZ, 0xfc, !PT ;  /* 0x0008000007117812 */ /* 0x001fe200078efcff */
[----:B------:R-:W-:Y:S02]  /*16c0*/  IMAD.MOV.U32 R16, RZ, RZ, R6 ;  /* 0x000000ffff107224 */ /* 0x000fe400078e0006 */
.L_x_2311:
[----:B------:R-:W-:Y:S05]  /*16d0*/  BSYNC B2 ;  /* 0x0000000000027941 */ /* 0x000fea0003800000 */
.L_x_2309:
[----:B------:R-:W-:Y:S01]  /*16e0*/  IMAD.MOV.U32 R11, RZ, RZ, 0x0 ;  /* 0x00000000ff0b7424 */ /* 0x000fe200078e00ff */
[----:B------:R-:W-:Y:S01]  /*16f0*/  MOV R9, R17 ;  /* 0x0000001100097202 */ /* 0x000fe20000000f00 */
[----:B------:R-:W-:Y:S02]  /*1700*/  IMAD.MOV.U32 R8, RZ, RZ, R16 ;  /* 0x000000ffff087224 */ /* 0x000fe400078e0010 */
[----:B------:R-:W-:Y:S05]  /*1710*/  RET.REL.NODEC R10 `(_ZN17fastertransformer34generalAddBiasResidualLayerNormOptI7__half2Lb1ELb0ELi1ELb1ELi1EEEvPT_S3_PKS2_S5_S5_S5_S5_S5_fiiPKfS7_S7_Pfi) ;  /* 0xffffe8e00a007950 */ /* 0x000fea0003c3ffff */
.L_x_2313:
        /* <DEDUP_REMOVED lines=14> */
.L_x_2499:


//--------------------- .text._ZN17fastertransformer35generalAddBiasResidualLayerNormOpt2I7__half2Lb0ELb1ELi1ELb1ELi1EEEvPT_S3_PKS2_S5_S5_S5_S5_S5_fiiPKfS7_S7_Pfi --------------------------
	.section	.text._ZN17fastertransformer35generalAddBiasResidualLayerNormOpt2I7__half2Lb0ELb1ELi1ELb1ELi1EEEvPT_S3_PKS2_S5_S5_S5_S5_S5_fiiPKfS7_S7_Pfi,"ax",@progbits
	.sectioninfo	@"SHI_REGISTERS=25"
	.align	128
        .global         _ZN17fastertransformer35generalAddBiasResidualLayerNormOpt2I7__half2Lb0ELb1ELi1ELb1ELi1EEEvPT_S3_PKS2_S5_S5_S5_S5_S5_fiiPKfS7_S7_Pfi
        .type           _ZN17fastertransformer35generalAddBiasResidualLayerNormOpt2I7__half2Lb0ELb1ELi1ELb1ELi1EEEvPT_S3_PKS2_S5_S5_S5_S5_S5_fiiPKfS7_S7_Pfi,@function
        .size           _ZN17fastertransformer35generalAddBiasResidualLayerNormOpt2I7__half2Lb0ELb1ELi1ELb1ELi1EEEvPT_S3_PKS2_S5_S5_S5_S5_S5_fiiPKfS7_S7_Pfi,(.L_x_2500 - _ZN17fastertransformer35generalAddBiasResidualLayerNormOpt2I7__half2Lb0ELb1ELi1ELb1ELi1EEEvPT_S3_PKS2_S5_S5_S5_S5_S5_fiiPKfS7_S7_Pfi)
        .other          _ZN17fastertransformer35generalAddBiasResidualLayerNormOpt2I7__half2Lb0ELb1ELi1ELb1ELi1EEEvPT_S3_PKS2_S5_S5_S5_S5_S5_fiiPKfS7_S7_Pfi,@"STO_CUDA_ENTRY STV_DEFAULT"
_ZN17fastertransformer35generalAddBiasResidualLayerNormOpt2I7__half2Lb0ELb1ELi1ELb1ELi1EEEvPT_S3_PKS2_S5_S5_S5_S5_S5_fiiPKfS7_S7_Pfi:
.text._ZN17fastertransformer35generalAddBiasResidualLayerNormOpt2I7__half2Lb0ELb1ELi1ELb1ELi1EEEvPT_S3_PKS2_S5_S5_S5_S5_S5_fiiPKfS7_S7_Pfi:
        /* <DEDUP_REMOVED lines=16> */
.L_x_2316:
[----:B------:R-:W-:Y:S02]  /*0100*/  IMAD.MOV.U32 R16, RZ, RZ, 0x4 ;  /* 0x00000004ff107424 */ /* 0x000fe400078e00ff */
[----:B------:R-:W-:Y:S02]  /*0110*/  IMAD R15, R0, c[0x0][0x1a8], R9 ;  /* 0x00006a00000f7a24 */ /* 0x000fe400078e0209 */
        /* <DEDUP_REMOVED lines=25> */
.L_x_2315:
[----:B-12---:R-:W-:Y:S05]  /*02b0*/  BSYNC B0 ;  /* 0x0000000000007941 */ /* 0x006fea0003800000 */
.L_x_2314:
        /* <DEDUP_REMOVED lines=66> */
.L_x_2318:
[----:B------:R-:W-:Y:S05]  /*06e0*/  BSYNC B0 ;  /* 0x0000000000007941 */ /* 0x000fea0003800000 */
.L_x_2317:
        /* <DEDUP_REMOVED lines=9> */
.L_x_2323:
        /* <DEDUP_REMOVED lines=33> */
.L_x_2321:
[----:B------:R0:W-:Y:S01]  /*0990*/  STS [R18], R17 ;  /* 0x0000001112007388 */ /* 0x0001e20000000800 */
[C---:B------:R-:W-:Y:S02]  /*09a0*/  HADD2 R14, |R17|.reuse, -RZ.H0_H0 ;  /* 0xa00000ff110e7230 */ /* 0x040fe40000000200 */
[----:B------:R-:W-:-:S03]  /*09b0*/  HSETP2.GT.AND P5, PT, |R17|.H0_H0, |R17|.H1_H1, PT ;  /* 0x7000001111007234 */ /* 0x000fc60003fa4a00 */
[----:B------:R-:W-:-:S04]  /*09c0*/  PRMT R13, R14, 0x7632, R13 ;  /* 0x000076320e0d7816 */ /* 0x000fc8000000000d */
[----:B------:R-:W-:-:S05]  /*09d0*/  SEL R14, R13, R14, !P5 ;  /* 0x0000000e0d0e7207 */ /* 0x000fca0006800000 */
[----:B------:R-:W-:-:S05]  /*09e0*/  HSETP2.GT.AND P5, PT, R14.H0_H0, R11.H0_H0, PT ;  /* 0x2000000b0e007234 */ /* 0x000fca0003fa4800 */
[----:B------:R-:W-:-:S03]  /*09f0*/  SEL R11, R11, R14, !P5 ;  /* 0x0000000e0b0b7207 */ /* 0x000fc60006800000 */
.L_x_2322:
[----:B0-----:R-:W-:Y:S05]  /*0a00*/  @!P4 BRA `(.L_x_2323) ;  /* 0xfffffd700000c947 */ /* 0x001fea000383ffff */
.L_x_2320:
[----:B------:R-:W-:Y:S05]  /*0a10*/  BSYNC B0 ;  /* 0x0000000000007941 */ /* 0x000fea0003800000 */
.L_x_2319:
        /* <DEDUP_REMOVED lines=49> */
[----:B------:R-:W-:Y:S05]  /*0d30*/  CALL.REL.NOINC `($__internal_66_$__cuda_sm20_div_rn_f64_full) ;  /* 0x000001e000007944 */ /* 0x000fea0003c00000 */
.L_x_2327:
[----:B------:R-:W-:Y:S05]  /*0d40*/  BSYNC B1 ;  /* 0x0000000000017941 */ /* 0x000fea0003800000 */
.L_x_2326:
[----:B------:R-:W2:Y:S01]  /*0d50*/  F2F.F32.F64 R8, R6 ;  /* 0x0000000600087310 */ /* 0x000ea20000301000 */
[----:B------:R-:W2:Y:S01]  /*0d60*/  DSETP.GEU.AND P0, PT, |R6|, c[0x2][0x0], PT ;  /* 0x008000000600762a */ /* 0x000ea20003f0e200 */
[----:B------:R-:W-:-:S13]  /*0d70*/  IMAD.MOV.U32 R13, RZ, RZ, 0x2 ;  /* 0x00000002ff0d7424 */ /* 0x000fda00078e00ff */
[----:B--2---:R-:W-:Y:S02]  /*0d80*/  @!P0 FMUL R8, R8, 1.175494350822287508e-38 ;  /* 0x0080000008088820 */ /* 0x004fe40000400000 */
.L_x_2328:
        /* <DEDUP_REMOVED lines=16> */
.L_x_2325:
[----:B------:R-:W-:Y:S05]  /*0e90*/  BSYNC B0 ;  /* 0x0000000000007941 */ /* 0x000fea0003800000 */
.L_x_2324:
        /* <DEDUP_REMOVED lines=8> */
        .weak           $__internal_66_$__cuda_sm20_div_rn_f64_full
        .type           $__internal_66_$__cuda_sm20_div_rn_f64_full,@function
        .size           $__internal_66_$__cuda_sm20_div_rn_f64_full,(.L_x_2500 - $__internal_66_$__cuda_sm20_div_rn_f64_full)
$__internal_66_$__cuda_sm20_div_rn_f64_full:
        /* <DEDUP_REMOVED lines=57> */
.L_x_2330:
        /* <DEDUP_REMOVED lines=15> */
.L_x_2332:
[----:B------:R-:W-:Y:S01]  /*13a0*/  LOP3.LUT R17, R9, 0x80000, RZ, 0xfc, !PT ;  /* 0x0008000009117812 */ /* 0x000fe200078efcff */
[----:B------:R-:W-:Y:S02]  /*13b0*/  IMAD.MOV.U32 R16, RZ, RZ, R8 ;  /* 0x000000ffff107224 */ /* 0x000fe400078e0008 */
.L_x_2331:
[----:B------:R-:W-:Y:S05]  /*13c0*/  BSYNC B2 ;  /* 0x0000000000027941 */ /* 0x000fea0003800000 */
.L_x_2329:
[----:B------:R-:W-:Y:S01]  /*13d0*/  IMAD.MOV.U32 R13, RZ, RZ, 0x0 ;  /* 0x00000000ff0d7424 */ /* 0x000fe200078e00ff */
[----:B------:R-:W-:Y:S01]  /*13e0*/  MOV R7, R17 ;  /* 0x0000001100077202 */ /* 0x000fe20000000f00 */
[----:B------:R-:W-:Y:S02]  /*13f0*/  IMAD.MOV.U32 R6, RZ, RZ, R16 ;  /* 0x000000ffff067224 */ /* 0x000fe400078e0010 */
[----:B------:R-:W-:Y:S05]  /*1400*/  RET.REL.NODEC R12 `(_ZN17fastertransformer35generalAddBiasResidualLayerNormOpt2I7__half2Lb0ELb1ELi1ELb1ELi1EEEvPT_S3_PKS2_S5_S5_S5_S5_S5_fiiPKfS7_S7_Pfi) ;  /* 0xffffebf00c007950 */ /* 0x000fea0003c3ffff */
.L_x_2333:
        /* <DEDUP_REMOVED lines=15> */
.L_x_2500:


//--------------------- .text._ZN17fastertransformer34generalAddBiasResidualLayerNormOptI7__half2Lb0ELb1ELi1ELb1ELi1EEEvPT_S3_PKS2_S5_S5_S5_S5_S5_fiiPKfS7_S7_Pfi --------------------------
	.section	.text._ZN17fastertransformer34generalAddBiasResidualLayerNormOptI7__half2Lb0ELb1ELi1ELb1ELi1EEEvPT_S3_PKS2_S5_S5_S5_S5_S5_fiiPKfS7_S7_Pfi,"ax",@progbits
	.sectioninfo	@"SHI_REGISTERS=24"
	.align	128
        .global         _ZN17fastertransformer34generalAddBiasResidualLayerNormOptI7__half2Lb0ELb1ELi1ELb1ELi1EEEvPT_S3_PKS2_S5_S5_S5_S5_S5_fiiPKfS7_S7_Pfi
        .type           _ZN17fastertransformer34generalAddBiasResidualLayerNormOptI7__half2Lb0ELb1ELi1ELb1ELi1EEEvPT_S3_PKS2_S5_S5_S5_S5_S5_fiiPKfS7_S7_Pfi,@function
        .size           _ZN17fastertransformer34generalAddBiasResidualLayerNormOptI7__half2Lb0ELb1ELi1ELb1ELi1EEEvPT_S3_PKS2_S5_S5_S5_S5_S5_fiiPKfS7_S7_Pfi,(.L_x_2501 - _ZN17fastertransformer34generalAddBiasResidualLayerNormOptI7__half2Lb0ELb1ELi1ELb1ELi1EEEvPT_S3_PKS2_S5_S5_S5_S5_S5_fiiPKfS7_S7_Pfi)
        .other          _ZN17fastertransformer34generalAddBiasResidualLayerNormOptI7__half2Lb0ELb1ELi1ELb1ELi1EEEvPT_S3_PKS2_S5_S5_S5_S5_S5_fiiPKfS7_S7_Pfi,@"STO_CUDA_ENTRY STV_DEFAULT"
_ZN17fastertransformer34generalAddBiasResidualLayerNormOptI7__half2Lb0ELb1ELi1ELb1ELi1EEEvPT_S3_PKS2_S5_S5_S5_S5_S5_fiiPKfS7_S7_Pfi:
.text._ZN17fastertransformer34generalAddBiasResidualLayerNormOptI7__half2Lb0ELb1ELi1ELb1ELi1EEEvPT_S3_PKS2_S5_S5_S5_S5_S5_fiiPKfS7_S7_Pfi:
        /* <DEDUP_REMOVED lines=15> */
.L_x_2336:
        /* <DEDUP_REMOVED lines=15> */
.L_x_2335:
[----:B-1----:R-:W-:Y:S05]  /*01e0*/  BSYNC B0 ;  /* 0x0000000000007941 */ /* 0x002fea0003800000 */
.L_x_2334:
        /* <DEDUP_REMOVED lines=47> */
.L_x_2339:
        /* <DEDUP_REMOVED lines=14> */
.L_x_2338:
[----:B0-----:R-:W-:Y:S05]  /*05c0*/  BSYNC B0 ;  /* 0x0000000000007941 */ /* 0x001fea0003800000 */
.L_x_2337:
        /* <DEDUP_REMOVED lines=41> */
.L_x_2344:
        /* <DEDUP_REMOVED lines=33> */
.L_x_2342:
[----:B------:R0:W-:Y:S01]  /*0a70*/  STS [R19], R18 ;  /* 0x0000001213007388 */ /* 0x0001e20000000800 */
[C---:B------:R-:W-:Y:S02]  /*0a80*/  HADD2 R13, |R18|.reuse, -RZ.H0_H0 ;  /* 0xa00000ff120d7230 */ /* 0x040fe40000000200 */
[----:B------:R-:W-:-:S03]  /*0a90*/  HSETP2.GT.AND P5, PT, |R18|.H0_H0, |R18|.H1_H1, PT ;  /* 0x7000001212007234 */ /* 0x000fc60003fa4a00 */
[----:B------:R-:W-:-:S04]  /*0aa0*/  PRMT R14, R13, 0x7632, R14 ;  /* 0x000076320d0e7816 */ /* 0x000fc8000000000e */
[----:B------:R-:W-:-:S05]  /*0ab0*/  SEL R13, R14, R13, !P5 ;  /* 0x0000000d0e0d7207 */ /* 0x000fca0006800000 */
[----:B------:R-:W-:-:S05]  /*0ac0*/  HSETP2.GT.AND P5, PT, R13.H0_H0, R10.H0_H0, PT ;  /* 0x2000000a0d007234 */ /* 0x000fca0003fa4800 */
[----:B------:R-:W-:-:S03]  /*0ad0*/  SEL R10, R10, R13, !P5 ;  /* 0x0000000d0a0a7207 */ /* 0x000fc60006800000 */
.L_x_2343:
[----:B0-----:R-:W-:Y:S05]  /*0ae0*/  @!P4 BRA `(.L_x_2344) ;  /* 0xfffffd700000c947 */ /* 0x001fea000383ffff */
.L_x_2341:
[----:B0-----:R-:W-:Y:S05]  /*0af0*/  BSYNC B0 ;  /* 0x0000000000007941 */ /* 0x001fea0003800000 */
.L_x_2340:
        /* <DEDUP_REMOVED lines=49> */
[----:B------:R-:W-:Y:S05]  /*0e10*/  CALL.REL.NOINC `($__internal_67_$__cuda_sm20_div_rn_f64_full) ;  /* 0x0000020000007944 */ /* 0x000fea0003c00000 */
.L_x_2348:
[----:B------:R-:W-:Y:S05]  /*0e20*/  BSYNC B1 ;  /* 0x0000000000017941 */ /* 0x000fea0003800000 */
.L_x_2347:
[----:B------:R-:W0:Y:S01]  /*0e30*/  S2R R13, SR_CTAID.X ;  /* 0x00000000000d7919 */ /* 0x000e220000002500 */
[----:B------:R-:W2:Y:S01]  /*0e40*/  F2F.F32.F64 R5, R8 ;  /* 0x0000000800057310 */ /* 0x000ea20000301000 */
[----:B------:R-:W2:Y:S01]  /*0e50*/  DSETP.GEU.AND P0, PT, |R8|, c[0x2][0x0], PT ;  /* 0x008000000800762a */ /* 0x000ea20003f0e200 */
[----:B-1----:R-:W-:-:S13]  /*0e60*/  IMAD.MOV.U32 R15, RZ, RZ, 0x2 ;  /* 0x00000002ff0f7424 */ /* 0x002fda00078e00ff */
[----:B--2---:R-:W-:Y:S02]  /*0e70*/  @!P0 FMUL R5, R5, 1.175494350822287508e-38 ;  /* 0x0080000005058820 */ /* 0x004fe40000400000 */
.L_x_2349:
        /* <DEDUP_REMOVED lines=16> */
.L_x_2346:
[----:B------:R-:W-:Y:S05]  /*0f80*/  BSYNC B0 ;  /* 0x0000000000007941 */ /* 0x000fea0003800000 */
.L_x_2345:
        /* <DEDUP_REMOVED lines=9> */
        .weak           $__internal_67_$__cuda_sm20_div_rn_f64_full
        .type           $__internal_67_$__cuda_sm20_div_rn_f64_full,@function
        .size           $__internal_67_$__cuda_sm20_div_rn_f64_full,(.L_x_2501 - $__internal_67_$__cuda_sm20_div_rn_f64_full)
$__internal_67_$__cuda_sm20_div_rn_f64_full:
        /* <DEDUP_REMOVED lines=57> */
.L_x_2351:
        /* <DEDUP_REMOVED lines=15> */
.L_x_2353:
[----:B0-----:R-:W-:Y:S01]  /*14a0*/  LOP3.LUT R17, R7, 0x80000, RZ, 0xfc, !PT ;  /* 0x0008000007117812 */ /* 0x001fe200078efcff */
[----:B------:R-:W-:Y:S02]  /*14b0*/  IMAD.MOV.U32 R16, RZ, RZ, R6 ;  /* 0x000000ffff107224 */ /* 0x000fe400078e0006 */
.L_x_2352:
[----:B------:R-:W-:Y:S05]  /*14c0*/  BSYNC B2 ;  /* 0x0000000000027941 */ /* 0x000fea0003800000 */
.L_x_2350:
[----:B------:R-:W-:Y:S01]  /*14d0*/  IMAD.MOV.U32 R11, RZ, RZ, 0x0 ;  /* 0x00000000ff0b7424 */ /* 0x000fe200078e00ff */
[----:B------:R-:W-:Y:S01]  /*14e0*/  MOV R8, R16 ;  /* 0x0000001000087202 */ /* 0x000fe20000000f00 */
[----:B------:R-:W-:Y:S02]  /*14f0*/  IMAD.MOV.U32 R9, RZ, RZ, R17 ;  /* 0x000000ffff097224 */ /* 0x000fe400078e0011 */
[----:B------:R-:W-:Y:S05]  /*1500*/  RET.REL.NODEC R10 `(_ZN17fastertransformer34generalAddBiasResidualLayerNormOptI7__half2Lb0ELb1ELi1ELb1ELi1EEEvPT_S3_PKS2_S5_S5_S5_S5_S5_fiiPKfS7_S7_Pfi) ;  /* 0xffffeaf00a007950 */ /* 0x000fea0003c3ffff */
.L_x_2354:
        /* <DEDUP_REMOVED lines=15> */
.L_x_2501:


//--------------------- .text._ZN17fastertransformer35generalAddBiasResidualLayerNormOpt2I7__half2Lb1ELb1ELi1ELb1ELi1EEEvPT_S3_PKS2_S5_S5_S5_S5_S5_fiiPKfS7_S7_Pfi --------------------------
	.section	.text._ZN17fastertransformer35generalAddBiasResidualLayerNormOpt2I7__half2Lb1ELb1ELi1ELb1ELi1EEEvPT_S3_PKS2_S5_S5_S5_S5_S5_fiiPKfS7_S7_Pfi,"ax",@progbits
	.sectioninfo	@"SHI_REGISTERS=25"
	.align	128
        .global         _ZN17fastertransformer35generalAddBiasResidualLayerNormOpt2I7__half2Lb1ELb1ELi1ELb1ELi1EEEvPT_S3_PKS2_S5_S5_S5_S5_S5_fiiPKfS7_S7_Pfi
        .type           _ZN17fastertransformer35generalAddBiasResidualLayerNormOpt2I7__half2Lb1ELb1ELi1ELb1ELi1EEEvPT_S3_PKS2_S5_S5_S5_S5_S5_fiiPKfS7_S7_Pfi,@function
        .size           _ZN17fastertransformer35generalAddBiasResidualLayerNormOpt2I7__half2Lb1ELb1ELi1ELb1ELi1EEEvPT_S3_PKS2_S5_S5_S5_S5_S5_fiiPKfS7_S7_Pfi,(.L_x_2502 - _ZN17fastertransformer35generalAddBiasResidualLayerNormOpt2I7__half2Lb1ELb1ELi1ELb1ELi1EEEvPT_S3_PKS2_S5_S5_S5_S5_S5_fiiPKfS7_S7_Pfi)
        .other          _ZN17fastertransformer35generalAddBiasResidualLayerNormOpt2I7__half2Lb1ELb1ELi1ELb1ELi1EEEvPT_S3_PKS2_S5_S5_S5_S5_S5_fiiPKfS7_S7_Pfi,@"STO_CUDA_ENTRY STV_DEFAULT"
_ZN17fastertransformer35generalAddBiasResidualLayerNormOpt2I7__half2Lb1ELb1ELi1ELb1ELi1EEEvPT_S3_PKS2_S5_S5_S5_S5_S5_fiiPKfS7_S7_Pfi:
.text._ZN17fastertransformer35generalAddBiasResidualLayerNormOpt2I7__half2Lb1ELb1ELi1ELb1ELi1EEEvPT_S3_PKS2_S5_S5_S5_S5_S5_fiiPKfS7_S7_Pfi:
        /* <DEDUP_REMOVED lines=28> */
.L_x_2358:
        /* <DEDUP_REMOVED lines=34> */
.L_x_2357:
[----:B------:R-:W-:Y:S01]  /*03e0*/  CS2R R6, SRZ ;  /* 0x0000000000067805 */ /* 0x000fe2000001ff00 */
[----:B------:R-:W-:-:S03]  /*03f0*/  IMAD.MOV.U32 R12, RZ, RZ, R0 ;  /* 0x000000ffff0c7224 */ /* 0x000fc600078e0000 */
.L_x_2359:
        /* <DEDUP_REMOVED lines=11> */
[----:B0-----:R-:W-:-:S02]  /*04b0*/  FMUL.FTZ R13, R13, R10 ;  /* 0x0000000a0d0d7220 */ /* 0x001fc40000410000 */
[----:B-1----:R-:W-:Y:S01]  /*04c0*/  FMUL.FTZ R20, R15, R10 ;  /* 0x0000000a0f147220 */ /* 0x002fe20000410000 */
[----:B---3--:R-:W-:-:S04]  /*04d0*/  HADD2.F32 R15, -RZ, R16.H1_H1 ;  /* 0x30000010ff0f7230 */ /* 0x008fc80000004100 */
[----:B------:R-:W-:Y:S01]  /*04e0*/  F2FP.PACK_AB R17, R20, R13 ;  /* 0x0000000d1411723e */ /* 0x000fe200000000ff */
        /* <DEDUP_REMOVED lines=8> */
[----:B------:R-:W-:-:S02]  /*0570*/  FADD.FTZ R13, R13, R16 ;  /* 0x000000100d0d7221 */ /* 0x000fc40000010000 */
        /* <DEDUP_REMOVED lines=15> */
.L_x_2356:
[----:B0--3--:R-:W-:Y:S05]  /*0670*/  BSYNC B0 ;  /* 0x0000000000007941 */ /* 0x009fea0003800000 */
.L_x_2355:
        /* <DEDUP_REMOVED lines=66> */
.L_x_2361:
[----:B------:R-:W-:Y:S05]  /*0aa0*/  BSYNC B0 ;  /* 0x0000000000007941 */ /* 0x000fea0003800000 */
.L_x_2360:
        /* <DEDUP_REMOVED lines=9> */
.L_x_2366:
        /* <DEDUP_REMOVED lines=31> */
.L_x_2364:
[----:B------:R0:W-:Y:S01]  /*0d30*/  STS [R19], R17 ;  /* 0x0000001113007388 */ /* 0x0001e20000000800 */
[C---:B------:R-:W-:Y:S02]  /*0d40*/  HADD2 R14, |R17|.reuse, -RZ.H0_H0 ;  /* 0xa00000ff110e7230 */ /* 0x040fe40000000200 */
[----:B------:R-:W-:-:S03]  /*0d50*/  HSETP2.GT.AND P6, PT, |R17|.H0_H0, |R17|.H1_H1, PT ;  /* 0x7000001111007234 */ /* 0x000fc60003fc4a00 */
[----:B------:R-:W-:-:S04]  /*0d60*/  PRMT R13, R14, 0x7632, R13 ;  /* 0x000076320e0d7816 */ /* 0x000fc8000000000d */
[----:B------:R-:W-:-:S05]  /*0d70*/  SEL R14, R13, R14, !P6 ;  /* 0x0000000e0d0e7207 */ /* 0x000fca0007000000 */
[----:B------:R-:W-:-:S05]  /*0d80*/  HSETP2.GT.AND P6, PT, R14.H0_H0, R11.H0_H0, PT ;  /* 0x2000000b0e007234 */ /* 0x000fca0003fc4800 */
[----:B------:R-:W-:-:S03]  /*0d90*/  SEL R11, R11, R14, !P6 ;  /* 0x0000000e0b0b7207 */ /* 0x000fc60007000000 */
.L_x_2365:
[----:B0-----:R-:W-:Y:S05]  /*0da0*/  @!P5 BRA `(.L_x_2366) ;  /* 0xfffffd900000d947 */ /* 0x001fea000383ffff */
.L_x_2363:
[----:B------:R-:W-:Y:S05]  /*0db0*/  BSYNC B0 ;  /* 0x0000000000007941 */ /* 0x000fea0003800000 */
.L_x_2362:
        /* <DEDUP_REMOVED lines=49> */
[----:B------:R-:W-:Y:S05]  /*10d0*/  CALL.REL.NOINC `($__internal_68_$__cuda_sm20_div_rn_f64_full) ;  /* 0x000001e000007944 */ /* 0x000fea0003c00000 */
.L_x_2370:
[----:B------:R-:W-:Y:S05]  /*10e0*/  BSYNC B1 ;  /* 0x0000000000017941 */ /* 0x000fea0003800000 */
.L_x_2369:
[----:B------:R-:W2:Y:S01]  /*10f0*/  F2F.F32.F64 R8, R6 ;  /* 0x0000000600087310 */ /* 0x000ea20000301000 */
[----:B------:R-:W2:Y:S01]  /*1100*/  DSETP.GEU.AND P0, PT, |R6|, c[0x2][0x0], PT ;  /* 0x008000000600762a */ /* 0x000ea20003f0e200 */
[----:B------:R-:W-:-:S13]  /*1110*/  MOV R13, 0x2 ;  /* 0x00000002000d7802 */ /* 0x000fda0000000f00 */
[----:B--2---:R-:W-:Y:S02]  /*1120*/  @!P0 FMUL R8, R8, 1.175494350822287508e-38 ;  /* 0x0080000008088820 */ /* 0x004fe40000400000 */
.L_x_2371:
        /* <DEDUP_REMOVED lines=16> */
.L_x_2368:
[----:B------:R-:W-:Y:S05]  /*1230*/  BSYNC B0 ;  /* 0x0000000000007941 */ /* 0x000fea0003800000 */
.L_x_2367:
        /* <DEDUP_REMOVED lines=8> */
        .weak           $__internal_68_$__cuda_sm20_div_rn_f64_full
        .type           $__internal_68_$__cuda_sm20_div_rn_f64_full,@function
        .size           $__internal_68_$__cuda_sm20_div_rn_f64_full,(.L_x_2502 - $__internal_68_$__cuda_sm20_div_rn_f64_full)
$__internal_68_$__cuda_sm20_div_rn_f64_full:
        /* <DEDUP_REMOVED lines=57> */
.L_x_2373:
        /* <DEDUP_REMOVED lines=15> */
.L_x_2375:
[----:B------:R-:W-:Y:S01]  /*1740*/  LOP3.LUT R17, R9, 0x80000, RZ, 0xfc, !PT ;  /* 0x0008000009117812 */ /* 0x000fe200078efcff */
[----:B------:R-:W-:Y:S02]  /*1750*/  IMAD.MOV.U32 R16, RZ, RZ, R8 ;  /* 0x000000ffff107224 */ /* 0x000fe400078e0008 */
.L_x_2374:
[----:B------:R-:W-:Y:S05]  /*1760*/  BSYNC B2 ;  /* 0x0000000000027941 */ /* 0x000fea0003800000 */
.L_x_2372:
[----:B------:R-:W-:Y:S01]  /*1770*/  HFMA2.MMA R13, -RZ, RZ, 0, 0 ;  /* 0x00000000ff0d7435 */ /* 0x000fe200000001ff */
[----:B------:R-:W-:Y:S01]  /*1780*/  MOV R6, R16 ;  /* 0x0000001000067202 */ /* 0x000fe20000000f00 */
[----:B------:R-:W-:-:S04]  /*1790*/  IMAD.MOV.U32 R7, RZ, RZ, R17 ;  /* 0x000000ffff077224 */ /* 0x000fc800078e0011 */
[----:B------:R-:W-:Y:S05]  /*17a0*/  RET.REL.NODEC R12 `(_ZN17fastertransformer35generalAddBiasResidualLayerNormOpt2I7__half2Lb1ELb1ELi1ELb1ELi1EEEvPT_S3_PKS2_S5_S5_S5_S5_S5_fiiPKfS7_S7_Pfi) ;  /* 0xffffe8500c007950 */ /* 0x000fea0003c3ffff */
.L_x_2376:
        /* <DEDUP_REMOVED lines=13> */
.L_x_2502:


//--------------------- .text._ZN17fastertransformer34generalAddBiasResidualLayerNormOptI7__half2Lb1ELb1ELi1ELb1ELi1EEEvPT_S3_PKS2_S5_S5_S5_S5_S5_fiiPKfS7_S7_Pfi --------------------------
	.section	.text._ZN17fastertransformer34generalAddBiasResidualLayerNormOptI7__half2Lb1ELb1ELi1ELb1ELi1EEEvPT_S3_PKS2_S5_S5_S5_S5_S5_fiiPKfS7_S7_Pfi,"ax",@progbits
	.sectioninfo	@"SHI_REGISTERS=24"
	.align	128
        .global         _ZN17fastertransformer34generalAddBiasResidualLayerNormOptI7__half2Lb1ELb1ELi1ELb1ELi1EEEvPT_S3_PKS2_S5_S5_S5_S5_S5_fiiPKfS7_S7_Pfi
        .type           _ZN17fastertransformer34generalAddBiasResidualLayerNormOptI7__half2Lb1ELb1ELi1ELb1ELi1EEEvPT_S3_PKS2_S5_S5_S5_S5_S5_fiiPKfS7_S7_Pfi,@function
        .size           _ZN17fastertransformer34generalAddBiasResidualLayerNormOptI7__half2Lb1ELb1ELi1ELb1ELi1EEEvPT_S3_PKS2_S5_S5_S5_S5_S5_fiiPKfS7_S7_Pfi,(.L_x_2503 - _ZN17fastertransformer34generalAddBiasResidualLayerNormOptI7__half2Lb1ELb1ELi1ELb1ELi1EEEvPT_S3_PKS2_S5_S5_S5_S5_S5_fiiPKfS7_S7_Pfi)
        .other          _ZN17fastertransformer34generalAddBiasResidualLayerNormOptI7__half2Lb1ELb1ELi1ELb1ELi1EEEvPT_S3_PKS2_S5_S5_S5_S5_S5_fiiPKfS7_S7_Pfi,@"STO_CUDA_ENTRY STV_DEFAULT"
_ZN17fastertransformer34generalAddBiasResidualLayerNormOptI7__half2Lb1ELb1ELi1ELb1ELi1EEEvPT_S3_PKS2_S5_S5_S5_S5_S5_fiiPKfS7_S7_Pfi:
.text._ZN17fastertransformer34generalAddBiasResidualLayerNormOptI7__half2Lb1ELb1ELi1ELb1ELi1EEEvPT_S3_PKS2_S5_S5_S5_S5_S5_fiiPKfS7_S7_Pfi:
        /* <DEDUP_REMOVED lines=27> */
.L_x_2380:
        /* <DEDUP_REMOVED lines=19> */
.L_x_2379:
[----:B------:R-:W-:Y:S02]  /*02e0*/  IMAD.MOV.U32 R8, RZ, RZ, R0 ;  /* 0x000000ffff087224 */ /* 0x000fe400078e0000 */
.L_x_2381:
        /* <DEDUP_REMOVED lines=24> */
.L_x_2378:
[----:B0-----:R-:W-:Y:S05]  /*0470*/  BSYNC B0 ;  /* 0x0000000000007941 */ /* 0x001fea0003800000 */
.L_x_2377:
        /* <DEDUP_REMOVED lines=47> */
.L_x_2384:
        /* <DEDUP_REMOVED lines=14> */
.L_x_2383:
[----:B0-----:R-:W-:Y:S05]  /*0850*/  BSYNC B0 ;  /* 0x0000000000007941 */ /* 0x001fea0003800000 */
.L_x_2382:
        /* <DEDUP_REMOVED lines=41> */
.L_x_2389:
        /* <DEDUP_REMOVED lines=31> */
.L_x_2387:
[----:B------:R0:W-:Y:S01]  /*0ce0*/  STS [R19], R18 ;  /* 0x0000001213007388 */ /* 0x0001e20000000800 */
[C---:B------:R-:W-:Y:S02]  /*0cf0*/  HADD2 R13, |R18|.reuse, -RZ.H0_H0 ;  /* 0xa00000ff120d7230 */ /* 0x040fe40000000200 */
[----:B------:R-:W-:-:S03]  /*0d00*/  HSETP2.GT.AND P6, PT, |R18|.H0_H0, |R18|.H1_H1, PT ;  /* 0x7000001212007234 */ /* 0x000fc60003fc4a00 */
[----:B------:R-:W-:-:S04]  /*0d10*/  PRMT R14, R13, 0x7632, R14 ;  /* 0x000076320d0e7816 */ /* 0x000fc8000000000e */
[----:B------:R-:W-:-:S05]  /*0d20*/  SEL R13, R14, R13, !P6 ;  /* 0x0000000d0e0d7207 */ /* 0x000fca0007000000 */
[----:B------:R-:W-:-:S05]  /*0d30*/  HSETP2.GT.AND P6, PT, R13.H0_H0, R10.H0_H0, PT ;  /* 0x2000000a0d007234 */ /* 0x000fca0003fc4800 */
[----:B------:R-:W-:-:S03]  /*0d40*/  SEL R10, R10, R13, !P6 ;  /* 0x0000000d0a0a7207 */ /* 0x000fc60007000000 */
.L_x_2388:
[----:B0-----:R-:W-:Y:S05]  /*0d50*/  @!P5 BRA `(.L_x_2389) ;  /* 0xfffffd900000d947 */ /* 0x001fea000383ffff */
.L_x_2386:
[----:B0-----:R-:W-:Y:S05]  /*0d60*/  BSYNC B0 ;  /* 0x0000000000007941 */ /* 0x001fea0003800000 */
.L_x_2385:
        /* <DEDUP_REMOVED lines=49> */
[----:B------:R-:W-:Y:S05]  /*1080*/  CALL.REL.NOINC `($__internal_69_$__cuda_sm20_div_rn_f64_full) ;  /* 0x0000020000007944 */ /* 0x000fea0003c00000 */
.L_x_2393:
[----:B------:R-:W-:Y:S05]  /*1090*/  BSYNC B1 ;  /* 0x0000000000017941 */ /* 0x000fea0003800000 */
.L_x_2392:
[----:B------:R-:W0:Y:S01]  /*10a0*/  S2R R13, SR_CTAID.X ;  /* 0x00000000000d7919 */ /* 0x000e220000002500 */
[----:B------:R-:W2:Y:S01]  /*10b0*/  F2F.F32.F64 R5, R8 ;  /* 0x0000000800057310 */ /* 0x000ea20000301000 */
[----:B------:R-:W2:Y:S01]  /*10c0*/  DSETP.GEU.AND P0, PT, |R8|, c[0x2][0x0], PT ;  /* 0x008000000800762a */ /* 0x000ea20003f0e200 */
[----:B-1----:R-:W-:-:S13]  /*10d0*/  IMAD.MOV.U32 R15, RZ, RZ, 0x2 ;  /* 0x00000002ff0f7424 */ /* 0x002fda00078e00ff */
[----:B--2---:R-:W-:Y:S02]  /*10e0*/  @!P0 FMUL R5, R5, 1.175494350822287508e-38 ;  /* 0x0080000005058820 */ /* 0x004fe40000400000 */
.L_x_2394:
        /* <DEDUP_REMOVED lines=16> */
.L_x_2391:
[----:B------:R-:W-:Y:S05]  /*11f0*/  BSYNC B0 ;  /* 0x0000000000007941 */ /* 0x000fea0003800000 */
.L_x_2390:
        /* <DEDUP_REMOVED lines=9> */
        .weak           $__internal_69_$__cuda_sm20_div_rn_f64_full
        .type           $__internal_69_$__cuda_sm20_div_rn_f64_full,@function
        .size           $__internal_69_$__cuda_sm20_div_rn_f64_full,(.L_x_2503 - $__internal_69_$__cuda_sm20_div_rn_f64_full)
$__internal_69_$__cuda_sm20_div_rn_f64_full:
        /* <DEDUP_REMOVED lines=57> */
.L_x_2396:
        /* <DEDUP_REMOVED lines=15> */
.L_x_2398:
[----:B0-----:R-:W-:Y:S01]  /*1710*/  LOP3.LUT R17, R7, 0x80000, RZ, 0xfc, !PT ;  /* 0x0008000007117812 */ /* 0x001fe200078efcff */
[----:B------:R-:W-:Y:S02]  /*1720*/  IMAD.MOV.U32 R16, RZ, RZ, R6 ;  /* 0x000000ffff107224 */ /* 0x000fe400078e0006 */
.L_x_2397:
[----:B------:R-:W-:Y:S05]  /*1730*/  BSYNC B2 ;  /* 0x0000000000027941 */ /* 0x000fea0003800000 */
.L_x_2395:
[----:B------:R-:W-:Y:S01]  /*1740*/  IMAD.MOV.U32 R11, RZ, RZ, 0x0 ;  /* 0x00000000ff0b7424 */ /* 0x000fe200078e00ff */
[----:B------:R-:W-:Y:S01]  /*1750*/  MOV R9, R17 ;  /* 0x0000001100097202 */ /* 0x000fe20000000f00 */
[----:B------:R-:W-:Y:S02]  /*1760*/  IMAD.MOV.U32 R8, RZ, RZ, R16 ;  /* 0x000000ffff087224 */ /* 0x000fe400078e0010 */
[----:B------:R-:W-:Y:S05]  /*1770*/  RET.REL.NODEC R10 `(_ZN17fastertransformer34generalAddBiasResidualLayerNormOptI7__half2Lb1ELb1ELi1ELb1ELi1EEEvPT_S3_PKS2_S5_S5_S5_S5_S5_fiiPKfS7_S7_Pfi) ;  /* 0xffffe8800a007950 */ /* 0x000fea0003c3ffff */
.L_x_2399:
        /* <DEDUP_REMOVED lines=16> */
.L_x_2503:


//--------------------- .text._ZN17fastertransformer35generalAddBiasResidualPostLayerNormI6__halfEEvPT_PKS2_S5_S5_S5_fii --------------------------
	.section	.text._ZN17fastertransformer35generalAddBiasResidualPostLayerNormI6__halfEEvPT_PKS2_S5_S5_S5_fii,"ax",@progbits
	.sectioninfo	@"SHI_REGISTERS=19"
	.align	128
        .global         _ZN17fastertransformer35generalAddBiasResidualPostLayerNormI6__halfEEvPT_PKS2_S5_S5_S5_fii
        .type           _ZN17fastertransformer35generalAddBiasResidualPostLayerNormI6__halfEEvPT_PKS2_S5_S5_S5_fii,@function
        .size           _ZN17fastertransformer35generalAddBiasResidualPostLayerNormI6__halfEEvPT_PKS2_S5_S5_S5_fii,(.L_x_2612 - _ZN17fastertransformer35generalAddBiasResidualPostLayerNormI6__halfEEvPT_PKS2_S5_S5_S5_fii)
        .other          _ZN17fastertransformer35generalAddBiasResidualPostLayerNormI6__halfEEvPT_PKS2_S5_S5_S5_fii,@"STO_CUDA_ENTRY STV_DEFAULT"
_ZN17fastertransformer35generalAddBiasResidualPostLayerNormI6__halfEEvPT_PKS2_S5_S5_S5_fii:
.text._ZN17fastertransformer35generalAddBiasResidualPostLayerNormI6__halfEEvPT_PKS2_S5_S5_S5_fii:
[----:B------:R-:W-:Y:S02]  /*0000*/  MOV R1, c[0x0][0x28] ;  /* 0x00000a0000017a02 */ /* 0x000fe40000000f00 */
[----:B------:R-:W0:Y:S01]  /*0010*/  S2R R0, SR_TID.X ;  /* 0x0000000000007919 */ /* 0x000e220000002100 */
[----:B------:R-:W-:Y:S01]  /*0020*/  ULDC UR4, c[0x0][0x190] ;  /* 0x0000640000047ab9 */ /* 0x000fe20000000800 */
[----:B------:R-:W-:Y:S01]  /*0030*/  BSSY B0, `(.L_x_2400) ;  /* 0x000001e000007945 */ /* 0x000fe20003800000 */
[----:B------:R-:W-:Y:S01]  /*0040*/  ULEA.HI UR4, UR4, UR4, URZ, 0x1 ;  /* 0x0000000404047291 */ /* 0x000fe2000f8f083f */
[----:B------:R-:W-:Y:S01]  /*0050*/  HFMA2.MMA R8, -RZ, RZ, 0, 0 ;  /* 0x00000000ff087435 */ /* 0x000fe200000001ff */
[----:B------:R-:W-:Y:S02]  /*0060*/  ULDC.64 UR8, c[0x0][0x118] ;  /* 0x0000460000087ab9 */ /* 0x000fe40000000a00 */
[----:B------:R-:W-:-:S06]  /*0070*/  USHF.R.S32.HI UR4, URZ, 0x1, UR4 ;  /* 0x000000013f047899 */ /* 0x000fcc0008011404 */
[----:B0-----:R-:W-:-:S13]  /*0080*/  ISETP.GE.AND P0, PT, R0, UR4, PT ;  /* 0x0000000400007c0c */ /* 0x001fda000bf06270 */
[----:B------:R-:W-:Y:S05]  /*0090*/  @P0 BRA `(.L_x_2401) ;  /* 0x0000017000000947 */ /* 0x000fea0003800000 */
[----:B------:R-:W0:Y:S01]  /*00a0*/  S2R R2, SR_CTAID.X ;  /* 0x0000000000027919 */ /* 0x000e220000002500 */
[----:B------:R-:W-:Y:S02]  /*00b0*/  MOV R8, RZ ;  /* 0x000000ff00087202 */ /* 0x000fe40000000f00 */
[----:B------:R-:W-:Y:S01]  /*00c0*/  MOV R10, R0 ;  /* 0x00000000000a7202 */ /* 0x000fe20000000f00 */
[----:B0-----:R-:W-:-:S05]  /*00d0*/  IMAD R2, R2, c[0x0][0x190], RZ ;  /* 0x0000640002027a24 */ /* 0x001fca00078e02ff */
[----:B------:R-:W-:-:S04]  /*00e0*/  SHF.R.U32.HI R9, RZ, 0x1, R2 ;  /* 0x00000001ff097819 */ /* 0x000fc80000011602 */
.L_x_2402:
[----:B------:R-:W-:Y:S02]  /*00f0*/  IADD3 R2, R9, R10, RZ ;  /* 0x0000000a09027210 */ /* 0x000fe40007ffe0ff */
[----:B------:R-:W-:-:S05]  /*0100*/  MOV R7, 0x4 ;  /* 0x0000000400077802 */ /* 0x000fca0000000f00 */
[----:B------:R-:W-:-:S04]  /*0110*/  IMAD.WIDE R4, R2, R7, c[0x0][0x168] ;  /* 0x00005a0002047625 */ /* 0x000fc800078e0207 */
[-C--:B------:R-:W-:Y:S02]  /*0120*/  IMAD.WIDE R2, R2, R7.reuse, c[0x0][0x160] ;  /* 0x0000580002027625 */ /* 0x080fe400078e0207 */
[----:B------:R-:W2:Y:S02]  /*0130*/  LDG.E R4, [R4.64] ;  /* 0x0000000804047981 */ /* 0x000ea4000c1e1900 */
[C---:B------:R-:W-:Y:S02]  /*0140*/  IMAD.WIDE R6, R10.reuse, R7, c[0x0][0x170] ;  /* 0x00005c000a067625 */ /* 0x040fe400078e0207 */
[----:B------:R-:W2:Y:S04]  /*0150*/  LDG.E R11, [R2.64] ;  /* 0x00000008020b7981 */ /* 0x000ea8000c1e1900 */
[----:B------:R-:W3:Y:S01]  /*0160*/  LDG.E.CONSTANT R6, [R6.64] ;  /* 0x0000000806067981 */ /* 0x000ee2000c1e9900 */
[----:B------:R-:W-:-:S04]  /*0170*/  IADD3 R10, R10, c[0x0][0x0], RZ ;  /* 0x000000000a0a7a10 */ /* 0x000fc80007ffe0ff */
[----:B------:R-:W-:Y:S01]  /*0180*/  ISETP.GE.AND P1, PT, R10, UR4, PT ;  /* 0x000000040a007c0c */ /* 0x000fe2000bf26270 */
[----:B--2---:R-:W-:-:S06]  /*0190*/  HADD2 R11, R11, R4 ;  /* 0x000000040b0b7230 */ /* 0x004fcc0000000000 */
[----:B---3--:R-:W-:-:S07]  /*01a0*/  HFMA2.MMA R11, R11, 1, 1, R6 ;  /* 0x3c003c000b0b7835 */ /* 0x008fce0000000006 */
[----:B------:R0:W-:Y:S03]  /*01b0*/  STG.E [R2.64], R11 ;  /* 0x0000000b02007986 */ /* 0x0001e6000c101908 */
[--C-:B------:R-:W-:Y:S02]  /*01c0*/  HADD2.F32 R13, -RZ, R11.reuse.H0_H0 ;  /* 0x2000000bff0d7230 */ /* 0x100fe40000004100 */
[----:B------:R-:W-:-:S03]  /*01d0*/  HADD2.F32 R12, -RZ, R11.H1_H1 ;  /* 0x3000000bff0c7230 */ /* 0x000fc60000004100 */
[----:B------:R-:W-:-:S04]  /*01e0*/  FADD.FTZ R13, R13, R8 ;  /* 0x000000080d0d7221 */ /* 0x000fc80000010000 */
[----:B------:R-:W-:Y:S01]  /*01f0*/  FADD.FTZ R8, R12, R13 ;  /* 0x0000000d0c087221 */ /* 0x000fe20000010000 */
[----:B0-----:R-:W-:Y:S05]  /*0200*/  @!P1 BRA `(.L_x_2402) ;  /* 0xfffffee000009947 */ /* 0x001fea000383ffff */
.L_x_2401:
[----:B------:R-:W-:Y:S05]  /*0210*/  BSYNC B0 ;  /* 0x0000000000007941 */ /* 0x000fea0003800000 */
.L_x_2400:
[----:B------:R-:W0:Y:S01]  /*0220*/  SHFL.BFLY PT, R3, R8, 0x10, 0x1f ;  /* 0x0e001f0008037f89 */ /* 0x000e2200000e0000 */
[----:B------:R-:W1:Y:S01]  /*0230*/  I2F.U32 R6, c[0x0][0x0] ;  /* 0x0000000000067b06 */ /* 0x000e620000201000 */
[C---:B------:R-:W-:Y:S01]  /*0240*/  LOP3.LUT P2, R10, R0.reuse, 0x1f, RZ, 0xc0, !PT ;  /* 0x0000001f000a7812 */ /* 0x040fe2000784c0ff */
[----:B------:R-:W-:Y:S01]  /*0250*/  BSSY B0, `(.L_x_2403) ;  /* 0x0000039000007945 */ /* 0x000fe20003800000 */
[----:B------:R-:W-:-:S05]  /*0260*/  ISETP.NE.AND P4, PT, R0, RZ, PT ;  /* 0x000000ff0000720c */ /* 0x000fca0003f85270 */
[----:B------:R-:W2:Y:S01]  /*0270*/  I2F.U32 R9, R0 ;  /* 0x0000000000097306 */ /* 0x000ea20000201000 */
[----:B-1----:R-:W-:Y:S02]  /*0280*/  FMUL.FTZ R6, R6, 0.03125 ;  /* 0x3d00000006067820 */ /* 0x002fe40000410000 */
[----:B0-----:R-:W-:-:S03]  /*0290*/  FADD.FTZ R3, R3, R8 ;  /* 0x0000000803037221 */ /* 0x001fc60000010000 */
[----:B--2---:R-:W-:Y:S02]  /*02a0*/  FSETP.GT.FTZ.AND P3, PT, R6, R9, PT ;  /* 0x000000090600720b */ /* 0x004fe40003f74000 */
[----:B------:R-:W0:Y:S02]  /*02b0*/  SHFL.BFLY PT, R2, R3, 0x8, 0x1f ;  /* 0x0d001f0003027f89 */ /* 0x000e2400000e0000 */
[----:B0-----:R-:W-:Y:S01]  /*02c0*/  FADD.FTZ R2, R3, R2 ;  /* 0x0000000203027221 */ /* 0x001fe20000010000 */
[----:B------:R-:W-:-:S04]  /*02d0*/  SHF.R.U32.HI R3, RZ, 0x3, R0 ;  /* 0x00000003ff037819 */ /* 0x000fc80000011600 */
[----:B------:R-:W0:Y:S01]  /*02e0*/  SHFL.BFLY PT, R5, R2, 0x4, 0x1f ;  /* 0x0c801f0002057f89 */ /* 0x000e2200000e0000 */
[----:B------:R-:W-:Y:S02]  /*02f0*/  LOP3.LUT R9, R3, 0x1ffffffc, RZ, 0xc0, !PT ;  /* 0x1ffffffc03097812 */ /* 0x000fe400078ec0ff */
[----:B------:R-:W-:Y:S01]  /*0300*/  MOV R3, RZ ;  /* 0x000000ff00037202 */ /* 0x000fe20000000f00 */
[----:B0-----:R-:W-:Y:S01]  /*0310*/  FADD.FTZ R5, R2, R5 ;  /* 0x0000000502057221 */ /* 0x001fe20000010000 */
[----:B------:R-:W-:-:S04]  /*0320*/  LEA R2, R10, 0x8, 0x2 ;  /* 0x000000080a027811 */ /* 0x000fc800078e10ff */
        /* <DEDUP_REMOVED lines=27> */
[----:B------:R-:W1:Y:S02]  /*04e0*/  S2R R4, SR_CTAID.X ;  /* 0x0000000000047919 */ /* 0x000e640000002500 */
[----:B-1----:R-:W-:-:S05]  /*04f0*/  IMAD R4, R4, c[0x0][0x190], RZ ;  /* 0x0000640004047a24 */ /* 0x002fca00078e02ff */
[----:B------:R-:W-:-:S04]  /*0500*/  SHF.R.U32.HI R11, RZ, 0x1, R4 ;  /* 0x00000001ff0b7819 */ /* 0x000fc80000011604 */
.L_x_2405:
[----:B------:R-:W-:Y:S02]  /*0510*/  IADD3 R4, R11, R6, RZ ;  /* 0x000000060b047210 */ /* 0x000fe40007ffe0ff */
[----:B------:R-:W-:-:S05]  /*0520*/  MOV R5, 0x4 ;  /* 0x0000000400057802 */ /* 0x000fca0000000f00 */
[----:B------:R-:W-:-:S06]  /*0530*/  IMAD.WIDE R4, R4, R5, c[0x0][0x160] ;  /* 0x0000580004047625 */ /* 0x000fcc00078e0205 */
[----:B------:R-:W2:Y:S01]  /*0540*/  LDG.E R4, [R4.64] ;  /* 0x0000000804047981 */ /* 0x000ea2000c1e1900 */
[----:B------:R-:W-:-:S04]  /*0550*/  IADD3 R6, R6, c[0x0][0x0], RZ ;  /* 0x0000000006067a10 */ /* 0x000fc80007ffe0ff */
[----:B------:R-:W-:Y:S01]  /*0560*/  ISETP.GE.AND P1, PT, R6, UR4, PT ;  /* 0x0000000406007c0c */ /* 0x000fe2000bf26270 */
[--C-:B--2---:R-:W-:Y:S02]  /*0570*/  HADD2.F32 R10, -RZ, R4.reuse.H0_H0 ;  /* 0x20000004ff0a7230 */ /* 0x104fe40000004100 */
[----:B------:R-:W-:-:S03]  /*0580*/  HADD2.F32 R12, -RZ, R4.H1_H1 ;  /* 0x30000004ff0c7230 */ /* 0x000fc60000004100 */
[C---:B0-----:R-:W-:Y:S02]  /*0590*/  FADD.FTZ R7, -R3.reuse, R10 ;  /* 0x0000000a03077221 */ /* 0x041fe40000010100 */
[----:B------:R-:W-:Y:S02]  /*05a0*/  FADD.FTZ R9, -R3, R12 ;  /* 0x0000000c03097221 */ /* 0x000fe40000010100 */
[----:B------:R-:W-:-:S04]  /*05b0*/  FFMA.FTZ R8, R7, R7, R8 ;  /* 0x0000000707087223 */ /* 0x000fc80000010008 */
[----:B------:R-:W-:Y:S01]  /*05c0*/  FFMA.FTZ R8, R9, R9, R8 ;  /* 0x0000000909087223 */ /* 0x000fe20000010008 */
[----:B------:R-:W-:Y:S05]  /*05d0*/  @!P1 BRA `(.L_x_2405) ;  /* 0xffffff3000009947 */ /* 0x000fea000383ffff */
.L_x_2404:
[----:B0-----:R-:W-:Y:S05]  /*05e0*/  BSYNC B0 ;  /* 0x0000000000007941 */ /* 0x001fea0003800000 */
.L_x_2403:
        /* <DEDUP_REMOVED lines=33> */
[----:B0-----:R-:W0:Y:S01]  /*0800*/  LDS.64 R2, [RZ] ;  /* 0x00000000ff027984 */ /* 0x001e220000000a00 */
[----:B------:R-:W1:Y:S01]  /*0810*/  S2UR UR5, SR_CTAID.X ;  /* 0x00000000000579c3 */ /* 0x000e620000002500 */
[----:B------:R-:W-:-:S02]  /*0820*/  ULDC UR6, c[0x0][0x190] ;  /* 0x0000640000067ab9 */ /* 0x000fc40000000800 */
[----:B-1----:R-:W-:-:S04]  /*0830*/  UIMAD UR5, UR5, UR6, URZ ;  /* 0x00000006050572a4 */ /* 0x002fc8000f8e023f */
[----:B------:R-:W-:-:S04]  /*0840*/  USHF.R.U32.HI UR5, URZ, 0x1, UR5 ;  /* 0x000000013f057899 */ /* 0x000fc80008011605 */
.L_x_2406:
[----:B------:R-:W-:Y:S02]  /*0850*/  MOV R9, 0x4 ;  /* 0x0000000400097802 */ /* 0x000fe40000000f00 */
[----:B0-----:R-:W-:-:S03]  /*0860*/  IADD3 R4, R0, UR5, RZ ;  /* 0x0000000500047c10 */ /* 0x001fc6000fffe0ff */
[----:B------:R-:W-:-:S04]  /*0870*/  IMAD.WIDE R6, R0, R9, c[0x0][0x178] ;  /* 0x00005e0000067625 */ /* 0x000fc800078e0209 */
[-C--:B------:R-:W-:Y:S02]  /*0880*/  IMAD.WIDE R4, R4, R9.reuse, c[0x0][0x160] ;  /* 0x0000580004047625 */ /* 0x080fe400078e0209 */
[----:B------:R-:W2:Y:S02]  /*0890*/  LDG.E.CONSTANT R6, [R6.64] ;  /* 0x0000000806067981 */ /* 0x000ea4000c1e9900 */
[C---:B------:R-:W-:Y:S02]  /*08a0*/  IMAD.WIDE R8, R0.reuse, R9, c[0x0][0x180] ;  /* 0x0000600000087625 */ /* 0x040fe400078e0209 */
[----:B------:R-:W3:Y:S04]  /*08b0*/  LDG.E R10, [R4.64] ;  /* 0x00000008040a7981 */ /* 0x000ee8000c1e1900 */
[----:B------:R-:W4:Y:S01]  /*08c0*/  LDG.E.CONSTANT R8, [R8.64] ;  /* 0x0000000808087981 */ /* 0x000f22000c1e9900 */
[----:B------:R-:W-:-:S04]  /*08d0*/  IADD3 R0, R0, c[0x0][0x0], RZ ;  /* 0x0000000000007a10 */ /* 0x000fc80007ffe0ff */
[----:B------:R-:W-:Y:S01]  /*08e0*/  ISETP.GE.AND P0, PT, R0, UR4, PT ;  /* 0x0000000400007c0c */ /* 0x000fe2000bf06270 */
[--C-:B---3--:R-:W-:Y:S02]  /*08f0*/  HADD2.F32 R11, -RZ, R10.reuse.H0_H0 ;  /* 0x2000000aff0b7230 */ /* 0x108fe40000004100 */
[----:B------:R-:W-:-:S03]  /*0900*/  HADD2.F32 R13, -RZ, R10.H1_H1 ;  /* 0x3000000aff0d7230 */ /* 0x000fc60000004100 */
[C---:B0-----:R-:W-:Y:S02]  /*0910*/  FADD.FTZ R14, -R2.reuse, R11 ;  /* 0x0000000b020e7221 */ /* 0x041fe40000010100 */
[----:B------:R-:W-:Y:S01]  /*0920*/  FADD.FTZ R16, -R2, R13 ;  /* 0x0000000d02107221 */ /* 0x000fe20000010100 */
[--C-:B--2---:R-:W-:Y:S01]  /*0930*/  HADD2.F32 R10, -RZ, R6.reuse.H0_H0 ;  /* 0x20000006ff0a7230 */ /* 0x104fe20000004100 */
[-C--:B------:R-:W-:Y:S01]  /*0940*/  FMUL.FTZ R14, R14, R3.reuse ;  /* 0x000000030e0e7220 */ /* 0x080fe20000410000 */
[----:B------:R-:W-:Y:S01]  /*0950*/  HADD2.F32 R12, -RZ, R6.H1_H1 ;  /* 0x30000006ff0c7230 */ /* 0x000fe20000004100 */
[----:B------:R-:W-:Y:S01]  /*0960*/  FMUL.FTZ R16, R16, R3 ;  /* 0x0000000310107220 */ /* 0x000fe20000410000 */
[--C-:B----4-:R-:W-:Y:S02]  /*0970*/  HADD2.F32 R11, -RZ, R8.reuse.H0_H0 ;  /* 0x20000008ff0b7230 */ /* 0x110fe40000004100 */
[----:B------:R-:W-:-:S03]  /*0980*/  HADD2.F32 R13, -RZ, R8.H1_H1 ;  /* 0x30000008ff0d7230 */ /* 0x000fc60000004100 */
[----:B------:R-:W-:Y:S02]  /*0990*/  FFMA.FTZ R10, R10, R14, R11 ;  /* 0x0000000e0a0a7223 */ /* 0x000fe4000001000b */
[----:B------:R-:W-:-:S05]  /*09a0*/  FFMA.FTZ R13, R12, R16, R13 ;  /* 0x000000100c0d7223 */ /* 0x000fca000001000d */
[----:B------:R-:W-:-:S05]  /*09b0*/  F2FP.PACK_AB R13, R13, R10 ;  /* 0x0000000a0d0d723e */ /* 0x000fca00000000ff */
[----:B------:R0:W-:Y:S01]  /*09c0*/  STG.E [R4.64], R13 ;  /* 0x0000000d04007986 */ /* 0x0001e2000c101908 */
[----:B------:R-:W-:Y:S05]  /*09d0*/  @!P0 BRA `(.L_x_2406) ;  /* 0xfffffe7000008947 */ /* 0x000fea000383ffff */
[----:B------:R-:W-:Y:S05]  /*09e0*/  EXIT ;  /* 0x000000000000794d */ /* 0x000fea0003800000 */
.L_x_2407:
        /* <DEDUP_REMOVED lines=9> */
.L_x_2612:


//--------------------- .text._ZN17fastertransformer28addBiasResidualPostLayerNormI6__halfLi2EEEvPT_PKS2_S5_S5_S5_fii --------------------------
	.section	.text._ZN17fastertransformer28addBiasResidualPostLayerNormI6__halfLi2EEEvPT_PKS2_S5_S5_S5_fii,"ax",@progbits
	.sectioninfo	@"SHI_REGISTERS=18"
	.align	128
        .global         _ZN17fastertransformer28addBiasResidualPostLayerNormI6__halfLi2EEEvPT_PKS2_S5_S5_S5_fii
        .type           _ZN17fastertransformer28addBiasResidualPostLayerNormI6__halfLi2EEEvPT_PKS2_S5_S5_S5_fii,@function
        .size           _ZN17fastertransformer28addBiasResidualPostLayerNormI6__halfLi2EEEvPT_PKS2_S5_S5_S5_fii,(.L_x_2613 - _ZN17fastertransformer28addBiasResidualPostLayerNormI6__halfLi2EEEvPT_PKS2_S5_S5_S5_fii)
        .other          _ZN17fastertransformer28addBiasResidualPostLayerNormI6__halfLi2EEEvPT_PKS2_S5_S5_S5_fii,@"STO_CUDA_ENTRY STV_DEFAULT"
_ZN17fastertransformer28addBiasResidualPostLayerNormI6__halfLi2EEEvPT_PKS2_S5_S5_S5_fii:
.text._ZN17fastertransformer28addBiasResidualPostLayerNormI6__halfLi2EEEvPT_PKS2_S5_S5_S5_fii:
        /* <DEDUP_REMOVED lines=8> */
[----:B------:R-:W-:Y:S02]  /*0080*/  IADD3 R14, R2, c[0x0][0x0], RZ ;  /* 0x00000000020e7a10 */ /* 0x000fe40007ffe0ff */
[----:B------:R-:W-:Y:S02]  /*0090*/  MOV R15, 0x2 ;  /* 0x00000002000f7802 */ /* 0x000fe40000000f00 */
[----:B------:R-:W-:-:S03]  /*00a0*/  ISETP.GE.AND P1, PT, R14, c[0x0][0x190], PT ;  /* 0x000064000e007a0c */ /* 0x000fc60003f26270 */
[----:B------:R-:W-:-:S06]  /*00b0*/  IMAD.WIDE R8, R2, R15, c[0x0][0x170] ;  /* 0x00005c0002087625 */ /* 0x000fcc00078e020f */
[----:B------:R-:W2:Y:S01]  /*00c0*/  LDG.E.U16.CONSTANT R8, [R8.64] ;  /* 0x0000000408087981 */ /* 0x000ea2000c1e9500 */
[----:B0-----:R-:W-:-:S03]  /*00d0*/  IMAD R6, R3, c[0x0][0x190], R2 ;  /* 0x0000640003067a24 */ /* 0x001fc600078e0202 */
[----:B------:R-:W-:Y:S02]  /*00e0*/  @!P1 IMAD R12, R3, c[0x0][0x190], R14 ;  /* 0x00006400030c9a24 */ /* 0x000fe400078e020e */
[----:B------:R-:W-:-:S04]  /*00f0*/  IMAD.WIDE.U32 R4, R6, R15, c[0x0][0x160] ;  /* 0x0000580006047625 */ /* 0x000fc800078e000f */
[-C--:B------:R-:W-:Y:S02]  /*0100*/  IMAD.WIDE.U32 R6, R6, R15.reuse, c[0x0][0x168] ;  /* 0x00005a0006067625 */ /* 0x080fe400078e000f */
[----:B------:R-:W3:Y:S02]  /*0110*/  LDG.E.U16 R4, [R4.64] ;  /* 0x0000000404047981 */ /* 0x000ee4000c1e1500 */
[CC--:B------:R-:W-:Y:S02]  /*0120*/  @!P1 IMAD.WIDE.U32 R10, R12.reuse, R15.reuse, c[0x0][0x160] ;  /* 0x000058000c0a9625 */ /* 0x0c0fe400078e000f */
[----:B------:R-:W3:Y:S02]  /*0130*/  LDG.E.U16 R7, [R6.64] ;  /* 0x0000000406077981 */ /* 0x000ee4000c1e1500 */
[-C--:B------:R-:W-:Y:S02]  /*0140*/  @!P1 IMAD.WIDE.U32 R12, R12, R15.reuse, c[0x0][0x168] ;  /* 0x00005a000c0c9625 */ /* 0x080fe400078e000f */
[----:B------:R-:W4:Y:S02]  /*0150*/  @!P1 LDG.E.U16 R10, [R10.64] ;  /* 0x000000040a0a9981 */ /* 0x000f24000c1e1500 */
[----:B------:R-:W-:-:S02]  /*0160*/  @!P1 IMAD.WIDE R14, R14, R15, c[0x0][0x170] ;  /* 0x00005c000e0e9625 */ /* 0x000fc400078e020f */
[----:B------:R-:W4:Y:S04]  /*0170*/  @!P1 LDG.E.U16 R13, [R12.64] ;  /* 0x000000040c0d9981 */ /* 0x000f28000c1e1500 */
[----:B------:R-:W5:Y:S01]  /*0180*/  @!P1 LDG.E.U16.CONSTANT R14, [R14.64] ;  /* 0x000000040e0e9981 */ /* 0x000f62000c1e9500 */
[----:B---3--:R-:W-:-:S04]  /*0190*/  HADD2 R7, R4.H0_H0, R7.H0_H0 ;  /* 0x2000000704077230 */ /* 0x008fc80000000800 */
[----:B--2---:R-:W-:Y:S02]  /*01a0*/  HADD2 R3, R7.H0_H0, R8.H0_H0 ;  /* 0x2000000807037230 */ /* 0x004fe40000000800 */
[----:B----4-:R-:W-:-:S03]  /*01b0*/  @!P1 HADD2 R7, R10.H0_H0, R13.H0_H0 ;  /* 0x2000000d0a079230 */ /* 0x010fc60000000800 */
[----:B------:R-:W-:Y:S02]  /*01c0*/  HADD2.F32 R3, -RZ, R3.H0_H0 ;  /* 0x20000003ff037230 */ /* 0x000fe40000004100 */
[----:B-----5:R-:W-:-:S03]  /*01d0*/  @!P1 HADD2 R7, R7.H0_H0, R14.H0_H0 ;  /* 0x2000000e07079230 */ /* 0x020fc60000000800 */
[----:B------:R-:W-:Y:S02]  /*01e0*/  FADD.FTZ R5, RZ, R3 ;  /* 0x00000003ff057221 */ /* 0x000fe40000010000 */
[----:B------:R-:W-:-:S05]  /*01f0*/  @!P1 HADD2.F32 R0, -RZ, R7.H0_H0 ;  /* 0x20000007ff009230 */ /* 0x000fca0000004100 */
[----:B------:R-:W-:Y:S02]  /*0200*/  @!P1 FADD.FTZ R5, R5, R0 ;  /* 0x0000000005059221 */ /* 0x000fe40000010000 */
.L_x_2409:
[----:B------:R-:W-:Y:S05]  /*0210*/  BSYNC B0 ;  /* 0x0000000000007941 */ /* 0x000fea0003800000 */
.L_x_2408:
[----:B------:R-:W0:Y:S01]  /*0220*/  SHFL.BFLY PT, R4, R5, 0x10, 0x1f ;  /* 0x0e001f0005047f89 */ /* 0x000e2200000e0000 */
[----:B------:R-:W-:Y:S01]  /*0230*/  I2F.U32 R12, R2 ;  /* 0x00000002000c7306 */ /* 0x000fe20000201000 */
[----:B------:R-:W-:Y:S01]  /*0240*/  ISETP.NE.AND P3, PT, R2, RZ, PT ;  /* 0x000000ff0200720c */ /* 0x000fe20003f65270 */
[----:B------:R-:W-:Y:S01]  /*0250*/  BSSY B0, `(.L_x_2410) ;  /* 0x000002c000007945 */ /* 0x000fe20003800000 */
[----:B0-----:R-:W-:-:S05]  /*0260*/  FADD.FTZ R6, R4, R5 ;  /* 0x0000000504067221 */ /* 0x001fca0000010000 */
[----:B------:R-:W0:Y:S02]  /*0270*/  SHFL.BFLY PT, R7, R6, 0x8, 0x1f ;  /* 0x0d001f0006077f89 */ /* 0x000e2400000e0000 */
[----:B0-----:R-:W-:Y:S01]  /*0280*/  FADD.FTZ R7, R6, R7 ;  /* 0x0000000706077221 */ /* 0x001fe20000010000 */
[----:B------:R-:W-:-:S04]  /*0290*/  MOV R6, RZ ;  /* 0x000000ff00067202 */ /* 0x000fc80000000f00 */
[----:B------:R-:W0:Y:S02]  /*02a0*/  SHFL.BFLY PT, R4, R7, 0x4, 0x1f ;  /* 0x0c801f0007047f89 */ /* 0x000e2400000e0000 */
[----:B0-----:R-:W-:Y:S02]  /*02b0*/  FADD.FTZ R8, R7, R4 ;  /* 0x0000000407087221 */ /* 0x001fe40000010000 */
[----:B------:R-:W0:Y:S03]  /*02c0*/  I2F.U32 R4, c[0x0][0x0] ;  /* 0x0000000000047b06 */ /* 0x000e260000201000 */
[----:B------:R-:W1:Y:S01]  /*02d0*/  SHFL.BFLY PT, R9, R8, 0x2, 0x1f ;  /* 0x0c401f0008097f89 */ /* 0x000e6200000e0000 */
[----:B0-----:R-:W-:Y:S01]  /*02e0*/  FMUL.FTZ R5, R4, 0.03125 ;  /* 0x3d00000004057820 */ /* 0x001fe20000410000 */
[----:B------:R-:W-:-:S04]  /*02f0*/  LOP3.LUT P1, R4, R2, 0x1f, RZ, 0xc0, !PT ;  /* 0x0000001f02047812 */ /* 0x000fc8000782c0ff */
[----:B------:R-:W-:Y:S02]  /*0300*/  FSETP.GT.FTZ.AND P2, PT, R5, R12, PT ;  /* 0x0000000c0500720b */ /* 0x000fe40003f54000 */
[----:B------:R-:W-:Y:S01]  /*0310*/  SHF.R.U32.HI R5, RZ, 0x3, R2 ;  /* 0x00000003ff057819 */ /* 0x000fe20000011602 */
[----:B-1----:R-:W-:-:S03]  /*0320*/  FADD.FTZ R9, R8, R9 ;  /* 0x0000000908097221 */ /* 0x002fc60000010000 */
[----:B------:R-:W-:Y:S02]  /*0330*/  LOP3.LUT R5, R5, 0x1ffffffc, RZ, 0xc0, !PT ;  /* 0x1ffffffc05057812 */ /* 0x000fe400078ec0ff */
[----:B------:R-:W0:Y:S02]  /*0340*/  SHFL.BFLY PT, R10, R9, 0x1, 0x1f ;  /* 0x0c201f00090a7f89 */ /* 0x000e2400000e0000 */
        /* <DEDUP_REMOVED lines=14> */
[----:B-1----:R-:W-:-:S05]  /*0430*/  FADD.FTZ R10, R9, R10 ;  /* 0x0000000a090a7221 */ /* 0x002fca0000010000 */
[----:B------:R-:W1:Y:S02]  /*0440*/  SHFL.BFLY PT, R11, R10, 0x1, 0x1f ;  /* 0x0c201f000a0b7f89 */ /* 0x000e6400000e0000 */
[----:B-1----:R-:W-:-:S04]  /*0450*/  FADD.FTZ R11, R10, R11 ;  /* 0x0000000b0a0b7221 */ /* 0x002fc80000010000 */
[----:B0-----:R-:W-:-:S05]  /*0460*/  @!P3 FMUL.FTZ R6, R11, R6 ;  /* 0x000000060b06b220 */ /* 0x001fca0000410000 */
[----:B------:R0:W-:Y:S04]  /*0470*/  @!P3 STS [RZ], R6 ;  /* 0x00000006ff00b388 */ /* 0x0001e80000000800 */
[----:B------:R-:W-:Y:S06]  /*0480*/  BAR.SYNC.DEFER_BLOCKING 0x0 ;  /* 0x0000000000007b1d */ /* 0x000fec0000010000 */
[----:B------:R-:W-:Y:S05]  /*0490*/  @P0 BRA `(.L_x_2411) ;  /* 0x0000007000000947 */ /* 0x000fea0003800000 */
[----:B0-----:R-:W0:Y:S01]  /*04a0*/  LDS R6, [RZ] ;  /* 0x00000000ff067984 */ /* 0x001e220000000800 */
[----:B------:R-:W-:-:S04]  /*04b0*/  IADD3 R7, R2, c[0x0][0x0], RZ ;  /* 0x0000000002077a10 */ /* 0x000fc80007ffe0ff */
[----:B------:R-:W-:Y:S01]  /*04c0*/  ISETP.GE.AND P4, PT, R7, c[0x0][0x190], PT ;  /* 0x0000640007007a0c */ /* 0x000fe20003f86270 */
[----:B0-----:R-:W-:-:S12]  /*04d0*/  FADD.FTZ R7, R3, -R6 ;  /* 0x8000000603077221 */ /* 0x001fd80000010000 */
[----:B------:R-:W-:Y:S02]  /*04e0*/  @!P4 FADD.FTZ R6, R0, -R6 ;  /* 0x800000060006c221 */ /* 0x000fe40000010000 */
[----:B------:R-:W-:-:S04]  /*04f0*/  FFMA.FTZ R7, R7, R7, RZ ;  /* 0x0000000707077223 */ /* 0x000fc800000100ff */
[----:B------:R-:W-:Y:S02]  /*0500*/  @!P4 FFMA.FTZ R7, R6, R6, R7 ;  /* 0x000000060607c223 */ /* 0x000fe40000010007 */
.L_x_2411:
[----:B0-----:R-:W-:Y:S05]  /*0510*/  BSYNC B0 ;  /* 0x0000000000007941 */ /* 0x001fea0003800000 */
.L_x_2410:
        /* <DEDUP_REMOVED lines=26> */
[----:B0-----:R-:W-:-:S05]  /*06c0*/  @!P3 FFMA.FTZ R4, R4, R11, c[0x0][0x188] ;  /* 0x000062000404b623 */ /* 0x001fca000001000b */
[----:B------:R0:W-:Y:S04]  /*06d0*/  @!P3 STS [0x4], R4 ;  /* 0x00000404ff00b388 */ /* 0x0001e80000000800 */
[----:B------:R-:W-:Y:S06]  /*06e0*/  BAR.SYNC.DEFER_BLOCKING 0x0 ;  /* 0x0000000000007b1d */ /* 0x000fec0000010000 */
[----:B------:R-:W-:Y:S05]  /*06f0*/  @P0 EXIT ;  /* 0x000000000000094d */ /* 0x000fea0003800000 */
[----:B0-----:R-:W-:Y:S01]  /*0700*/  HFMA2.MMA R7, -RZ, RZ, 0, 1.1920928955078125e-07 ;  /* 0x00000002ff077435 */ /* 0x001fe200000001ff */
[----:B------:R-:W0:Y:S09]  /*0710*/  LDS.64 R4, [RZ] ;  /* 0x00000000ff047984 */ /* 0x000e320000000a00 */
[----:B------:R-:W-:-:S04]  /*0720*/  IMAD.WIDE R10, R2, R7, c[0x0][0x178] ;  /* 0x00005e00020a7625 */ /* 0x000fc800078e0207 */
[----:B------:R-:W-:Y:S02]  /*0730*/  IMAD.WIDE R12, R2, R7, c[0x0][0x180] ;  /* 0x00006000020c7625 */ /* 0x000fe400078e0207 */
[----:B------:R-:W2:Y:S04]  /*0740*/  LDG.E.U16.CONSTANT R10, [R10.64] ;  /* 0x000000040a0a7981 */ /* 0x000ea8000c1e9500 */
[----:B------:R-:W3:Y:S04]  /*0750*/  LDG.E.U16.CONSTANT R12, [R12.64] ;  /* 0x000000040c0c7981 */ /* 0x000ee8000c1e9500 */
[----:B------:R-:W1:Y:S01]  /*0760*/  S2R R9, SR_CTAID.X ;  /* 0x0000000000097919 */ /* 0x000e620000002500 */
[----:B0-----:R-:W0:Y:S01]  /*0770*/  MUFU.RSQ R5, R5 ;  /* 0x0000000500057308 */ /* 0x001e220000001400 */
[----:B------:R-:W-:-:S04]  /*0780*/  FADD.FTZ R6, R3, -R4 ;  /* 0x8000000403067221 */ /* 0x000fc80000010000 */
[----:B0-----:R-:W-:Y:S01]  /*0790*/  FMUL.FTZ R6, R5, R6 ;  /* 0x0000000605067220 */ /* 0x001fe20000410000 */
[----:B--2---:R-:W-:Y:S02]  /*07a0*/  HADD2.F32 R3, -RZ, R10.H0_H0 ;  /* 0x2000000aff037230 */ /* 0x004fe40000004100 */
[----:B---3--:R-:W-:-:S05]  /*07b0*/  HADD2.F32 R8, -RZ, R12.H0_H0 ;  /* 0x2000000cff087230 */ /* 0x008fca0000004100 */
[----:B------:R-:W-:Y:S01]  /*07c0*/  FFMA.FTZ R3, R6, R3, R8 ;  /* 0x0000000306037223 */ /* 0x000fe20000010008 */
[----:B------:R-:W-:Y:S01]  /*07d0*/  IADD3 R8, R2, c[0x0][0x0], RZ ;  /* 0x0000000002087a10 */ /* 0x000fe20007ffe0ff */
[----:B-1----:R-:W-:-:S03]  /*07e0*/  IMAD R2, R9, c[0x0][0x190], R2 ;  /* 0x0000640009027a24 */ /* 0x002fc600078e0202 */
[----:B------:R-:W-:Y:S02]  /*07f0*/  ISETP.GE.AND P0, PT, R8, c[0x0][0x190], PT ;  /* 0x0000640008007a0c */ /* 0x000fe40003f06270 */
[----:B------:R-:W-:Y:S01]  /*0800*/  F2FP.PACK_AB R6, RZ, R3 ;  /* 0x00000003ff06723e */ /* 0x000fe200000000ff */
[----:B------:R-:W-:-:S05]  /*0810*/  IMAD.WIDE.U32 R2, R2, R7, c[0x0][0x160] ;  /* 0x0000580002027625 */ /* 0x000fca00078e0007 */
[----:B------:R0:W-:Y:S05]  /*0820*/  STG.E.U16 [R2.64], R6 ;  /* 0x0000000602007986 */ /* 0x0001ea000c101504 */
[----:B------:R-:W-:Y:S05]  /*0830*/  @P0 EXIT ;  /* 0x000000000000094d */ /* 0x000fea0003800000 */
[----:B0-----:R-:W-:-:S04]  /*0840*/  IMAD.WIDE R2, R8, R7, c[0x0][0x178] ;  /* 0x00005e0008027625 */ /* 0x001fc800078e0207 */
[----:B------:R-:W-:Y:S02]  /*0850*/  IMAD.WIDE R10, R8, R7, c[0x0][0x180] ;  /* 0x00006000080a7625 */ /* 0x000fe400078e0207 */
[----:B------:R-:W2:Y:S04]  /*0860*/  LDG.E.U16.CONSTANT R2, [R2.64] ;  /* 0x0000000402027981 */ /* 0x000ea8000c1e9500 */
[----:B------:R-:W3:Y:S01]  /*0870*/  LDG.E.U16.CONSTANT R10, [R10.64] ;  /* 0x000000040a0a7981 */ /* 0x000ee2000c1e9500 */
[----:B------:R-:W-:-:S04]  /*0880*/  FADD.FTZ R0, R0, -R4 ;  /* 0x8000000400007221 */ /* 0x000fc80000010000 */
[----:B------:R-:W-:Y:S01]  /*0890*/  FMUL.FTZ R0, R5, R0 ;  /* 0x0000000005007220 */ /* 0x000fe20000410000 */
[----:B--2---:R-:W-:Y:S02]  /*08a0*/  HADD2.F32 R13, -RZ, R2.H0_H0 ;  /* 0x20000002ff0d7230 */ /* 0x004fe40000004100 */
[----:B---3--:R-:W-:-:S05]  /*08b0*/  HADD2.F32 R4, -RZ, R10.H0_H0 ;  /* 0x2000000aff047230 */ /* 0x008fca0000004100 */
[----:B------:R-:W-:Y:S02]  /*08c0*/  FFMA.FTZ R0, R0, R13, R4 ;  /* 0x0000000d00007223 */ /* 0x000fe40000010004 */
[----:B------:R-:W-:-:S03]  /*08d0*/  IMAD R4, R9, c[0x0][0x190], R8 ;  /* 0x0000640009047a24 */ /* 0x000fc600078e0208 */
[----:B------:R-:W-:Y:S01]  /*08e0*/  F2FP.PACK_AB R0, RZ, R0 ;  /* 0x00000000ff00723e */ /* 0x000fe200000000ff */
[----:B------:R-:W-:-:S05]  /*08f0*/  IMAD.WIDE.U32 R4, R4, R7, c[0x0][0x160] ;  /* 0x0000580004047625 */ /* 0x000fca00078e0007 */
[----:B------:R-:W-:Y:S01]  /*0900*/  STG.E.U16 [R4.64], R0 ;  /* 0x0000000004007986 */ /* 0x000fe2000c101504 */
[----:B------:R-:W-:Y:S05]  /*0910*/  EXIT ;  /* 0x000000000000794d */ /* 0x000fea0003800000 */
.L_x_2412:
        /* <DEDUP_REMOVED lines=14> */
.L_x_2613:


//--------------------- .text._ZN17fastertransformer28addBiasResidualPostLayerNormI6__halfLi1EEEvPT_PKS2_S5_S5_S5_fii --------------------------
	.section	.text._ZN17fastertransformer28addBiasResidualPostLayerNormI6__halfLi1EEEvPT_PKS2_S5_S5_S5_fii,"ax",@progbits
	.sectioninfo	@"SHI_REGISTERS=16"
	.align	128
        .global         _ZN17fastertransformer28addBiasResidualPostLayerNormI6__halfLi1EEEvPT_PKS2_S5_S5_S5_fii
        .type           _ZN17fastertransformer28addBiasResidualPostLayerNormI6__halfLi1EEEvPT_PKS2_S5_S5_S5_fii,@function
        .size           _ZN17fastertransformer28addBiasResidualPostLayerNormI6__halfLi1EEEvPT_PKS2_S5_S5_S5_fii,(.L_x_2614 - _ZN17fastertransformer28addBiasResidualPostLayerNormI6__halfLi1EEEvPT_PKS2_S5_S5_S5_fii)
        .other          _ZN17fastertransformer28addBiasResidualPostLayerNormI6__halfLi1EEEvPT_PKS2_S5_S5_S5_fii,@"STO_CUDA_ENTRY STV_DEFAULT"
_ZN17fastertransformer28addBiasResidualPostLayerNormI6__halfLi1EEEvPT_PKS2_S5_S5_S5_fii:
.text._ZN17fastertransformer28addBiasResidualPostLayerNormI6__halfLi1EEEvPT_PKS2_S5_S5_S5_fii:
[----:B------:R-:W-:Y:S02]  /*0000*/  MOV R1, c[0x0][0x28] ;  /* 0x00000a0000017a02 */ /* 0x000fe40000000f00 */
[----:B------:R-:W0:Y:S01]  /*0010*/  S2R R0, SR_TID.X ;  /* 0x0000000000007919 */ /* 0x000e220000002100 */
[----:B------:R-:W-:Y:S01]  /*0020*/  ULDC.64 UR4, c[0x0][0x118] ;  /* 0x0000460000047ab9 */ /* 0x000fe20000000a00 */
[----:B0-----:R-:W-:-:S13]  /*0030*/  ISETP.GE.AND P4, PT, R0, c[0x0][0x190], PT ;  /* 0x0000640000007a0c */ /* 0x001fda0003f86270 */
[----:B------:R-:W0:Y:S01]  /*0040*/  @!P4 S2R R3, SR_CTAID.X ;  /* 0x000000000003c919 */ /* 0x000e220000002500 */
[----:B------:R-:W-:Y:S01]  /*0050*/  @!P4 MOV R9, 0x2 ;  /* 0x000000020009c802 */ /* 0x000fe20000000f00 */
[----:B0-----:R-:W-:-:S04]  /*0060*/  @!P4 IMAD R6, R3, c[0x0][0x190], R0 ;  /* 0x000064000306ca24 */ /* 0x001fc800078e0200 */
[----:B------:R-:W-:-:S04]  /*0070*/  @!P4 IMAD.WIDE.U32 R4, R6, R9, c[0x0][0x160] ;  /* 0x000058000604c625 */ /* 0x000fc800078e0009 */
[-C--:B------:R-:W-:Y:S02]  /*0080*/  @!P4 IMAD.WIDE.U32 R6, R6, R9.reuse, c[0x0][0x168] ;  /* 0x00005a000606c625 */ /* 0x080fe400078e0009 */
[----:B------:R-:W2:Y:S02]  /*0090*/  @!P4 LDG.E.U16 R4, [R4.64] ;  /* 0x000000040404c981 */ /* 0x000ea4000c1e1500 */
[----:B------:R-:W-:Y:S02]  /*00a0*/  @!P4 IMAD.WIDE R8, R0, R9, c[0x0][0x170] ;  /* 0x00005c000008c625 */ /* 0x000fe400078e0209 */
[----:B------:R-:W2:Y:S04]  /*00b0*/  @!P4 LDG.E.U16 R7, [R6.64] ;  /* 0x000000040607c981 */ /* 0x000ea8000c1e1500 */
[----:B------:R0:W3:Y:S01]  /*00c0*/  @!P4 LDG.E.U16.CONSTANT R8, [R8.64] ;  /* 0x000000040808c981 */ /* 0x0000e2000c1e9500 */
[----:B------:R-:W-:Y:S01]  /*00d0*/  HFMA2.MMA R3, -RZ, RZ, 0, 0 ;  /* 0x00000000ff037435 */ /* 0x000fe200000001ff */
[----:B0-----:R-:W-:Y:S01]  /*00e0*/  I2F.U32 R9, R0 ;  /* 0x0000000000097306 */ /* 0x001fe20000201000 */
[----:B--2---:R-:W-:-:S04]  /*00f0*/  @!P4 HADD2 R7, R4.H0_H0, R7.H0_H0 ;  /* 0x200000070407c230 */ /* 0x004fc80000000800 */
[----:B---3--:R-:W-:-:S05]  /*0100*/  @!P4 HADD2 R7, R7.H0_H0, R8.H0_H0 ;  /* 0x200000080707c230 */ /* 0x008fca0000000800 */
[----:B------:R-:W-:-:S05]  /*0110*/  @!P4 HADD2.F32 R2, -RZ, R7.H0_H0 ;  /* 0x20000007ff02c230 */ /* 0x000fca0000004100 */
[----:B------:R-:W-:-:S05]  /*0120*/  @!P4 FADD.FTZ R3, RZ, R2 ;  /* 0x00000002ff03c221 */ /* 0x000fca0000010000 */
        /* <DEDUP_REMOVED lines=10> */
[----:B------:R-:W1:Y:S01]  /*01d0*/  I2F.U32 R8, c[0x0][0x0] ;  /* 0x0000000000087b06 */ /* 0x000e620000201000 */
[----:B------:R-:W-:-:S04]  /*01e0*/  SHF.R.U32.HI R4, RZ, 0x3, R0 ;  /* 0x00000003ff047819 */ /* 0x000fc80000011600 */
[----:B------:R-:W-:Y:S01]  /*01f0*/  LOP3.LUT R4, R4, 0x1ffffffc, RZ, 0xc0, !PT ;  /* 0x1ffffffc04047812 */ /* 0x000fe200078ec0ff */
[----:B0-----:R-:W-:-:S05]  /*0200*/  FADD.FTZ R11, R6, R7 ;  /* 0x00000007060b7221 */ /* 0x001fca0000010000 */
[----:B------:R-:W-:Y:S01]  /*0210*/  @!P0 STS [R4+0x8], R11 ;  /* 0x0000080b04008388 */ /* 0x000fe20000000800 */
[----:B-1----:R-:W-:-:S03]  /*0220*/  FMUL.FTZ R8, R8, 0.03125 ;  /* 0x3d00000008087820 */ /* 0x002fc60000410000 */
[----:B------:R-:W-:Y:S02]  /*0230*/  BAR.SYNC.DEFER_BLOCKING 0x0 ;  /* 0x0000000000007b1d */ /* 0x000fe40000010000 */
[----:B------:R-:W-:Y:S02]  /*0240*/  FSETP.GT.FTZ.AND P1, PT, R8, R9, PT ;  /* 0x000000090800720b */ /* 0x000fe40003f34000 */
[----:B------:R-:W-:-:S11]  /*0250*/  MOV R5, RZ ;  /* 0x000000ff00057202 */ /* 0x000fd60000000f00 */
        /* <DEDUP_REMOVED lines=52> */
[----:B0-----:R-:W-:Y:S01]  /*05a0*/  MOV R11, 0x2 ;  /* 0x00000002000b7802 */ /* 0x001fe20000000f00 */
[----:B------:R-:W0:Y:S04]  /*05b0*/  LDS.64 R8, [RZ] ;  /* 0x00000000ff087984 */ /* 0x000e280000000a00 */
        /* <DEDUP_REMOVED lines=10> */
[----:B------:R-:W-:Y:S02]  /*0660*/  FFMA.FTZ R2, R8, R3, R2 ;  /* 0x0000000308027223 */ /* 0x000fe40000010002 */
[----:B-1----:R-:W-:-:S03]  /*0670*/  IMAD R8, R13, c[0x0][0x190], R0 ;  /* 0x000064000d087a24 */ /* 0x002fc600078e0200 */
[----:B------:R-:W-:Y:S01]  /*0680*/  F2FP.PACK_AB R0, RZ, R2 ;  /* 0x00000002ff00723e */ /* 0x000fe200000000ff */
[----:B------:R-:W-:-:S05]  /*0690*/  IMAD.WIDE.U32 R2, R8, R11, c[0x0][0x160] ;  /* 0x0000580008027625 */ /* 0x000fca00078e000b */
[----:B------:R-:W-:Y:S01]  /*06a0*/  STG.E.U16 [R2.64], R0 ;  /* 0x0000000002007986 */ /* 0x000fe2000c101504 */
[----:B------:R-:W-:Y:S05]  /*06b0*/  EXIT ;  /* 0x000000000000794d */ /* 0x000fea0003800000 */
.L_x_2413:
        /* <DEDUP_REMOVED lines=12> */
.L_x_2614:


//--------------------- .text._ZN17fastertransformer30addBiasResidualPostLayerNormV2I6__halfEEvPT_PKS2_S5_S5_S5_fi --------------------------
	.section	.text._ZN17fastertransformer30addBiasResidualPostLayerNormV2I6__halfEEvPT_PKS2_S5_S5_S5_fi,"ax",@progbits
	.sectioninfo	@"SHI_REGISTERS=32"
	.align	128
        .global         _ZN17fastertransformer30addBiasResidualPostLayerNormV2I6__halfEEvPT_PKS2_S5_S5_S5_fi
        .type           _ZN17fastertransformer30addBiasResidualPostLayerNormV2I6__halfEEvPT_PKS2_S5_S5_S5_fi,@function
        .size           _ZN17fastertransformer30addBiasResidualPostLayerNormV2I6__halfEEvPT_PKS2_S5_S5_S5_fi,(.L_x_2615 - _ZN17fastertransformer30addBiasResidualPostLayerNormV2I6__halfEEvPT_PKS2_S5_S5_S5_fi)
        .other          _ZN17fastertransformer30addBiasResidualPostLayerNormV2I6__halfEEvPT_PKS2_S5_S5_S5_fi,@"STO_CUDA_ENTRY STV_DEFAULT"
_ZN17fastertransformer30addBiasResidualPostLayerNormV2I6__halfEEvPT_PKS2_S5_S5_S5_fi:
.text._ZN17fastertransformer30addBiasResidualPostLayerNormV2I6__halfEEvPT_PKS2_S5_S5_S5_fi:
[----:B------:R-:W-:Y:S02]  /*0000*/  MOV R1, c[0x0][0x28] ;  /* 0x00000a0000017a02 */ /* 0x000fe40000000f00 */
[----:B------:R-:W0:Y:S01]  /*0010*/  S2R R0, SR_CTAID.X ;  /* 0x0000000000007919 */ /* 0x000e220000002500 */
[----:B------:R-:W-:Y:S01]  /*0020*/  HFMA2.MMA R25, -RZ, RZ, 0, 2.384185791015625e-07 ;  /* 0x00000004ff197435 */ /* 0x000fe200000001ff */
[----:B------:R-:W-:Y:S02]  /*0030*/  ULDC.64 UR4, c[0x0][0x118] ;  /* 0x0000460000047ab9 */ /* 0x000fe40000000a00 */
[----:B------:R-:W1:Y:S01]  /*0040*/  S2R R8, SR_TID.X ;  /* 0x0000000000087919 */ /* 0x000e620000002100 */
[----:B0-----:R-:W-:-:S06]  /*0050*/  IMAD R0, R0, c[0x0][0x18c], RZ ;  /* 0x0000630000007a24 */ /* 0x001fcc00078e02ff */
[----:B-1----:R-:W-:Y:S01]  /*0060*/  IMAD.WIDE R12, R8, R25, c[0x0][0x170] ;  /* 0x00005c00080c7625 */ /* 0x002fe200078e0219 */
[----:B------:R-:W-:-:S04]  /*0070*/  LEA.HI R3, R0, R0, RZ, 0x1 ;  /* 0x0000000000037211 */ /* 0x000fc800078f08ff */
[----:B------:R-:W-:Y:S01]  /*0080*/  LEA.HI.SX32 R10, R3, R8, 0x1f ;  /* 0x00000008030a7211 */ /* 0x000fe200078ffaff */
[----:B------:R0:W2:Y:S04]  /*0090*/  LDG.E.CONSTANT R20, [R12.64] ;  /* 0x000000040c147981 */ /* 0x0000a8000c1e9900 */
[----:B------:R-:W-:-:S04]  /*00a0*/  IMAD.WIDE R6, R10, R25, c[0x0][0x168] ;  /* 0x00005a000a067625 */ /* 0x000fc800078e0219 */
[----:B------:R-:W-:Y:S01]  /*00b0*/  IMAD.WIDE R10, R10, R25, c[0x0][0x160] ;  /* 0x000058000a0a7625 */ /* 0x000fe200078e0219 */
[----:B------:R1:W3:Y:S03]  /*00c0*/  LDG.E.CONSTANT R24, [R6.64] ;  /* 0x0000000406187981 */ /* 0x0002e6000c1e9900 */
[C---:B------:R-:W-:Y:S01]  /*00d0*/  IMAD.WIDE R18, R25.reuse, c[0x0][0x0], R6 ;  /* 0x0000000019127a25 */ /* 0x040fe200078e0206 */
[----:B------:R-:W3:Y:S03]  /*00e0*/  LDG.E R23, [R10.64] ;  /* 0x000000040a177981 */ /* 0x000ee6000c1e1900 */
[C---:B------:R-:W-:Y:S01]  /*00f0*/  IMAD.WIDE R16, R25.reuse, c[0x0][0x0], R10 ;  /* 0x0000000019107a25 */ /* 0x040fe200078e020a */
[----:B------:R4:W5:Y:S03]  /*0100*/  LDG.E.CONSTANT R22, [R18.64] ;  /* 0x0000000412167981 */ /* 0x000966000c1e9900 */
[C---:B------:R-:W-:Y:S01]  /*0110*/  IMAD.WIDE R28, R25.reuse, c[0x0][0x0], R18 ;  /* 0x00000000191c7a25 */ /* 0x040fe200078e0212 */
[----:B------:R-:W5:Y:S03]  /*0120*/  LDG.E R9, [R16.64] ;  /* 0x0000000410097981 */ /* 0x000f66000c1e1900 */
[C---:B------:R-:W-:Y:S01]  /*0130*/  IMAD.WIDE R14, R25.reuse, c[0x0][0x0], R16 ;  /* 0x00000000190e7a25 */ /* 0x040fe200078e0210 */
[----:B------:R-:W5:Y:S03]  /*0140*/  LDG.E.CONSTANT R0, [R28.64] ;  /* 0x000000041c007981 */ /* 0x000f66000c1e9900 */
[C---:B------:R-:W-:Y:S01]  /*0150*/  IMAD.WIDE R2, R25.reuse, c[0x0][0x0], R12 ;  /* 0x0000000019027a25 */ /* 0x040fe200078e020c */
[----:B------:R-:W5:Y:S03]  /*0160*/  LDG.E R21, [R14.64] ;  /* 0x000000040e157981 */ /* 0x000f66000c1e1900 */
[----:B------:R-:W-:-:S04]  /*0170*/  IMAD.WIDE R4, R25, c[0x0][0x0], R28 ;  /* 0x0000000019047a25 */ /* 0x000fc800078e021c */
[C---:B-1----:R-:W-:Y:S02]  /*0180*/  IMAD.WIDE R6, R25.reuse, c[0x0][0x0], R2 ;  /* 0x0000000019067a25 */ /* 0x042fe400078e0202 */
[----:B------:R3:W5:Y:S02]  /*0190*/  LDG.E.CONSTANT R2, [R2.64] ;  /* 0x0000000402027981 */ /* 0x000764000c1e9900 */
[C---:B0-----:R-:W-:Y:S02]  /*01a0*/  IMAD.WIDE R12, R25.reuse, c[0x0][0x0], R14 ;  /* 0x00000000190c7a25 */ /* 0x041fe400078e020e */
[----:B------:R5:W5:Y:S02]  /*01b0*/  LDG.E.CONSTANT R4, [R4.64] ;  /* 0x0000000404047981 */ /* 0x000b64000c1e9900 */
[----:B----4-:R-:W-:Y:S02]  /*01c0*/  IMAD.WIDE R18, R25, c[0x0][0x0], R6 ;  /* 0x0000000019127a25 */ /* 0x010fe400078e0206 */
[----:B------:R-:W4:Y:S04]  /*01d0*/  LDG.E R27, [R12.64] ;  /* 0x000000040c1b7981 */ /* 0x000f28000c1e1900 */
[----:B------:R-:W4:Y:S04]  /*01e0*/  LDG.E.CONSTANT R26, [R6.64] ;  /* 0x00000004061a7981 */ /* 0x000f28000c1e9900 */
[----:B------:R-:W4:Y:S01]  /*01f0*/  LDG.E.CONSTANT R18, [R18.64] ;  /* 0x0000000412127981 */ /* 0x000f22000c1e9900 */
[----:B---3--:R-:W-:-:S04]  /*0200*/  HADD2 R3, R23, R24 ;  /* 0x0000001817037230 */ /* 0x008fc80000000000 */
[----:B--2---:R-:W-:Y:S01]  /*0210*/  HADD2 R3, R3, R20 ;  /* 0x0000001403037230 */ /* 0x004fe20000000000 */
[----:B-----5:R-:W-:Y:S02]  /*0220*/  HFMA2.MMA R5, R9, 1, 1, R22 ;  /* 0x3c003c0009057835 */ /* 0x020fe40000000016 */
[----:B------:R-:W-:-:S03]  /*0230*/  HFMA2.MMA R21, R21, 1, 1, R0 ;  /* 0x3c003c0015157835 */ /* 0x000fc60000000000 */
[----:B------:R-:W-:-:S05]  /*0240*/  HFMA2.MMA R0, R3, 1, 1, RZ ;  /* 0x3c003c0003007835 */ /* 0x000fca00000000ff */
[----:B------:R-:W-:-:S05]  /*0250*/  HADD2 R5, R5, R2 ;  /* 0x0000000205057230 */ /* 0x000fca0000000000 */
[----:B------:R-:W-:Y:S01]  /*0260*/  HADD2 R0, R0, R5 ;  /* 0x0000000500007230 */ /* 0x000fe20000000000 */
[----:B----4-:R-:W-:Y:S01]  /*0270*/  HFMA2.MMA R9, R27, 1, 1, R4 ;  /* 0x3c003c001b097835 */ /* 0x010fe20000000004 */
[----:B------:R-:W-:-:S05]  /*0280*/  HADD2 R26, R21, R26 ;  /* 0x0000001a151a7230 */ /* 0x000fca0000000000 */
[----:B------:R-:W-:Y:S01]  /*0290*/  HFMA2.MMA R6, R9, 1, 1, R18 ;  /* 0x3c003c0009067835 */ /* 0x000fe20000000012 */
[----:B------:R-:W-:-:S06]  /*02a0*/  HADD2 R0, R0, R26 ;  /* 0x0000001a00007230 */ /* 0x000fcc0000000000 */
[----:B------:R-:W-:-:S10]  /*02b0*/  HFMA2.MMA R0, R0, 1, 1, R6 ;  /* 0x3c003c0000007835 */ /* 0x000fd40000000006 */
[----:B------:R-:W-:-:S05]  /*02c0*/  HADD2 R0, R0.H0_H0, R0.H1_H1 ;  /* 0x3000000000007230 */ /* 0x000fca0000000800 */
[----:B------:R-:W-:-:S05]  /*02d0*/  HADD2.F32 R0, -RZ, R0.H0_H0 ;  /* 0x20000000ff007230 */ /* 0x000fca0000004100 */
        /* <DEDUP_REMOVED lines=8> */
[----:B------:R-:W-:Y:S01]  /*0360*/  LOP3.LUT P0, R0, R8, 0x1f, RZ, 0xc0, !PT ;  /* 0x0000001f08007812 */ /* 0x000fe2000780c0ff */
[----:B0-----:R-:W-:-:S06]  /*0370*/  FADD.FTZ R18, R9, R4 ;  /* 0x0000000409127221 */ /* 0x001fcc0000010000 */
[----:B------:R-:W0:Y:S01]  /*0380*/  I2F.U32 R4, R8 ;  /* 0x0000000800047306 */ /* 0x000e220000201000 */
[----:B------:R-:W2:Y:S01]  /*0390*/  SHFL.BFLY PT, R19, R18, 0x1, 0x1f ;  /* 0x0c201f0012137f89 */ /* 0x000ea200000e0000 */
[----:B-1----:R-:W-:-:S05]  /*03a0*/  FMUL.FTZ R21, R20, 0.03125 ;  /* 0x3d00000014157820 */ /* 0x002fca0000410000 */
[----:B0-----:R-:W-:Y:S02]  /*03b0*/  FSETP.GT.FTZ.AND P1, PT, R21, R4, PT ;  /* 0x000000041500720b */ /* 0x001fe40003f34000 */
[----:B------:R-:W-:-:S04]  /*03c0*/  SHF.R.U32.HI R4, RZ, 0x3, R8 ;  /* 0x00000003ff047819 */ /* 0x000fc80000011608 */
[----:B------:R-:W-:Y:S01]  /*03d0*/  LOP3.LUT R2, R4, 0x1ffffffc, RZ, 0xc0, !PT ;  /* 0x1ffffffc04027812 */ /* 0x000fe200078ec0ff */
[----:B--2---:R-:W-:-:S05]  /*03e0*/  FADD.FTZ R19, R18, R19 ;  /* 0x0000001312137221 */ /* 0x004fca0000010000 */
        /* <DEDUP_REMOVED lines=21> */
[----:B0-----:R-:W-:-:S05]  /*0540*/  F2FP.PACK_AB R9, RZ, R4 ;  /* 0x00000004ff09723e */ /* 0x001fca00000000ff */
[--C-:B------:R-:W-:Y:S02]  /*0550*/  HADD2 R3, R3, -R9.reuse.H0_H0 ;  /* 0xa000000903037230 */ /* 0x100fe40000000000 */
[--C-:B------:R-:W-:Y:S02]  /*0560*/  HADD2 R4, R5, -R9.reuse.H0_H0 ;  /* 0xa000000905047230 */ /* 0x100fe40000000000 */
[----:B------:R-:W-:Y:S02]  /*0570*/  HADD2 R5, R26, -R9.H0_H0 ;  /* 0xa00000091a057230 */ /* 0x000fe40000000000 */
[--C-:B------:R-:W-:Y:S02]  /*0580*/  HADD2.F32 R19, -RZ, R3.reuse.H1_H1 ;  /* 0x30000003ff137230 */ /* 0x100fe40000004100 */
[----:B------:R-:W-:Y:S02]  /*0590*/  HADD2.F32 R18, -RZ, R3.H0_H0 ;  /* 0x20000003ff127230 */ /* 0x000fe40000004100 */
[----:B------:R-:W-:Y:S01]  /*05a0*/  HADD2.F32 R20, -RZ, R4.H1_H1 ;  /* 0x30000004ff147230 */ /* 0x000fe20000004100 */
[----:B------:R-:W-:Y:S01]  /*05b0*/  FMUL.FTZ R19, R19, R19 ;  /* 0x0000001313137220 */ /* 0x000fe20000410000 */
[----:B------:R-:W-:-:S02]  /*05c0*/  HADD2.F32 R21, -RZ, R5.H1_H1 ;  /* 0x30000005ff157230 */ /* 0x000fc40000004100 */
[----:B------:R-:W-:Y:S01]  /*05d0*/  HADD2 R6, R6, -R9.H0_H0 ;  /* 0xa000000906067230 */ /* 0x000fe20000000000 */
[----:B------:R-:W-:Y:S01]  /*05e0*/  FFMA.FTZ R19, R18, R18, R19 ;  /* 0x0000001212137223 */ /* 0x000fe20000010013 */
[----:B------:R-:W-:Y:S01]  /*05f0*/  HADD2.F32 R7, -RZ, R4.H0_H0 ;  /* 0x20000004ff077230 */ /* 0x000fe20000004100 */
[----:B------:R-:W-:Y:S01]  /*0600*/  FMUL.FTZ R20, R20, R20 ;  /* 0x0000001414147220 */ /* 0x000fe20000410000 */
[----:B------:R-:W-:Y:S01]  /*0610*/  HADD2.F32 R9, -RZ, R5.H0_H0 ;  /* 0x20000005ff097230 */ /* 0x000fe20000004100 */
[----:B------:R-:W-:Y:S01]  /*0620*/  FMUL.FTZ R18, R21, R21 ;  /* 0x0000001515127220 */ /* 0x000fe20000410000 */
[--C-:B------:R-:W-:Y:S01]  /*0630*/  HADD2.F32 R21, -RZ, R6.reuse.H1_H1 ;  /* 0x30000006ff157230 */ /* 0x100fe20000004100 */
[----:B------:R-:W-:Y:S02]  /*0640*/  FFMA.FTZ R20, R7, R7, R20 ;  /* 0x0000000707147223 */ /* 0x000fe40000010014 */
[----:B------:R-:W-:Y:S01]  /*0650*/  FADD.FTZ R19, RZ, R19 ;  /* 0x00000013ff137221 */ /* 0x000fe20000010000 */
[----:B------:R-:W-:Y:S01]  /*0660*/  HADD2.F32 R7, -RZ, R6.H0_H0 ;  /* 0x20000006ff077230 */ /* 0x000fe20000004100 */
[----:B------:R-:W-:-:S02]  /*0670*/  FFMA.FTZ R18, R9, R9, R18 ;  /* 0x0000000909127223 */ /* 0x000fc40000010012 */
[----:B------:R-:W-:Y:S02]  /*0680*/  FMUL.FTZ R22, R21, R21 ;  /* 0x0000001515167220 */ /* 0x000fe40000410000 */
[----:B------:R-:W-:Y:S02]  /*0690*/  FADD.FTZ R19, R19, R20 ;  /* 0x0000001413137221 */ /* 0x000fe40000010000 */
[----:B------:R-:W-:Y:S02]  /*06a0*/  FFMA.FTZ R7, R7, R7, R22 ;  /* 0x0000000707077223 */ /* 0x000fe40000010016 */
        /* <DEDUP_REMOVED lines=9> */
[----:B------:R-:W-:Y:S02]  /*0740*/  SHF.R.S32.HI R19, RZ, 0x1f, R8 ;  /* 0x0000001fff137819 */ /* 0x000fe40000011408 */
[C---:B------:R-:W-:Y:S02]  /*0750*/  SHF.L.U32 R20, R8.reuse, 0x2, RZ ;  /* 0x0000000208147819 */ /* 0x040fe400000006ff */
[----:B------:R-:W-:Y:S02]  /*0760*/  SHF.L.U64.HI R19, R8, 0x2, R19 ;  /* 0x0000000208137819 */ /* 0x000fe40000010213 */
[----:B------:R-:W-:Y:S01]  /*0770*/  IADD3 R22, P3, R20, c[0x0][0x178], RZ ;  /* 0x00005e0014167a10 */ /* 0x000fe20007f7e0ff */
[----:B0-----:R-:W-:-:S05]  /*0780*/  FADD.FTZ R26, R7, R26 ;  /* 0x0000001a071a7221 */ /* 0x001fca0000010000 */
[----:B------:R-:W0:Y:S01]  /*0790*/  SHFL.BFLY PT, R7, R26, 0x1, 0x1f ;  /* 0x0c201f001a077f89 */ /* 0x000e2200000e0000 */
[----:B------:R-:W-:Y:S02]  /*07a0*/  IADD3 R20, P4, R20, c[0x0][0x180], RZ ;  /* 0x0000600014147a10 */ /* 0x000fe40007f9e0ff */
[C---:B------:R-:W-:Y:S02]  /*07b0*/  IADD3.X R23, R19.reuse, c[0x0][0x17c], RZ, P3, !PT ;  /* 0x00005f0013177a10 */ /* 0x040fe40001ffe4ff */
[----:B------:R-:W-:-:S03]  /*07c0*/  IADD3.X R21, R19, c[0x0][0x184], RZ, P4, !PT ;  /* 0x0000610013157a10 */ /* 0x000fc600027fe4ff */
[----:B------:R1:W2:Y:S02]  /*07d0*/  LDG.E.CONSTANT R8, [R22.64] ;  /* 0x0000000416087981 */ /* 0x0002a4000c1e9900 */
[C---:B------:R-:W-:Y:S02]  /*07e0*/  IMAD.WIDE R18, R25.reuse, c[0x0][0x0], R20 ;  /* 0x0000000019127a25 */ /* 0x040fe400078e0214 */
[----:B------:R3:W2:Y:S04]  /*07f0*/  LDG.E.CONSTANT R9, [R20.64] ;  /* 0x0000000414097981 */ /* 0x0006a8000c1e9900 */
[----:B------:R4:W5:Y:S01]  /*0800*/  LDG.E.CONSTANT R28, [R18.64] ;  /* 0x00000004121c7981 */ /* 0x000962000c1e9900 */
[----:B-1----:R-:W-:-:S05]  /*0810*/  IMAD.WIDE R22, R25, c[0x0][0x0], R22 ;  /* 0x0000000019167a25 */ /* 0x002fca00078e0216 */
[----:B------:R1:W5:Y:S01]  /*0820*/  LDG.E.CONSTANT R27, [R22.64] ;  /* 0x00000004161b7981 */ /* 0x000362000c1e9900 */
[----:B0-----:R-:W-:Y:S02]  /*0830*/  FADD.FTZ R7, R26, R7 ;  /* 0x000000071a077221 */ /* 0x001fe40000010000 */
[----:B----4-:R-:W-:-:S03]  /*0840*/  IMAD.WIDE R18, R25, c[0x0][0x0], R18 ;  /* 0x0000000019127a25 */ /* 0x010fc600078e0212 */
[----:B------:R-:W-:Y:S01]  /*0850*/  @!P0 STS [R2+0x8], R7 ;  /* 0x0000080702008388 */ /* 0x000fe20000000800 */
[----:B-1----:R-:W-:-:S05]  /*0860*/  IMAD.WIDE R22, R25, c[0x0][0x0], R22 ;  /* 0x0000000019167a25 */ /* 0x002fca00078e0216 */
[----:B------:R0:W4:Y:S01]  /*0870*/  LDG.E.CONSTANT R29, [R22.64] ;  /* 0x00000004161d7981 */ /* 0x000122000c1e9900 */
[----:B---3--:R-:W-:-:S04]  /*0880*/  IMAD.WIDE R20, R25, c[0x0][0x0], R22 ;  /* 0x0000000019147a25 */ /* 0x008fc800078e0216 */
[----:B------:R-:W-:Y:S02]  /*0890*/  IMAD.WIDE R24, R25, c[0x0][0x0], R18 ;  /* 0x0000000019187a25 */ /* 0x000fe400078e0212 */
[----:B------:R1:W3:Y:S04]  /*08a0*/  LDG.E.CONSTANT R20, [R20.64] ;  /* 0x0000000414147981 */ /* 0x0002e8000c1e9900 */
[----:B0-----:R0:W4:Y:S01]  /*08b0*/  LDG.E.CONSTANT R22, [R18.64] ;  /* 0x0000000412167981 */ /* 0x001122000c1e9900 */
[----:B------:R-:W-:-:S03]  /*08c0*/  HFMA2.MMA R23, -RZ, RZ, 0, 0 ;  /* 0x00000000ff177435 */ /* 0x000fc600000001ff */
[----:B------:R-:W-:Y:S06]  /*08d0*/  BAR.SYNC.DEFER_BLOCKING 0x0 ;  /* 0x0000000000007b1d */ /* 0x000fec0000010000 */
[----:B------:R0:W3:Y:S04]  /*08e0*/  LDG.E.CONSTANT R25, [R24.64] ;  /* 0x0000000418197981 */ /* 0x0000e8000c1e9900 */
[----:B------:R-:W0:Y:S04]  /*08f0*/  @P1 LDS R23, [R0.X4+0x8] ;  /* 0x0000080000171984 */ /* 0x000e280000004800 */
[----:B0-----:R-:W0:Y:S02]  /*0900*/  SHFL.BFLY PT, R18, R23, 0x10, 0x1f ;  /* 0x0e001f0017127f89 */ /* 0x001e2400000e0000 */
[----:B0-----:R-:W-:-:S05]  /*0910*/  FADD.FTZ R18, R18, R23 ;  /* 0x0000001712127221 */ /* 0x001fca0000010000 */
[----:B------:R-:W0:Y:S02]  /*0920*/  SHFL.BFLY PT, R19, R18, 0x8, 0x1f ;  /* 0x0d001f0012137f89 */ /* 0x000e2400000e0000 */
[----:B0-----:R-:W-:-:S05]  /*0930*/  FADD.FTZ R19, R18, R19 ;  /* 0x0000001312137221 */ /* 0x001fca0000010000 */
[----:B------:R-:W0:Y:S02]  /*0940*/  SHFL.BFLY PT, R24, R19, 0x4, 0x1f ;  /* 0x0c801f0013187f89 */ /* 0x000e2400000e0000 */
[----:B0-----:R-:W-:-:S05]  /*0950*/  FADD.FTZ R24, R19, R24 ;  /* 0x0000001813187221 */ /* 0x001fca0000010000 */
[----:B-1----:R-:W0:Y:S01]  /*0960*/  SHFL.BFLY PT, R21, R24, 0x2, 0x1f ;  /* 0x0c401f0018157f89 */ /* 0x002e2200000e0000 */
        /* <DEDUP_REMOVED lines=9> */
[----:B------:R-:W0:Y:S02]  /*0a00*/  LDS R2, [0x4] ;  /* 0x00000400ff027984 */ /* 0x000e240000000800 */
[----:B0-----:R-:W-:-:S05]  /*0a10*/  F2FP.PACK_AB R2, RZ, R2 ;  /* 0x00000002ff02723e */ /* 0x001fca00000000ff */
[-C--:B------:R-:W-:Y:S02]  /*0a20*/  HMUL2 R3, R3, R2.reuse.H0_H0 ;  /* 0x2000000203037232 */ /* 0x080fe40000000000 */
[-C--:B------:R-:W-:Y:S02]  /*0a30*/  HMUL2 R5, R5, R2.reuse.H0_H0 ;  /* 0x2000000205057232 */ /* 0x080fe40000000000 */
[-C--:B------:R-:W-:Y:S02]  /*0a40*/  HMUL2 R4, R4, R2.reuse.H0_H0 ;  /* 0x2000000204047232 */ /* 0x080fe40000000000 */
[----:B--2---:R-:W-:Y:S01]  /*0a50*/  HFMA2.MMA R3, R3, R8, R9 ;  /* 0x0000000803037235 */ /* 0x004fe20000000009 */
[----:B------:R-:W-:Y:S01]  /*0a60*/  HMUL2 R2, R6, R2.H0_H0 ;  /* 0x2000000206027232 */ /* 0x000fe20000000000 */
[----:B----4-:R-:W-:Y:S01]  /*0a70*/  HFMA2.MMA R5, R5, R29, R22 ;  /* 0x0000001d05057235 */ /* 0x010fe20000000016 */
[----:B-----5:R-:W-:Y:S02]  /*0a80*/  HFMA2 R27, R4, R27, R28 ;  /* 0x0000001b041b7231 */ /* 0x020fe4000000001c */
[----:B---3--:R-:W-:-:S02]  /*0a90*/  HFMA2 R25, R2, R20, R25 ;  /* 0x0000001402197231 */ /* 0x008fc40000000019 */
[----:B------:R-:W-:Y:S04]  /*0aa0*/  STG.E [R10.64], R3 ;  /* 0x000000030a007986 */ /* 0x000fe8000c101904 */
[----:B------:R-:W-:Y:S04]  /*0ab0*/  STG.E [R16.64], R27 ;  /* 0x0000001b10007986 */ /* 0x000fe8000c101904 */
[----:B------:R-:W-:Y:S04]  /*0ac0*/  STG.E [R14.64], R5 ;  /* 0x000000050e007986 */ /* 0x000fe8000c101904 */
[----:B------:R-:W-:Y:S01]  /*0ad0*/  STG.E [R12.64], R25 ;  /* 0x000000190c007986 */ /* 0x000fe2000c101904 */
[----:B------:R-:W-:Y:S05]  /*0ae0*/  EXIT ;  /* 0x000000000000794d */ /* 0x000fea0003800000 */
.L_x_2414:
        /* <DEDUP_REMOVED lines=9> */
.L_x_2615:


//--------------------- .text._ZN17fastertransformer28layernorm_shift_partition_v2IfEEvPT_PKS1_S4_S4_fiiiiii --------------------------
	.section	.text._ZN17fastertransformer28layernorm_shift_partition_v2IfEEvPT_PKS1_S4_S4_fiiiiii,"ax",@progbits
	.sectioninfo	@"SHI_REGISTERS=32"
	.align	128
        .global         _ZN17fastertransformer28layernorm_shift_partition_v2IfEEvPT_PKS1_S4_S4_fiiiiii
        .type           _ZN17fastertransformer28layernorm_shift_partition_v2IfEEvPT_PKS1_S4_S4_fiiiiii,@function
        .size           _ZN17fastertransformer28layernorm_shift_partition_v2IfEEvPT_PKS1_S4_S4_fiiiiii,(.L_x_2616 - _ZN17fastertransformer28layernorm_shift_partition_v2IfEEvPT_PKS1_S4_S4_fiiiiii)
        .other          _ZN17fastertransformer28layernorm_shift_partition_v2IfEEvPT_PKS1_S4_S4_fiiiiii,@"STO_CUDA_ENTRY STV_DEFAULT"
_ZN17fastertransformer28layernorm_shift_partition_v2IfEEvPT_PKS1_S4_S4_fiiiiii:
.text._ZN17fastertransformer28layernorm_shift_partition_v2IfEEvPT_PKS1_S4_S4_fiiiiii:
[----:B------:R-:W-:Y:S02]  /*0000*/  IMAD.MOV.U32 R1, RZ, RZ, c[0x0][0x28] ;  /* 0x00000a00ff017624 */ /* 0x000fe400078e00ff */
[----:B------:R-:W0:Y:S01]  /*0010*/  S2R R19, SR_TID.X ;  /* 0x0000000000137919 */ /* 0x000e220000002100 */
[----:B------:R-:W-:-:S03]  /*0020*/  ULDC.64 UR4, c[0x0][0x118] ;  /* 0x0000460000047ab9 */ /* 0x000fc60000000a00 */
[----:B------:R-:W1:Y:S04]  /*0030*/  S2R R8, SR_CTAID.Y ;  /* 0x0000000000087919 */ /* 0x000e680000002600 */
[----:B------:R-:W2:Y:S04]  /*0040*/  S2R R26, SR_CTAID.Z ;  /* 0x00000000001a7919 */ /* 0x000ea80000002700 */
[----:B------:R-:W1:Y:S01]  /*0050*/  S2R R21, SR_CTAID.X ;  /* 0x0000000000157919 */ /* 0x000e620000002500 */
[C---:B0-----:R-:W-:Y:S02]  /*0060*/  IADD3 R20, R19.reuse, c[0x0][0x0], RZ ;  /* 0x0000000013147a10 */ /* 0x041fe40007ffe0ff */
[----:B------:R-:W-:-:S02]  /*0070*/  ISETP.GE.AND P4, PT, R19, c[0x0][0x190], PT ;  /* 0x0000640013007a0c */ /* 0x000fc40003f86270 */
[C---:B------:R-:W-:Y:S02]  /*0080*/  IADD3 R18, R20.reuse, c[0x0][0x0], RZ ;  /* 0x0000000014127a10 */ /* 0x040fe40007ffe0ff */
[----:B------:R-:W-:Y:S01]  /*0090*/  ISETP.GE.AND P3, PT, R20, c[0x0][0x190], PT ;  /* 0x0000640014007a0c */ /* 0x000fe20003f66270 */
[----:B--2---:R-:W-:Y:S01]  /*00a0*/  IMAD R26, R26, c[0x0][0x10], RZ ;  /* 0x000004001a1a7a24 */ /* 0x004fe200078e02ff */
[C---:B------:R-:W-:Y:S02]  /*00b0*/  ISETP.GE.AND P2, PT, R18.reuse, c[0x0][0x190], PT ;  /* 0x0000640012007a0c */ /* 0x040fe40003f46270 */
[----:B------:R-:W-:Y:S01]  /*00c0*/  IADD3 R0, R18, c[0x0][0x0], RZ ;  /* 0x0000000012007a10 */ /* 0x000fe20007ffe0ff */
[----:B-1----:R-:W-:-:S03]  /*00d0*/  IMAD R3, R8, c[0x0][0xc], R21 ;  /* 0x0000030008037a24 */ /* 0x002fc600078e0215 */
[----:B------:R-:W-:Y:S01]  /*00e0*/  ISETP.GE.AND P1, PT, R0, c[0x0][0x190], PT ;  /* 0x0000640000007a0c */ /* 0x000fe20003f26270 */
[----:B------:R-:W-:-:S04]  /*00f0*/  IMAD R3, R26, c[0x0][0xc], R3 ;  /* 0x000003001a037a24 */ /* 0x000fc800078e0203 */
[----:B------:R-:W-:-:S05]  /*0100*/  IMAD R7, R3, c[0x0][0x190], RZ ;  /* 0x0000640003077a24 */ /* 0x000fca00078e02ff */
[----:B------:R-:W-:Y:S02]  /*0110*/  SHF.R.S32.HI R9, RZ, 0x1f, R7 ;  /* 0x0000001fff097819 */ /* 0x000fe40000011407 */
[C---:B------:R-:W-:Y:S02]  /*0120*/  @!P4 IADD3 R2, P0, R7.reuse, R19, RZ ;  /* 0x000000130702c210 */ /* 0x040fe40007f1e0ff */
[----:B------:R-:W-:Y:S02]  /*0130*/  @!P3 IADD3 R5, P6, R7, R20, RZ ;  /* 0x000000140705b210 */ /* 0x000fe40007fde0ff */
[----:B------:R-:W-:Y:S02]  /*0140*/  @!P4 LEA.HI.X.SX32 R11, R19, R9, 0x1, P0 ;  /* 0x00000009130bc211 */ /* 0x000fe400000f0eff */
[----:B------:R-:W-:Y:S02]  /*0150*/  @!P4 LEA R10, P5, R2, c[0x0][0x168], 0x2 ;  /* 0x00005a00020aca11 */ /* 0x000fe400078a10ff */
[----:B------:R-:W-:-:S02]  /*0160*/  @!P2 IADD3 R3, P0, R7, R18, RZ ;  /* 0x000000120703a210 */ /* 0x000fc40007f1e0ff */
[----:B------:R-:W-:Y:S02]  /*0170*/  @!P4 LEA.HI.X R11, R2, c[0x0][0x16c], R11, 0x2, P5 ;  /* 0x00005b00020bca11 */ /* 0x000fe400028f140b */
[-C--:B------:R-:W-:Y:S02]  /*0180*/  @!P2 LEA.HI.X.SX32 R6, R18, R9.reuse, 0x1, P0 ;  /* 0x000000091206a211 */ /* 0x080fe400000f0eff */
[----:B------:R-:W-:Y:S01]  /*0190*/  @!P2 LEA R2, P0, R3, c[0x0][0x168], 0x2 ;  /* 0x00005a000302aa11 */ /* 0x000fe200078010ff */
[----:B------:R-:W2:Y:S01]  /*01a0*/  @!P4 LDG.E.CONSTANT R16, [R10.64] ;  /* 0x000000040a10c981 */ /* 0x000ea2000c1e9900 */
[----:B------:R-:W-:Y:S02]  /*01b0*/  @!P3 LEA.HI.X.SX32 R14, R20, R9, 0x1, P6 ;  /* 0x00000009140eb211 */ /* 0x000fe400030f0eff */
[----:B------:R-:W-:Y:S02]  /*01c0*/  @!P3 LEA R4, P5, R5, c[0x0][0x168], 0x2 ;  /* 0x00005a000504ba11 */ /* 0x000fe400078a10ff */
[----:B------:R-:W-:-:S02]  /*01d0*/  @!P2 LEA.HI.X R3, R3, c[0x0][0x16c], R6, 0x2, P0 ;  /* 0x00005b000303aa11 */ /* 0x000fc400000f1406 */
[----:B------:R-:W-:Y:S02]  /*01e0*/  @!P1 IADD3 R7, P0, R7, R0, RZ ;  /* 0x0000000007079210 */ /* 0x000fe40007f1e0ff */
[----:B------:R-:W-:Y:S01]  /*01f0*/  @!P3 LEA.HI.X R5, R5, c[0x0][0x16c], R14, 0x2, P5 ;  /* 0x00005b000505ba11 */ /* 0x000fe200028f140e */
[----:B------:R-:W3:Y:S01]  /*0200*/  @!P2 LDG.E.CONSTANT R23, [R2.64] ;  /* 0x000000040217a981 */ /* 0x000ee2000c1e9900 */
[----:B------:R-:W-:Y:S02]  /*0210*/  @!P1 LEA.HI.X.SX32 R6, R0, R9, 0x1, P0 ;  /* 0x0000000900069211 */ /* 0x000fe400000f0eff */
[C---:B------:R-:W-:Y:S01]  /*0220*/  @!P1 LEA R14, P0, R7.reuse, c[0x0][0x168], 0x2 ;  /* 0x00005a00070e9a11 */ /* 0x040fe200078010ff */
[----:B------:R-:W4:Y:S03]  /*0230*/  @!P3 LDG.E.CONSTANT R25, [R4.64] ;  /* 0x000000040419b981 */ /* 0x000f26000c1e9900 */
[----:B------:R-:W-:-:S05]  /*0240*/  @!P1 LEA.HI.X R15, R7, c[0x0][0x16c], R6, 0x2, P0 ;  /* 0x00005b00070f9a11 */ /* 0x000fca00000f1406 */
[----:B------:R-:W5:Y:S01]  /*0250*/  @!P1 LDG.E.CONSTANT R12, [R14.64] ;  /* 0x000000040e0c9981 */ /* 0x000f62000c1e9900 */
[----:B------:R-:W-:Y:S01]  /*0260*/  ISETP.NE.AND P0, PT, RZ, c[0x0][0x194], PT ;  /* 0x00006500ff007a0c */ /* 0x000fe20003f05270 */
[----:B------:R-:W-:Y:S02]  /*0270*/  IMAD.MOV.U32 R6, RZ, RZ, RZ ;  /* 0x000000ffff067224 */ /* 0x000fe400078e00ff */
[----:B--2---:R-:W-:-:S04]  /*0280*/  @!P4 FADD.FTZ R6, RZ, R16 ;  /* 0x00000010ff06c221 */ /* 0x004fc80000010000 */
[----:B----4-:R-:W-:-:S04]  /*0290*/  @!P3 FADD.FTZ R6, R6, R25 ;  /* 0x000000190606b221 */ /* 0x010fc80000010000 */
[----:B---3--:R-:W-:-:S04]  /*02a0*/  @!P2 FADD.FTZ R6, R6, R23 ;  /* 0x000000170606a221 */ /* 0x008fc80000010000 */
[----:B-----5:R-:W-:Y:S01]  /*02b0*/  @!P1 FADD.FTZ R6, R6, R12 ;  /* 0x0000000c06069221 */ /* 0x020fe20000010000 */
[----:B------:R-:W-:Y:S05]  /*02c0*/  @!P0 BRA `(.L_x_2415) ;  /* 0x0000026000008947 */ /* 0x000fea0003800000 */
[----:B------:R-:W0:Y:S01]  /*02d0*/  I2F.U32.RP R7, c[0x0][0x10] ;  /* 0x0000040000077b06 */ /* 0x000e220000209000 */
[----:B------:R-:W-:Y:S02]  /*02e0*/  IADD3 R8, R8, c[0x0][0x10], RZ ;  /* 0x0000040008087a10 */ /* 0x000fe40007ffe0ff */
[----:B------:R-:W-:Y:S02]  /*02f0*/  IADD3 R21, R21, c[0x0][0xc], RZ ;  /* 0x0000030015157a10 */ /* 0x000fe40007ffe0ff */
[----:B------:R-:W-:Y:S02]  /*0300*/  IADD3 R8, R8, -c[0x0][0x194], RZ ;  /* 0x8000650008087a10 */ /* 0x000fe40007ffe0ff */
[----:B------:R-:W-:Y:S01]  /*0310*/  IADD3 R21, R21, -c[0x0][0x194], RZ ;  /* 0x8000650015157a10 */ /* 0x000fe20007ffe0ff */
[----:B------:R-:W1:Y:S08]  /*0320*/  I2F.U32.RP R9, c[0x0][0xc] ;  /* 0x0000030000097b06 */ /* 0x000e700000209000 */
[----:B0-----:R-:W0:Y:S08]  /*0330*/  MUFU.RCP R7, R7 ;  /* 0x0000000700077308 */ /* 0x001e300000001000 */
[----:B-1----:R-:W1:Y:S01]  /*0340*/  MUFU.RCP R9, R9 ;  /* 0x0000000900097308 */ /* 0x002e620000001000 */
[----:B0-----:R-:W-:-:S07]  /*0350*/  IADD3 R2, R7, 0xffffffe, RZ ;  /* 0x0ffffffe07027810 */ /* 0x001fce0007ffe0ff */
[----:B------:R0:W2:Y:S01]  /*0360*/  F2I.FTZ.U32.TRUNC.NTZ R3, R2 ;  /* 0x0000000200037305 */ /* 0x0000a2000021f000 */
[----:B-1----:R-:W-:-:S07]  /*0370*/  IADD3 R4, R9, 0xffffffe, RZ ;  /* 0x0ffffffe09047810 */ /* 0x002fce0007ffe0ff */
[----:B------:R1:W3:Y:S01]  /*0380*/  F2I.FTZ.U32.TRUNC.NTZ R5, R4 ;  /* 0x0000000400057305 */ /* 0x0002e2000021f000 */
[----:B0-----:R-:W-:Y:S01]  /*0390*/  IMAD.MOV.U32 R2, RZ, RZ, RZ ;  /* 0x000000ffff027224 */ /* 0x001fe200078e00ff */
[----:B--2---:R-:W-:Y:S01]  /*03a0*/  IADD3 R11, RZ, -R3, RZ ;  /* 0x80000003ff0b7210 */ /* 0x004fe20007ffe0ff */
[----:B-1----:R-:W-:-:S04]  /*03b0*/  HFMA2.MMA R4, -RZ, RZ, 0, 0 ;  /* 0x00000000ff047435 */ /* 0x002fc800000001ff */
[----:B------:R-:W-:Y:S02]  /*03c0*/  IMAD R11, R11, c[0x0][0x10], RZ ;  /* 0x000004000b0b7a24 */ /* 0x000fe400078e02ff */
[----:B---3--:R-:W-:Y:S02]  /*03d0*/  IMAD.MOV R7, RZ, RZ, -R5 ;  /* 0x000000ffff077224 */ /* 0x008fe400078e0a05 */
[----:B------:R-:W-:-:S04]  /*03e0*/  IMAD.HI.U32 R3, R3, R11, R2 ;  /* 0x0000000b03037227 */ /* 0x000fc800078e0002 */
[----:B------:R-:W-:Y:S02]  /*03f0*/  IMAD R7, R7, c[0x0][0xc], RZ ;  /* 0x0000030007077a24 */ /* 0x000fe400078e02ff */
[----:B------:R-:W-:-:S04]  /*0400*/  IMAD.HI.U32 R3, R3, R8, RZ ;  /* 0x0000000803037227 */ /* 0x000fc800078e00ff */
[----:B------:R-:W-:Y:S02]  /*0410*/  IMAD.MOV R3, RZ, RZ, -R3 ;  /* 0x000000ffff037224 */ /* 0x000fe400078e0a03 */
[----:B------:R-:W-:-:S04]  /*0420*/  IMAD.HI.U32 R4, R5, R7, R4 ;  /* 0x0000000705047227 */ /* 0x000fc800078e0004 */
[----:B------:R-:W-:Y:S02]  /*0430*/  IMAD R8, R3, c[0x0][0x10], R8 ;  /* 0x0000040003087a24 */ /* 0x000fe400078e0208 */
[----:B------:R-:W-:-:S03]  /*0440*/  IMAD.HI.U32 R4, R4, R21, RZ ;  /* 0x0000001504047227 */ /* 0x000fc600078e00ff */
[----:B------:R-:W-:Y:S01]  /*0450*/  ISETP.GE.U32.AND P0, PT, R8, c[0x0][0x10], PT ;  /* 0x0000040008007a0c */ /* 0x000fe20003f06070 */
[----:B------:R-:W-:-:S04]  /*0460*/  IMAD.MOV R4, RZ, RZ, -R4 ;  /* 0x000000ffff047224 */ /* 0x000fc800078e0a04 */
[----:B------:R-:W-:-:S05]  /*0470*/  IMAD R21, R4, c[0x0][0xc], R21 ;  /* 0x0000030004157a24 */ /* 0x000fca00078e0215 */
[----:B------:R-:W-:-:S03]  /*0480*/  ISETP.GE.U32.AND P5, PT, R21, c[0x0][0xc], PT ;  /* 0x0000030015007a0c */ /* 0x000fc60003fa6070 */
[----:B------:R-:W-:-:S04]  /*0490*/  @P0 IADD3 R8, R8, -c[0x0][0x10], RZ ;  /* 0x8000040008080a10 */ /* 0x000fc80007ffe0ff */
[----:B------:R-:W-:-:S06]  /*04a0*/  ISETP.GE.U32.AND P0, PT, R8, c[0x0][0x10], PT ;  /* 0x0000040008007a0c */ /* 0x000fcc0003f06070 */
[----:B------:R-:W-:Y:S02]  /*04b0*/  @P5 IADD3 R21, R21, -c[0x0][0xc], RZ ;  /* 0x8000030015155a10 */ /* 0x000fe40007ffe0ff */
[----:B------:R-:W-:Y:S02]  /*04c0*/  ISETP.NE.U32.AND P5, PT, RZ, c[0x0][0x10], PT ;  /* 0x00000400ff007a0c */ /* 0x000fe40003fa5070 */
[----:B------:R-:W-:-:S03]  /*04d0*/  ISETP.GE.U32.AND P6, PT, R21, c[0x0][0xc], PT ;  /* 0x0000030015007a0c */ /* 0x000fc60003fc6070 */
[----:B------:R-:W-:Y:S02]  /*04e0*/  @P0 IADD3 R8, R8, -c[0x0][0x10], RZ ;  /* 0x8000040008080a10 */ /* 0x000fe40007ffe0ff */
[----:B------:R-:W-:-:S06]  /*04f0*/  ISETP.NE.U32.AND P0, PT, RZ, c[0x0][0xc], PT ;  /* 0x00000300ff007a0c */ /* 0x000fcc0003f05070 */
[----:B------:R-:W-:Y:S02]  /*0500*/  @!P5 LOP3.LUT R8, RZ, c[0x0][0x10], RZ, 0x33, !PT ;  /* 0x00000400ff08da12 */ /* 0x000fe400078e33ff */
[----:B------:R-:W-:-:S05]  /*0510*/  @P6 IADD3 R21, R21, -c[0x0][0xc], RZ ;  /* 0x8000030015156a10 */ /* 0x000fca0007ffe0ff */
[----:B------:R-:W-:Y:S02]  /*0520*/  @!P0 LOP3.LUT R21, RZ, c[0x0][0xc], RZ, 0x33, !PT ;  /* 0x00000300ff158a12 */ /* 0x000fe400078e33ff */
.L_x_2415:
[----:B------:R-:W0:Y:S01]  /*0530*/  SHFL.BFLY PT, R3, R6, 0x10, 0x1f ;  /* 0x0e001f0006037f89 */ /* 0x000e2200000e0000 */
[----:B------:R-:W-:Y:S01]  /*0540*/  P2R R11, PR, RZ, 0x2 ;  /* 0x00000002ff0b7803 */ /* 0x000fe20000000000 */
[----:B------:R-:W1:Y:S01]  /*0550*/  I2F.U32 R9, c[0x0][0x0] ;  /* 0x0000000000097b06 */ /* 0x000e620000201000 */
[----:B------:R-:W-:-:S07]  /*0560*/  ISETP.NE.AND P6, PT, R19, RZ, PT ;  /* 0x000000ff1300720c */ /* 0x000fce0003fc5270 */
[----:B------:R-:W2:Y:S01]  /*0570*/  I2F.U32 R14, R19 ;  /* 0x00000013000e7306 */ /* 0x000ea20000201000 */
[----:B-1----:R-:W-:Y:S02]  /*0580*/  FMUL.FTZ R9, R9, 0.03125 ;  /* 0x3d00000009097820 */ /* 0x002fe40000410000 */
[----:B0-----:R-:W-:Y:S01]  /*0590*/  FADD.FTZ R3, R3, R6 ;  /* 0x0000000603037221 */ /* 0x001fe20000010000 */
[----:B------:R-:W-:Y:S02]  /*05a0*/  SHF.R.U32.HI R6, RZ, 0x3, R19 ;  /* 0x00000003ff067819 */ /* 0x000fe40000011613 */
[----:B--2---:R-:W-:Y:S02]  /*05b0*/  FSETP.GT.FTZ.AND P5, PT, R9, R14, PT ;  /* 0x0000000e0900720b */ /* 0x004fe40003fb4000 */
[----:B------:R-:W0:Y:S01]  /*05c0*/  SHFL.BFLY PT, R2, R3, 0x8, 0x1f ;  /* 0x0d001f0003027f89 */ /* 0x000e2200000e0000 */
[----:B------:R-:W-:Y:S02]  /*05d0*/  LOP3.LUT R6, R6, 0x1ffffffc, RZ, 0xc0, !PT ;  /* 0x1ffffffc06067812 */ /* 0x000fe400078ec0ff */
[----:B------:R-:W-:Y:S01]  /*05e0*/  MOV R9, RZ ;  /* 0x000000ff00097202 */ /* 0x000fe20000000f00 */
[----:B0-----:R-:W-:-:S05]  /*05f0*/  FADD.FTZ R2, R3, R2 ;  /* 0x0000000203027221 */ /* 0x001fca0000010000 */
[----:B------:R-:W0:Y:S02]  /*0600*/  SHFL.BFLY PT, R5, R2, 0x4, 0x1f ;  /* 0x0c801f0002057f89 */ /* 0x000e2400000e0000 */
[----:B0-----:R-:W-:-:S05]  /*0610*/  FADD.FTZ R4, R2, R5 ;  /* 0x0000000502047221 */ /* 0x001fca0000010000 */
[----:B------:R-:W0:Y:S02]  /*0620*/  SHFL.BFLY PT, R5, R4, 0x2, 0x1f ;  /* 0x0c401f0004057f89 */ /* 0x000e2400000e0000 */
[----:B0-----:R-:W-:Y:S01]  /*0630*/  FADD.FTZ R7, R4, R5 ;  /* 0x0000000504077221 */ /* 0x001fe20000010000 */
[----:B------:R-:W-:Y:S02]  /*0640*/  LOP3.LUT P1, R5, R19, 0x1f, RZ, 0xc0, !PT ;  /* 0x0000001f13057812 */ /* 0x000fe4000782c0ff */
[----:B------:R-:W-:Y:S02]  /*0650*/  IABS R4, c[0x0][0x198] ;  /* 0x0000660000047a13 */ /* 0x000fe40000000000 */
[----:B------:R-:W0:Y:S02]  /*0660*/  SHFL.BFLY PT, R10, R7, 0x1, 0x1f ;  /* 0x0c201f00070a7f89 */ /* 0x000e2400000e0000 */
[----:B0-----:R-:W-:Y:S02]  /*0670*/  FADD.FTZ R3, R7, R10 ;  /* 0x0000000a07037221 */ /* 0x001fe40000010000 */
[----:B------:R-:W0:Y:S05]  /*0680*/  I2F.RP R7, R4 ;  /* 0x0000000400077306 */ /* 0x000e2a0000209400 */
[----:B------:R-:W-:Y:S04]  /*0690*/  @!P1 STS [R6+0x8], R3 ;  /* 0x0000080306009388 */ /* 0x000fe80000000800 */
[----:B------:R-:W-:Y:S06]  /*06a0*/  BAR.SYNC.DEFER_BLOCKING 0x0 ;  /* 0x0000000000007b1d */ /* 0x000fec0000010000 */
[----:B0-----:R-:W0:Y:S01]  /*06b0*/  MUFU.RCP R7, R7 ;  /* 0x0000000700077308 */ /* 0x001e220000001000 */
[----:B------:R-:W1:Y:S04]  /*06c0*/  @P5 LDS R9, [R5.X4+0x8] ;  /* 0x0000080005095984 */ /* 0x000e680000004800 */
[----:B-1----:R-:W1:Y:S02]  /*06d0*/  SHFL.BFLY PT, R2, R9, 0x10, 0x1f ;  /* 0x0e001f0009027f89 */ /* 0x002e6400000e0000 */
[----:B-1----:R-:W-:Y:S01]  /*06e0*/  FADD.FTZ R13, R2, R9 ;  /* 0x00000009020d7221 */ /* 0x002fe20000010000 */
[----:B0-----:R-:W-:-:S02]  /*06f0*/  IADD3 R2, R7, 0xffffffe, RZ ;  /* 0x0ffffffe07027810 */ /* 0x001fc40007ffe0ff */
[----:B------:R-:W-:Y:S02]  /*0700*/  IABS R9, c[0x0][0x18c] ;  /* 0x0000630000097a13 */ /* 0x000fe40000000000 */
[----:B------:R-:W0:Y:S01]  /*0710*/  SHFL.BFLY PT, R10, R13, 0x8, 0x1f ;  /* 0x0d001f000d0a7f89 */ /* 0x000e2200000e0000 */
[----:B------:R1:W2:Y:S02]  /*0720*/  F2I.FTZ.U32.TRUNC.NTZ R3, R2 ;  /* 0x0000000200037305 */ /* 0x0002a4000021f000 */
[----:B-1----:R-:W-:Y:S01]  /*0730*/  MOV R2, RZ ;  /* 0x000000ff00027202 */ /* 0x002fe20000000f00 */
[----:B--2---:R-:W-:-:S04]  /*0740*/  IMAD.MOV R17, RZ, RZ, -R3 ;  /* 0x000000ffff117224 */ /* 0x004fc800078e0a03 */
[----:B------:R-:W-:Y:S02]  /*0750*/  IMAD R17, R17, R4, RZ ;  /* 0x0000000411117224 */ /* 0x000fe400078e02ff */
[----:B0-----:R-:W-:Y:S02]  /*0760*/  FADD.FTZ R14, R13, R10 ;  /* 0x0000000a0d0e7221 */ /* 0x001fe40000010000 */
[----:B------:R-:W-:-:S03]  /*0770*/  IMAD.HI.U32 R10, R3, R17, R2 ;  /* 0x00000011030a7227 */ /* 0x000fc600078e0002 */
[----:B------:R-:W0:Y:S03]  /*0780*/  SHFL.BFLY PT, R15, R14, 0x4, 0x1f ;  /* 0x0c801f000e0f7f89 */ /* 0x000e2600000e0000 */
[----:B------:R-:W-:-:S04]  /*0790*/  IMAD.HI.U32 R7, R10, R9, RZ ;  /* 0x000000090a077227 */ /* 0x000fc800078e00ff */
[----:B------:R-:W-:-:S04]  /*07a0*/  IMAD.MOV R2, RZ, RZ, -R7 ;  /* 0x000000ffff027224 */ /* 0x000fc800078e0a07 */
[----:B------:R-:W-:-:S05]  /*07b0*/  IMAD R9, R4, R2, R9 ;  /* 0x0000000204097224 */ /* 0x000fca00078e0209 */
[----:B------:R-:W-:Y:S01]  /*07c0*/  ISETP.GT.U32.AND P0, PT, R4, R9, PT ;  /* 0x000000090400720c */ /* 0x000fe20003f04070 */
[----:B0-----:R-:W-:Y:S02]  /*07d0*/  FADD.FTZ R15, R14, R15 ;  /* 0x0000000f0e0f7221 */ /* 0x001fe40000010000 */
[----:B------:R-:W0:Y:S03]  /*07e0*/  @!P6 I2F R14, c[0x0][0x190] ;  /* 0x00006400000eeb06 */ /* 0x000e260000201400 */
[----:B------:R-:W1:Y:S07]  /*07f0*/  SHFL.BFLY PT, R2, R15, 0x2, 0x1f ;  /* 0x0c401f000f027f89 */ /* 0x000e6e00000e0000 */
[----:B------:R-:W-:-:S02]  /*0800*/  @!P0 IADD3 R7, R7, 0x1, RZ ;  /* 0x0000000107078810 */ /* 0x000fc40007ffe0ff */
[----:B------:R-:W-:Y:S02]  /*0810*/  @!P0 IADD3 R9, R9, -R4, RZ ;  /* 0x8000000409098210 */ /* 0x000fe40007ffe0ff */
[----:B------:R-:W-:Y:S01]  /*0820*/  ISETP.GE.AND P0, PT, R19, c[0x0][0x190], PT ;  /* 0x0000640013007a0c */ /* 0x000fe20003f06270 */
[----:B0-----:R-:W0:Y:S01]  /*0830*/  @!P6 MUFU.RCP R14, R14 ;  /* 0x0000000e000ee308 */ /* 0x001e220000001000 */
[----:B-1----:R-:W-:-:S05]  /*0840*/  FADD.FTZ R2, R15, R2 ;  /* 0x000000020f027221 */ /* 0x002fca0000010000 */
[----:B------:R-:W1:Y:S02]  /*0850*/  SHFL.BFLY PT, R3, R2, 0x1, 0x1f ;  /* 0x0c201f0002037f89 */ /* 0x000e6400000e0000 */
[----:B-1----:R-:W-:-:S04]  /*0860*/  FADD.FTZ R3, R2, R3 ;  /* 0x0000000302037221 */ /* 0x002fc80000010000 */
[----:B0-----:R-:W-:-:S05]  /*0870*/  @!P6 FMUL.FTZ R17, R3, R14 ;  /* 0x0000000e0311e220 */ /* 0x001fca0000410000 */
[----:B------:R-:W-:Y:S04]  /*0880*/  @!P6 STS [RZ], R17 ;  /* 0x00000011ff00e388 */ /* 0x000fe80000000800 */
[----:B------:R-:W-:Y:S01]  /*0890*/  BAR.SYNC.DEFER_BLOCKING 0x0 ;  /* 0x0000000000007b1d */ /* 0x000fe20000010000 */
[----:B------:R-:W-:-:S05]  /*08a0*/  ISETP.GE.AND P6, PT, R18, c[0x0][0x190], PT ;  /* 0x0000640012007a0c */ /* 0x000fca0003fc6270 */
[----:B------:R-:W0:Y:S02]  /*08b0*/  LDS R13, [RZ] ;  /* 0x00000000ff0d7984 */ /* 0x000e240000000800 */
[--C-:B0-----:R-:W-:Y:S02]  /*08c0*/  FADD.FTZ R3, R16, -R13.reuse ;  /* 0x8000000d10037221 */ /* 0x101fe40000010000 */
[--C-:B------:R-:W-:Y:S02]  /*08d0*/  FADD.FTZ R22, R25, -R13.reuse ;  /* 0x8000000d19167221 */ /* 0x100fe40000010000 */
[----:B------:R-:W-:Y:S02]  /*08e0*/  FFMA.FTZ R2, R3, R3, RZ ;  /* 0x0000000303027223 */ /* 0x000fe400000100ff */
[--C-:B------:R-:W-:Y:S02]  /*08f0*/  FADD.FTZ R24, R23, -R13.reuse ;  /* 0x8000000d17187221 */ /* 0x100fe40000010000 */
[----:B------:R-:W-:Y:S01]  /*0900*/  FADD.FTZ R13, R12, -R13 ;  /* 0x8000000d0c0d7221 */ /* 0x000fe20000010000 */
[----:B------:R-:W-:-:S02]  /*0910*/  FSEL R15, R2, RZ, !P0 ;  /* 0x000000ff020f7208 */ /* 0x000fc40004000000 */
[----:B------:R-:W-:-:S13]  /*0920*/  ISETP.GE.AND P0, PT, R20, c[0x0][0x190], PT ;  /* 0x0000640014007a0c */ /* 0x000fda0003f06270 */
[----:B------:R-:W-:Y:S01]  /*0930*/  @!P0 FFMA.FTZ R15, R22, R22, R15 ;  /* 0x00000016160f8223 */ /* 0x000fe2000001000f */
[----:B------:R-:W-:-:S03]  /*0940*/  ISETP.GE.AND P0, PT, R0, c[0x0][0x190], PT ;  /* 0x0000640000007a0c */ /* 0x000fc60003f06270 */
[----:B------:R-:W-:-:S10]  /*0950*/  @!P6 FFMA.FTZ R15, R24, R24, R15 ;  /* 0x00000018180fe223 */ /* 0x000fd4000001000f */
[----:B------:R-:W-:-:S05]  /*0960*/  @!P0 FFMA.FTZ R15, R13, R13, R15 ;  /* 0x0000000d0d0f8223 */ /* 0x000fca000001000f */
[----:B------:R-:W0:Y:S02]  /*0970*/  SHFL.BFLY PT, R2, R15, 0x10, 0x1f ;  /* 0x0e001f000f027f89 */ /* 0x000e2400000e0000 */
[----:B0-----:R-:W-:Y:S01]  /*0980*/  FADD.FTZ R14, R15, R2 ;  /* 0x000000020f0e7221 */ /* 0x001fe20000010000 */
[----:B------:R-:W-:-:S04]  /*0990*/  IABS R15, R8 ;  /* 0x00000008000f7213 */ /* 0x000fc80000000000 */
[----:B------:R-:W0:Y:S02]  /*09a0*/  SHFL.BFLY PT, R17, R14, 0x8, 0x1f ;  /* 0x0d001f000e117f89 */ /* 0x000e2400000e0000 */
[----:B0-----:R-:W-:-:S05]  /*09b0*/  FADD.FTZ R17, R14, R17 ;  /* 0x000000110e117221 */ /* 0x001fca0000010000 */
[----:B------:R-:W0:Y:S02]  /*09c0*/  SHFL.BFLY PT, R2, R17, 0x4, 0x1f ;  /* 0x0c801f0011027f89 */ /* 0x000e2400000e0000 */
[----:B0-----:R-:W-:Y:S01]  /*09d0*/  FADD.FTZ R27, R17, R2 ;  /* 0x00000002111b7221 */ /* 0x001fe20000010000 */
[----:B------:R-:W-:-:S04]  /*09e0*/  IABS R17, R21 ;  /* 0x0000001500117213 */ /* 0x000fc80000000000 */
[----:B------:R-:W0:Y:S02]  /*09f0*/  SHFL.BFLY PT, R2, R27, 0x2, 0x1f ;  /* 0x0c401f001b027f89 */ /* 0x000e2400000e0000 */
[----:B0-----:R-:W-:Y:S02]  /*0a00*/  FADD.FTZ R28, R27, R2 ;  /* 0x000000021b1c7221 */ /* 0x001fe40000010000 */
[----:B------:R-:W-:-:S03]  /*0a10*/  IMAD.MOV.U32 R2, RZ, RZ, RZ ;  /* 0x000000ffff027224 */ /* 0x000fc600078e00ff */
[----:B------:R-:W0:Y:S02]  /*0a20*/  SHFL.BFLY PT, R29, R28, 0x1, 0x1f ;  /* 0x0c201f001c1d7f89 */ /* 0x000e2400000e0000 */
[----:B0-----:R-:W-:-:S05]  /*0a30*/  FADD.FTZ R29, R28, R29 ;  /* 0x0000001d1c1d7221 */ /* 0x001fca0000010000 */
[----:B------:R-:W-:Y:S04]  /*0a40*/  @!P1 STS [R6+0x8], R29 ;  /* 0x0000081d06009388 */ /* 0x000fe80000000800 */
[----:B------:R-:W-:Y:S01]  /*0a50*/  BAR.SYNC.DEFER_BLOCKING 0x0 ;  /* 0x0000000000007b1d */ /* 0x000fe20000010000 */
[----:B------:R-:W-:Y:S01]  /*0a60*/  ISETP.NE.AND P1, PT, R11, RZ, PT ;  /* 0x000000ff0b00720c */ /* 0x000fe20003f25270 */
[----:B------:R-:W-:-:S04]  /*0a70*/  IMAD.HI.U32 R11, R10, R15, RZ ;  /* 0x0000000f0a0b7227 */ /* 0x000fc800078e00ff */
[----:B------:R-:W-:Y:S01]  /*0a80*/  IMAD.HI.U32 R10, R10, R17, RZ ;  /* 0x000000110a0a7227 */ /* 0x000fe200078e00ff */
[----:B------:R-:W-:-:S05]  /*0a90*/  IADD3 R14, -R11, RZ, RZ ;  /* 0x000000ff0b0e7210 */ /* 0x000fca0007ffe1ff */
[C---:B------:R-:W-:Y:S02]  /*0aa0*/  IMAD R15, R4.reuse, R14, R15 ;  /* 0x0000000e040f7224 */ /* 0x040fe400078e020f */
[----:B------:R-:W-:Y:S01]  /*0ab0*/  @!P4 IMAD.MOV.U32 R14, RZ, RZ, 0x4 ;  /* 0x00000004ff0ec424 */ /* 0x000fe200078e00ff */
[----:B------:R0:W1:Y:S02]  /*0ac0*/  @P5 LDS R2, [R5.X4+0x8] ;  /* 0x0000080005025984 */ /* 0x0000640000004800 */
[----:B------:R-:W-:Y:S02]  /*0ad0*/  ISETP.GT.U32.AND P5, PT, R4, R15, PT ;  /* 0x0000000f0400720c */ /* 0x000fe40003fa4070 */
[----:B0-----:R-:W-:-:S05]  /*0ae0*/  IADD3 R5, -R10, RZ, RZ ;  /* 0x000000ff0a057210 */ /* 0x001fca0007ffe1ff */
[----:B------:R-:W-:-:S06]  /*0af0*/  IMAD R5, R4, R5, R17 ;  /* 0x0000000504057224 */ /* 0x000fcc00078e0211 */
[----:B------:R-:W-:Y:S01]  /*0b00*/  @!P5 IADD3 R11, R11, 0x1, RZ ;  /* 0x000000010b0bd810 */ /* 0x000fe20007ffe0ff */
[----:B------:R-:W-:Y:S01]  /*0b10*/  @!P5 IMAD.IADD R15, R15, 0x1, -R4 ;  /* 0x000000010f0fd824 */ /* 0x000fe200078e0a04 */
[----:B------:R-:W-:-:S13]  /*0b20*/  ISETP.GT.U32.AND P5, PT, R4, R5, PT ;  /* 0x000000050400720c */ /* 0x000fda0003fa4070 */
[----:B------:R-:W-:Y:S01]  /*0b30*/  @!P5 IADD3 R10, R10, 0x1, RZ ;  /* 0x000000010a0ad810 */ /* 0x000fe20007ffe0ff */
[----:B------:R-:W-:Y:S01]  /*0b40*/  @!P5 IMAD.IADD R5, R5, 0x1, -R4 ;  /* 0x000000010505d824 */ /* 0x000fe200078e0a04 */
[----:B------:R-:W-:-:S13]  /*0b50*/  ISETP.GE.U32.AND P5, PT, R9, R4, PT ;  /* 0x000000040900720c */ /* 0x000fda0003fa6070 */
[----:B------:R-:W-:Y:S02]  /*0b60*/  @P5 IADD3 R7, R7, 0x1, RZ ;  /* 0x0000000107075810 */ /* 0x000fe40007ffe0ff */
[----:B------:R-:W-:Y:S02]  /*0b70*/  ISETP.GE.U32.AND P5, PT, R15, R4, PT ;  /* 0x000000040f00720c */ /* 0x000fe40003fa6070 */
[----:B------:R-:W-:-:S11]  /*0b80*/  @!P3 MOV R15, 0x4 ;  /* 0x00000004000fb802 */ /* 0x000fd60000000f00 */
[----:B------:R-:W-:Y:S02]  /*0b90*/  @P5 IADD3 R11, R11, 0x1, RZ ;  /* 0x000000010b0b5810 */ /* 0x000fe40007ffe0ff */
[----:B------:R-:W-:Y:S02]  /*0ba0*/  ISETP.GE.U32.AND P5, PT, R5, R4, PT ;  /* 0x000000040500720c */ /* 0x000fe40003fa6070 */
[----:B------:R-:W-:-:S04]  /*0bb0*/  MOV R4, c[0x0][0x18c] ;  /* 0x0000630000047a02 */ /* 0x000fc80000000f00 */
[----:B------:R-:W-:-:S07]  /*0bc0*/  LOP3.LUT R4, R4, c[0x0][0x198], RZ, 0x3c, !PT ;  /* 0x0000660004047a12 */ /* 0x000fce00078e3cff */
[----:B------:R-:W-:Y:S02]  /*0bd0*/  @P5 IADD3 R10, R10, 0x1, RZ ;  /* 0x000000010a0a5810 */ /* 0x000fe40007ffe0ff */
[----:B------:R-:W-:Y:S02]  /*0be0*/  ISETP.GE.AND P5, PT, R4, RZ, PT ;  /* 0x000000ff0400720c */ /* 0x000fe40003fa6270 */
[----:B------:R-:W-:Y:S01]  /*0bf0*/  LOP3.LUT R4, R8, c[0x0][0x198], RZ, 0x3c, !PT ;  /* 0x0000660008047a12 */ /* 0x000fe200078e3cff */
[----:B------:R-:W-:-:S10]  /*0c00*/  IMAD.MOV.U32 R17, RZ, RZ, R10 ;  /* 0x000000ffff117224 */ /* 0x000fd400078e000a */
[----:B------:R-:W-:Y:S01]  /*0c10*/  @!P5 IMAD.MOV R7, RZ, RZ, -R7 ;  /* 0x000000ffff07d224 */ /* 0x000fe200078e0a07 */
[----:B------:R-:W-:Y:S02]  /*0c20*/  ISETP.GE.AND P5, PT, R4, RZ, PT ;  /* 0x000000ff0400720c */ /* 0x000fe40003fa6270 */
[----:B------:R-:W-:-:S11]  /*0c30*/  LOP3.LUT R4, R21, c[0x0][0x198], RZ, 0x3c, !PT ;  /* 0x0000660015047a12 */ /* 0x000fd600078e3cff */
[----:B------:R-:W-:Y:S02]  /*0c40*/  @!P5 IADD3 R11, -R11, RZ, RZ ;  /* 0x000000ff0b0bd210 */ /* 0x000fe40007ffe1ff */
[----:B------:R-:W-:Y:S02]  /*0c50*/  ISETP.GE.AND P5, PT, R4, RZ, PT ;  /* 0x000000ff0400720c */ /* 0x000fe40003fa6270 */
[----:B------:R-:W-:-:S11]  /*0c60*/  LOP3.LUT R4, RZ, c[0x0][0x198], RZ, 0x33, !PT ;  /* 0x00006600ff047a12 */ /* 0x000fd600078e33ff */
[----:B------:R-:W-:Y:S02]  /*0c70*/  @!P5 IADD3 R17, -R17, RZ, RZ ;  /* 0x000000ff1111d210 */ /* 0x000fe40007ffe1ff */
[----:B------:R-:W-:-:S04]  /*0c80*/  ISETP.NE.AND P5, PT, RZ, c[0x0][0x198], PT ;  /* 0x00006600ff007a0c */ /* 0x000fc80003fa5270 */
[C---:B------:R-:W-:Y:S02]  /*0c90*/  SEL R10, R4.reuse, R7, !P5 ;  /* 0x00000007040a7207 */ /* 0x040fe40006800000 */
[C---:B------:R-:W-:Y:S02]  /*0ca0*/  SEL R9, R4.reuse, R11, !P5 ;  /* 0x0000000b04097207 */ /* 0x040fe40006800000 */
[----:B------:R-:W-:Y:S02]  /*0cb0*/  SEL R17, R4, R17, !P5 ;  /* 0x0000001104117207 */ /* 0x000fe40006800000 */
[----:B------:R-:W-:-:S04]  /*0cc0*/  ISETP.GE.AND P5, PT, R19, c[0x0][0x190], PT ;  /* 0x0000640013007a0c */ /* 0x000fc80003fa6270 */
[----:B------:R-:W-:Y:S02]  /*0cd0*/  FSEL R16, R3, R16, !P5 ;  /* 0x0000001003107208 */ /* 0x000fe40006800000 */
[----:B-1----:R-:W0:Y:S01]  /*0ce0*/  SHFL.BFLY PT, R3, R2, 0x10, 0x1f ;  /* 0x0e001f0002037f89 */ /* 0x002e2200000e0000 */
[----:B------:R-:W-:-:S13]  /*0cf0*/  ISETP.NE.AND P5, PT, R19, RZ, PT ;  /* 0x000000ff1300720c */ /* 0x000fda0003fa5270 */
[----:B------:R-:W1:Y:S01]  /*0d00*/  @!P5 I2F R29, c[0x0][0x190] ;  /* 0x00006400001ddb06 */ /* 0x000e620000201400 */
[----:B0-----:R-:W-:-:S05]  /*0d10*/  FADD.FTZ R3, R3, R2 ;  /* 0x0000000203037221 */ /* 0x001fca0000010000 */
[----:B------:R-:W0:Y:S02]  /*0d20*/  SHFL.BFLY PT, R4, R3, 0x8, 0x1f ;  /* 0x0d001f0003047f89 */ /* 0x000e2400000e0000 */
[----:B-1----:R-:W1:Y:S01]  /*0d30*/  @!P5 MUFU.RCP R29, R29 ;  /* 0x0000001d001dd308 */ /* 0x002e620000001000 */
[----:B0-----:R-:W-:Y:S02]  /*0d40*/  FADD.FTZ R4, R3, R4 ;  /* 0x0000000403047221 */ /* 0x001fe40000010000 */
[----:B------:R-:W-:-:S03]  /*0d50*/  @!P4 IMAD.WIDE R2, R19, R14, c[0x0][0x170] ;  /* 0x00005c001302c625 */ /* 0x000fc600078e020e */
[----:B------:R-:W0:Y:S04]  /*0d60*/  SHFL.BFLY PT, R5, R4, 0x4, 0x1f ;  /* 0x0c801f0004057f89 */ /* 0x000e2800000e0000 */
[----:B------:R2:W3:Y:S01]  /*0d70*/  @!P4 LDG.E.CONSTANT R27, [R2.64] ;  /* 0x00000004021bc981 */ /* 0x0004e2000c1e9900 */
[----:B0-----:R-:W-:-:S05]  /*0d80*/  FADD.FTZ R5, R4, R5 ;  /* 0x0000000504057221 */ /* 0x001fca0000010000 */
[----:B------:R-:W0:Y:S02]  /*0d90*/  SHFL.BFLY PT, R6, R5, 0x2, 0x1f ;  /* 0x0c401f0005067f89 */ /* 0x000e2400000e0000 */
[----:B0-----:R-:W-:Y:S02]  /*0da0*/  FADD.FTZ R11, R5, R6 ;  /* 0x00000006050b7221 */ /* 0x001fe40000010000 */
[----:B------:R-:W-:-:S03]  /*0db0*/  @!P4 IMAD.WIDE R4, R19, R14, c[0x0][0x178] ;  /* 0x00005e001304c625 */ /* 0x000fc600078e020e */
[----:B------:R-:W0:Y:S04]  /*0dc0*/  SHFL.BFLY PT, R6, R11, 0x1, 0x1f ;  /* 0x0c201f000b067f89 */ /* 0x000e2800000e0000 */
[----:B------:R4:W3:Y:S01]  /*0dd0*/  @!P4 LDG.E.CONSTANT R4, [R4.64] ;  /* 0x000000040404c981 */ /* 0x0008e2000c1e9900 */
[----:B0-----:R-:W-:-:S04]  /*0de0*/  FADD.FTZ R6, R11, R6 ;  /* 0x000000060b067221 */ /* 0x001fc80000010000 */
[----:B-1----:R-:W-:Y:S02]  /*0df0*/  @!P5 FFMA.FTZ R28, R6, R29, c[0x0][0x180] ;  /* 0x00006000061cd623 */ /* 0x002fe4000001001d */
[----:B------:R-:W-:Y:S02]  /*0e00*/  IMAD.MOV R11, RZ, RZ, -R9 ;  /* 0x000000ffff0b7224 */ /* 0x000fe400078e0a09 */
[----:B------:R-:W-:Y:S02]  /*0e10*/  @!P3 IMAD.WIDE R6, R20, R15, c[0x0][0x170] ;  /* 0x00005c001406b625 */ /* 0x000fe400078e020f */
[----:B------:R-:W0:Y:S01]  /*0e20*/  @!P5 MUFU.RSQ R28, R28 ;  /* 0x0000001c001cd308 */ /* 0x000e220000001400 */
[----:B------:R-:W-:Y:S01]  /*0e30*/  @!P2 MOV R29, 0x4 ;  /* 0x00000004001da802 */ /* 0x000fe20000000f00 */
[----:B----4-:R-:W-:Y:S02]  /*0e40*/  IMAD R5, R11, c[0x0][0x198], R8 ;  /* 0x000066000b057a24 */ /* 0x010fe400078e0208 */
[----:B------:R1:W4:Y:S02]  /*0e50*/  @!P3 LDG.E.CONSTANT R6, [R6.64] ;  /* 0x000000040606b981 */ /* 0x000324000c1e9900 */
[----:B--2---:R-:W-:-:S06]  /*0e60*/  @!P2 IMAD.WIDE R2, R18, R29, c[0x0][0x178] ;  /* 0x00005e001202a625 */ /* 0x004fcc00078e021d */
[----:B------:R-:W2:Y:S04]  /*0e70*/  @!P2 LDG.E.CONSTANT R3, [R2.64] ;  /* 0x000000040203a981 */ /* 0x000ea8000c1e9900 */
[----:B0-----:R0:W-:Y:S04]  /*0e80*/  @!P5 STS [0x4], R28 ;  /* 0x0000041cff00d388 */ /* 0x0011e80000000800 */
[----:B------:R-:W-:Y:S01]  /*0e90*/  BAR.SYNC.DEFER_BLOCKING 0x0 ;  /* 0x0000000000007b1d */ /* 0x000fe20000010000 */
[----:B0-----:R-:W-:Y:S02]  /*0ea0*/  IMAD R28, R10, R9, R17 ;  /* 0x000000090a1c7224 */ /* 0x001fe400078e0211 */
[----:B------:R-:W-:-:S04]  /*0eb0*/  @!P3 IMAD.WIDE R8, R20, R15, c[0x0][0x178] ;  /* 0x00005e001408b625 */ /* 0x000fc800078e020f */
[----:B------:R-:W-:Y:S02]  /*0ec0*/  @!P2 IMAD.WIDE R10, R18, R29, c[0x0][0x170] ;  /* 0x00005c00120aa625 */ /* 0x000fe400078e021d */
[----:B------:R0:W4:Y:S04]  /*0ed0*/  @!P3 LDG.E.CONSTANT R9, [R8.64] ;  /* 0x000000040809b981 */ /* 0x000128000c1e9900 */
[----:B------:R-:W2:Y:S01]  /*0ee0*/  @!P2 LDG.E.CONSTANT R10, [R10.64] ;  /* 0x000000040a0aa981 */ /* 0x000ea2000c1e9900 */
[----:B------:R-:W-:-:S04]  /*0ef0*/  IMAD.MOV R17, RZ, RZ, -R17 ;  /* 0x000000ffff117224 */ /* 0x000fc800078e0a11 */
[----:B------:R-:W-:Y:S02]  /*0f00*/  IMAD R21, R17, c[0x0][0x198], R21 ;  /* 0x0000660011157a24 */ /* 0x000fe400078e0215 */
[----:B------:R-:W5:Y:S01]  /*0f10*/  @!P3 LDS R17, [0x4] ;  /* 0x00000400ff11b984 */ /* 0x000f620000000800 */
[----:B------:R-:W-:-:S03]  /*0f20*/  IMAD R5, R28, c[0x0][0x198], R5 ;  /* 0x000066001c057a24 */ /* 0x000fc600078e0205 */
[----:B-1----:R-:W1:Y:S04]  /*0f30*/  @!P2 LDS R7, [0x4] ;  /* 0x00000400ff07a984 */ /* 0x002e680000000800 */
[----:B------:R-:W1:Y:S01]  /*0f40*/  @!P4 LDS R28, [0x4] ;  /* 0x00000400ff1cc984 */ /* 0x000e620000000800 */
[----:B------:R-:W-:Y:S01]  /*0f50*/  ISETP.GE.AND P5, PT, R20, c[0x0][0x190], PT ;  /* 0x0000640014007a0c */ /* 0x000fe20003fa6270 */
[----:B------:R-:W-:-:S03]  /*0f60*/  IMAD R26, R26, c[0x0][0xc], R21 ;  /* 0x000003001a1a7a24 */ /* 0x000fc600078e0215 */
[----:B------:R-:W-:Y:S02]  /*0f70*/  FSEL R22, R22, R25, !P5 ;  /* 0x0000001916167208 */ /* 0x000fe40006800000 */
[----:B------:R-:W-:Y:S01]  /*0f80*/  FSEL R24, R24, R23, !P6 ;  /* 0x0000001718187208 */ /* 0x000fe20007000000 */
[----:B------:R-:W-:-:S04]  /*0f90*/  IMAD R5, R5, c[0x0][0x198], R26 ;  /* 0x0000660005057a24 */ /* 0x000fc800078e021a */
[C---:B------:R-:W-:Y:S02]  /*0fa0*/  @!P4 IMAD R19, R5.reuse, c[0x0][0x190], R19 ;  /* 0x000064000513ca24 */ /* 0x040fe400078e0213 */
[----:B0-----:R-:W-:Y:S02]  /*0fb0*/  @!P2 IMAD R8, R5, c[0x0][0x190], R18 ;  /* 0x000064000508aa24 */ /* 0x001fe400078e0212 */
[----:B-----5:R-:W-:Y:S02]  /*0fc0*/  @!P3 FMUL.FTZ R17, R22, R17 ;  /* 0x000000111611b220 */ /* 0x020fe40000410000 */
[----:B-1----:R-:W-:Y:S02]  /*0fd0*/  @!P2 FMUL.FTZ R7, R24, R7 ;  /* 0x000000071807a220 */ /* 0x002fe40000410000 */
[----:B------:R-:W-:-:S04]  /*0fe0*/  @!P4 FMUL.FTZ R16, R16, R28 ;  /* 0x0000001c1010c220 */ /* 0x000fc80000410000 */
[----:B---3--:R-:W-:Y:S02]  /*0ff0*/  @!P4 FFMA.FTZ R4, R16, R27, R4 ;  /* 0x0000001b1004c223 */ /* 0x008fe40000010004 */
[----:B----4-:R-:W-:Y:S02]  /*1000*/  @!P3 FFMA.FTZ R17, R17, R6, R9 ;  /* 0x000000061111b223 */ /* 0x010fe40000010009 */
[----:B------:R-:W-:Y:S02]  /*1010*/  @!P3 IMAD R6, R5, c[0x0][0x190], R20 ;  /* 0x000064000506ba24 */ /* 0x000fe400078e0214 */
[----:B--2---:R-:W-:Y:S02]  /*1020*/  @!P2 FFMA.FTZ R11, R7, R10, R3 ;  /* 0x0000000a070ba223 */ /* 0x004fe40000010003 */
[----:B------:R-:W-:-:S04]  /*1030*/  @!P4 IMAD.WIDE R2, R19, R14, c[0x0][0x160] ;  /* 0x000058001302c625 */ /* 0x000fc800078e020e */
[----:B------:R-:W-:Y:S01]  /*1040*/  @!P3 IMAD.WIDE R6, R6, R15, c[0x0][0x160] ;  /* 0x000058000606b625 */ /* 0x000fe200078e020f */
[----:B------:R0:W-:Y:S03]  /*1050*/  @!P4 STG.E [R2.64], R4 ;  /* 0x000000040200c986 */ /* 0x0001e6000c101904 */
[----:B------:R-:W-:Y:S01]  /*1060*/  @!P2 IMAD.WIDE R8, R8, R29, c[0x0][0x160] ;  /* 0x000058000808a625 */ /* 0x000fe200078e021d */
[----:B------:R0:W-:Y:S04]  /*1070*/  @!P3 STG.E [R6.64], R17 ;  /* 0x000000110600b986 */ /* 0x0001e8000c101904 */
[----:B------:R0:W-:Y:S01]  /*1080*/  @!P2 STG.E [R8.64], R11 ;  /* 0x0000000b0800a986 */ /* 0x0001e2000c101904 */
[----:B------:R-:W-:Y:S05]  /*1090*/  @P1 EXIT ;  /* 0x000000000000194d */ /* 0x000fea0003800000 */
[----:B0-----:R-:W-:Y:S01]  /*10a0*/  MOV R11, 0x4 ;  /* 0x00000004000b7802 */ /* 0x001fe20000000f00 */
[----:B------:R-:W0:Y:S04]  /*10b0*/  LDS R9, [0x4] ;  /* 0x00000400ff097984 */ /* 0x000e280000000800 */
[----:B------:R-:W-:-:S04]  /*10c0*/  IMAD.WIDE R2, R0, R11, c[0x0][0x170] ;  /* 0x00005c0000027625 */ /* 0x000fc800078e020b */
[----:B------:R-:W-:Y:S02]  /*10d0*/  IMAD.WIDE R6, R0, R11, c[0x0][0x178] ;  /* 0x00005e0000067625 */ /* 0x000fe400078e020b */
[----:B------:R-:W2:Y:S04]  /*10e0*/  LDG.E.CONSTANT R3, [R2.64] ;  /* 0x0000000402037981 */ /* 0x000ea8000c1e9900 */
[----:B------:R-:W2:Y:S01]  /*10f0*/  LDG.E.CONSTANT R6, [R6.64] ;  /* 0x0000000406067981 */ /* 0x000ea2000c1e9900 */
[----:B------:R-:W-:Y:S01]  /*1100*/  FSEL R12, R13, R12, !P0 ;  /* 0x0000000c0d0c7208 */ /* 0x000fe20004000000 */
[----:B------:R-:W-:-:S04]  /*1110*/  IMAD R5, R5, c[0x0][0x190], R0 ;  /* 0x0000640005057a24 */ /* 0x000fc800078e0200 */
[----:B------:R-:W-:-:S04]  /*1120*/  IMAD.WIDE R4, R5, R11, c[0x0][0x160] ;  /* 0x0000580005047625 */ /* 0x000fc800078e020b */
[----:B0-----:R-:W-:-:S04]  /*1130*/  FMUL.FTZ R12, R12, R9 ;  /* 0x000000090c0c7220 */ /* 0x001fc80000410000 */
[----:B--2---:R-:W-:-:S05]  /*1140*/  FFMA.FTZ R9, R12, R3, R6 ;  /* 0x000000030c097223 */ /* 0x004fca0000010006 */
[----:B------:R-:W-:Y:S01]  /*1150*/  STG.E [R4.64], R9 ;  /* 0x0000000904007986 */ /* 0x000fe2000c101904 */
[----:B------:R-:W-:Y:S05]  /*1160*/  EXIT ;  /* 0x000000000000794d */ /* 0x000fea0003800000 */
.L_x_2416:
        /* <DEDUP_REMOVED lines=9> */
.L_x_2616:


//--------------------- .text._ZN17fastertransformer25layernorm_shift_partitionIfEEvPT_PKS1_S4_S4_fiiiiii --------------------------
	.section	.text._ZN17fastertransformer25layernorm_shift_partitionIfEEvPT_PKS1_S4_S4_fiiiiii,"ax",@progbits
	.sectioninfo	@"SHI_REGISTERS=21"
	.align	128
        .global         _ZN17fastertransformer25layernorm_shift_partitionIfEEvPT_PKS1_S4_S4_fiiiiii
        .type           _ZN17fastertransformer25layernorm_shift_partitionIfEEvPT_PKS1_S4_S4_fiiiiii,@function
        .size           _ZN17fastertransformer25layernorm_shift_partitionIfEEvPT_PKS1_S4_S4_fiiiiii,(.L_x_2617 - _ZN17fastertransformer25layernorm_shift_partitionIfEEvPT_PKS1_S4_S4_fiiiiii)
        .other          _ZN17fastertransformer25layernorm_shift_partitionIfEEvPT_PKS1_S4_S4_fiiiiii,@"STO_CUDA_ENTRY STV_DEFAULT"
_ZN17fastertransformer25layernorm_shift_partitionIfEEvPT_PKS1_S4_S4_fiiiiii:
.text._ZN17fastertransformer25layernorm_shift_partitionIfEEvPT_PKS1_S4_S4_fiiiiii:
[----:B------:R-:W-:Y:S02]  /*0000*/  IMAD.MOV.U32 R1, RZ, RZ, c[0x0][0x28] ;  /* 0x00000a00ff017624 */ /* 0x000fe400078e00ff */
        /* <DEDUP_REMOVED lines=8> */
[----:B------:R-:W-:Y:S01]  /*0090*/  @!P0 SHF.R.S32.HI R6, RZ, 0x1f, R0 ;  /* 0x0000001fff068819 */ /* 0x000fe20000011400 */
[----:B------:R-:W-:-:S04]  /*00a0*/  IMAD R3, R2, c[0x0][0xc], R3 ;  /* 0x0000030002037a24 */ /* 0x000fc800078e0203 */
[----:B------:R-:W-:-:S05]  /*00b0*/  @!P0 IMAD R3, R3, c[0x0][0x190], RZ ;  /* 0x0000640003038a24 */ /* 0x000fca00078e02ff */
[----:B------:R-:W-:-:S04]  /*00c0*/  @!P0 IADD3 R7, P1, R3, R0, RZ ;  /* 0x0000000003078210 */ /* 0x000fc80007f3e0ff */
[----:B------:R-:W-:Y:S01]  /*00d0*/  @!P0 LEA.HI.X.SX32 R8, R3, R6, 0x1, P1 ;  /* 0x0000000603088211 */ /* 0x000fe200008f0eff */
[----:B------:R-:W-:Y:S01]  /*00e0*/  HFMA2.MMA R3, -RZ, RZ, 0, 0 ;  /* 0x00000000ff037435 */ /* 0x000fe200000001ff */
[----:B------:R-:W-:-:S04]  /*00f0*/  @!P0 LEA R6, P1, R7, c[0x0][0x168], 0x2 ;  /* 0x00005a0007068a11 */ /* 0x000fc800078210ff */
[----:B------:R-:W-:-:S05]  /*0100*/  @!P0 LEA.HI.X R7, R7, c[0x0][0x16c], R8, 0x2, P1 ;  /* 0x00005b0007078a11 */ /* 0x000fca00008f1408 */
[----:B------:R0:W5:Y:S01]  /*0110*/  @!P0 LDG.E.CONSTANT R3, [R6.64] ;  /* 0x0000000406038981 */ /* 0x000162000c1e9900 */
[----:B------:R-:W-:-:S13]  /*0120*/  ISETP.NE.AND P1, PT, RZ, c[0x0][0x194], PT ;  /* 0x00006500ff007a0c */ /* 0x000fda0003f25270 */
[----:B------:R-:W-:Y:S05]  /*0130*/  @!P1 BRA `(.L_x_2417) ;  /* 0x0000026000009947 */ /* 0x000fea0003800000 */
[----:B0-----:R-:W0:Y:S01]  /*0140*/  I2F.U32.RP R11, c[0x0][0xc] ;  /* 0x00000300000b7b06 */ /* 0x001e220000209000 */
[----:B------:R-:W-:Y:S02]  /*0150*/  IADD3 R5, R5, c[0x0][0xc], RZ ;  /* 0x0000030005057a10 */ /* 0x000fe40007ffe0ff */
[----:B------:R-:W-:Y:S02]  /*0160*/  IADD3 R4, R4, c[0x0][0x10], RZ ;  /* 0x0000040004047a10 */ /* 0x000fe40007ffe0ff */
[----:B------:R-:W-:Y:S02]  /*0170*/  IADD3 R5, R5, -c[0x0][0x194], RZ ;  /* 0x8000650005057a10 */ /* 0x000fe40007ffe0ff */
[----:B------:R-:W-:Y:S01]  /*0180*/  IADD3 R4, R4, -c[0x0][0x194], RZ ;  /* 0x8000650004047a10 */ /* 0x000fe20007ffe0ff */
[----:B------:R-:W1:Y:S01]  /*0190*/  I2F.U32.RP R10, c[0x0][0x10] ;  /* 0x00000400000a7b06 */ /* 0x000e620000209000 */
[----:B------:R-:W-:-:S07]  /*01a0*/  ISETP.NE.U32.AND P4, PT, RZ, c[0x0][0xc], PT ;  /* 0x00000300ff007a0c */ /* 0x000fce0003f85070 */
[----:B0-----:R-:W0:Y:S08]  /*01b0*/  MUFU.RCP R11, R11 ;  /* 0x0000000b000b7308 */ /* 0x001e300000001000 */
[----:B-1----:R-:W1:Y:S01]  /*01c0*/  MUFU.RCP R10, R10 ;  /* 0x0000000a000a7308 */ /* 0x002e620000001000 */
[----:B0-----:R-:W-:-:S07]  /*01d0*/  IADD3 R8, R11, 0xffffffe, RZ ;  /* 0x0ffffffe0b087810 */ /* 0x001fce0007ffe0ff */
[----:B------:R0:W2:Y:S01]  /*01e0*/  F2I.FTZ.U32.TRUNC.NTZ R9, R8 ;  /* 0x0000000800097305 */ /* 0x0000a2000021f000 */
[----:B-1----:R-:W-:-:S07]  /*01f0*/  IADD3 R6, R10, 0xffffffe, RZ ;  /* 0x0ffffffe0a067810 */ /* 0x002fce0007ffe0ff */
[----:B------:R1:W3:Y:S01]  /*0200*/  F2I.FTZ.U32.TRUNC.NTZ R7, R6 ;  /* 0x0000000600077305 */ /* 0x0002e2000021f000 */
[----:B0-----:R-:W-:Y:S02]  /*0210*/  MOV R8, RZ ;  /* 0x000000ff00087202 */ /* 0x001fe40000000f00 */
[----:B--2---:R-:W-:Y:S01]  /*0220*/  IADD3 R12, RZ, -R9, RZ ;  /* 0x80000009ff0c7210 */ /* 0x004fe20007ffe0ff */
[----:B-1----:R-:W-:-:S04]  /*0230*/  IMAD.MOV.U32 R6, RZ, RZ, RZ ;  /* 0x000000ffff067224 */ /* 0x002fc800078e00ff */
[----:B------:R-:W-:Y:S02]  /*0240*/  IMAD R11, R12, c[0x0][0xc], RZ ;  /* 0x000003000c0b7a24 */ /* 0x000fe400078e02ff */
[----:B---3--:R-:W-:Y:S02]  /*0250*/  IMAD.MOV R13, RZ, RZ, -R7 ;  /* 0x000000ffff0d7224 */ /* 0x008fe400078e0a07 */
[----:B------:R-:W-:-:S04]  /*0260*/  IMAD.HI.U32 R8, R9, R11, R8 ;  /* 0x0000000b09087227 */ /* 0x000fc800078e0008 */
        /* <DEDUP_REMOVED lines=19> */
.L_x_2417:
[----:B0----5:R-:W0:Y:S01]  /*03a0*/  SHFL.BFLY PT, R6, R3, 0x10, 0x1f ;  /* 0x0e001f0003067f89 */ /* 0x021e2200000e0000 */
[----:B------:R-:W1:Y:S01]  /*03b0*/  I2F.U32 R12, c[0x0][0x0] ;  /* 0x00000000000c7b06 */ /* 0x000e620000201000 */
[C---:B------:R-:W-:Y:S02]  /*03c0*/  ISETP.NE.AND P4, PT, R0.reuse, RZ, PT ;  /* 0x000000ff0000720c */ /* 0x040fe40003f85270 */
[----:B------:R-:W-:-:S05]  /*03d0*/  ISETP.GE.AND P3, PT, R0, c[0x0][0x190], PT ;  /* 0x0000640000007a0c */ /* 0x000fca0003f66270 */
        /* <DEDUP_REMOVED lines=8> */
[----:B------:R-:W-:Y:S01]  /*0460*/  LOP3.LUT R7, R7, 0x1ffffffc, RZ, 0xc0, !PT ;  /* 0x1ffffffc07077812 */ /* 0x000fe200078ec0ff */
[----:B0-----:R-:W-:Y:S02]  /*0470*/  FADD.FTZ R9, R8, R9 ;  /* 0x0000000908097221 */ /* 0x001fe40000010000 */
[----:B------:R-:W-:-:S03]  /*0480*/  IMAD.MOV.U32 R8, RZ, RZ, RZ ;  /* 0x000000ffff087224 */ /* 0x000fc600078e00ff */
[----:B------:R-:W0:Y:S02]  /*0490*/  SHFL.BFLY PT, R6, R9, 0x2, 0x1f ;  /* 0x0c401f0009067f89 */ /* 0x000e2400000e0000 */
[----:B0-----:R-:W-:Y:S01]  /*04a0*/  FADD.FTZ R10, R9, R6 ;  /* 0x00000006090a7221 */ /* 0x001fe20000010000 */
[----:B------:R-:W-:-:S04]  /*04b0*/  LOP3.LUT P1, R6, R0, 0x1f, RZ, 0xc0, !PT ;  /* 0x0000001f00067812 */ /* 0x000fc8000782c0ff */
[----:B------:R-:W0:Y:S02]  /*04c0*/  SHFL.BFLY PT, R11, R10, 0x1, 0x1f ;  /* 0x0c201f000a0b7f89 */ /* 0x000e2400000e0000 */
[----:B0-----:R-:W-:-:S07]  /*04d0*/  FADD.FTZ R14, R10, R11 ;  /* 0x0000000b0a0e7221 */ /* 0x001fce0000010000 */
        /* <DEDUP_REMOVED lines=53> */
[----:B0-----:R-:W-:-:S04]  /*0830*/  IMAD.MOV.U32 R9, RZ, RZ, 0x4 ;  /* 0x00000004ff097424 */ /* 0x001fc800078e00ff */
[----:B------:R-:W-:-:S04]  /*0840*/  IMAD.WIDE R10, R0, R9, c[0x0][0x178] ;  /* 0x00005e00000a7625 */ /* 0x000fc800078e0209 */
[----:B------:R-:W-:Y:S02]  /*0850*/  IMAD.WIDE R14, R0, R9, c[0x0][0x170] ;  /* 0x00005c00000e7625 */ /* 0x000fe400078e0209 */
[----:B------:R0:W2:Y:S04]  /*0860*/  LDG.E.CONSTANT R11, [R10.64] ;  /* 0x000000040a0b7981 */ /* 0x0000a8000c1e9900 */
[----:B------:R1:W2:Y:S01]  /*0870*/  LDG.E.CONSTANT R8, [R14.64] ;  /* 0x000000040e087981 */ /* 0x0002a2000c1e9900 */
[----:B------:R-:W-:-:S04]  /*0880*/  IABS R6, c[0x0][0x198] ;  /* 0x0000660000067a13 */ /* 0x000fc80000000000 */
[----:B------:R-:W3:Y:S08]  /*0890*/  I2F.RP R7, R6 ;  /* 0x0000000600077306 */ /* 0x000ef00000209400 */
[----:B---3--:R-:W3:Y:S02]  /*08a0*/  MUFU.RCP R7, R7 ;  /* 0x0000000700077308 */ /* 0x008ee40000001000 */
[----:B---3--:R-:W-:-:S06]  /*08b0*/  IADD3 R12, R7, 0xffffffe, RZ ;  /* 0x0ffffffe070c7810 */ /* 0x008fcc0007ffe0ff */
[----:B------:R3:W4:Y:S01]  /*08c0*/  F2I.FTZ.U32.TRUNC.NTZ R13, R12 ;  /* 0x0000000c000d7305 */ /* 0x000722000021f000 */
[----:B------:R-:W-:Y:S01]  /*08d0*/  IABS R7, c[0x0][0x18c] ;  /* 0x0000630000077a13 */ /* 0x000fe20000000000 */
[----:B---3--:R-:W-:Y:S01]  /*08e0*/  IMAD.MOV.U32 R12, RZ, RZ, RZ ;  /* 0x000000ffff0c7224 */ /* 0x008fe200078e00ff */
[----:B----4-:R-:W-:-:S05]  /*08f0*/  IADD3 R17, RZ, -R13, RZ ;  /* 0x8000000dff117210 */ /* 0x010fca0007ffe0ff */
[----:B-1----:R-:W-:Y:S01]  /*0900*/  IMAD R15, R17, R6, RZ ;  /* 0x00000006110f7224 */ /* 0x002fe200078e02ff */
[----:B------:R-:W-:-:S03]  /*0910*/  IABS R17, R5 ;  /* 0x0000000500117213 */ /* 0x000fc60000000000 */
[----:B------:R-:W-:Y:S01]  /*0920*/  IMAD.HI.U32 R13, R13, R15, R12 ;  /* 0x0000000f0d0d7227 */ /* 0x000fe200078e000c */
[----:B------:R-:W-:-:S05]  /*0930*/  IABS R16, R4 ;  /* 0x0000000400107213 */ /* 0x000fca0000000000 */
[----:B0-----:R-:W-:-:S04]  /*0940*/  IMAD.HI.U32 R10, R13, R7, RZ ;  /* 0x000000070d0a7227 */ /* 0x001fc800078e00ff */
[----:B------:R-:W-:Y:S01]  /*0950*/  IMAD.HI.U32 R15, R13, R17, RZ ;  /* 0x000000110d0f7227 */ /* 0x000fe200078e00ff */
[----:B------:R-:W-:-:S03]  /*0960*/  IADD3 R12, -R10, RZ, RZ ;  /* 0x000000ff0a0c7210 */ /* 0x000fc60007ffe1ff */
[----:B------:R-:W-:Y:S01]  /*0970*/  IMAD.HI.U32 R14, R13, R16, RZ ;  /* 0x000000100d0e7227 */ /* 0x000fe200078e00ff */
[----:B------:R-:W-:-:S03]  /*0980*/  IADD3 R18, -R15, RZ, RZ ;  /* 0x000000ff0f127210 */ /* 0x000fc60007ffe1ff */
[----:B------:R-:W-:Y:S02]  /*0990*/  IMAD.MOV R13, RZ, RZ, -R14 ;  /* 0x000000ffff0d7224 */ /* 0x000fe400078e0a0e */
[C---:B------:R-:W-:Y:S02]  /*09a0*/  IMAD R7, R6.reuse, R12, R7 ;  /* 0x0000000c06077224 */ /* 0x040fe400078e0207 */
[C---:B------:R-:W-:Y:S02]  /*09b0*/  IMAD R17, R6.reuse, R18, R17 ;  /* 0x0000001206117224 */ /* 0x040fe400078e0211 */
[C---:B------:R-:W-:Y:S01]  /*09c0*/  IMAD R13, R6.reuse, R13, R16 ;  /* 0x0000000d060d7224 */ /* 0x040fe200078e0210 */
[C---:B------:R-:W-:Y:S02]  /*09d0*/  ISETP.GT.U32.AND P0, PT, R6.reuse, R7, PT ;  /* 0x000000070600720c */ /* 0x040fe40003f04070 */
[C---:B------:R-:W-:Y:S02]  /*09e0*/  ISETP.GT.U32.AND P4, PT, R6.reuse, R17, PT ;  /* 0x000000110600720c */ /* 0x040fe40003f84070 */
[----:B------:R-:W-:-:S02]  /*09f0*/  ISETP.GT.U32.AND P3, PT, R6, R13, PT ;  /* 0x0000000d0600720c */ /* 0x000fc40003f64070 */
[----:B------:R-:W-:-:S07]  /*0a00*/  MOV R12, c[0x0][0x18c] ;  /* 0x00006300000c7a02 */ /* 0x000fce0000000f00 */
[--C-:B------:R-:W-:Y:S02]  /*0a10*/  @!P0 IMAD.IADD R7, R7, 0x1, -R6.reuse ;  /* 0x0000000107078824 */ /* 0x100fe400078e0a06 */
[----:B------:R-:W-:Y:S02]  /*0a20*/  @!P4 IMAD.IADD R17, R17, 0x1, -R6 ;  /* 0x000000011111c824 */ /* 0x000fe400078e0a06 */
[-C--:B------:R-:W-:Y:S02]  /*0a30*/  @!P3 IADD3 R13, R13, -R6.reuse, RZ ;  /* 0x800000060d0db210 */ /* 0x080fe40007ffe0ff */
[-C--:B------:R-:W-:Y:S02]  /*0a40*/  ISETP.GE.U32.AND P2, PT, R7, R6.reuse, PT ;  /* 0x000000060700720c */ /* 0x080fe40003f46070 */
[-C--:B------:R-:W-:Y:S02]  /*0a50*/  ISETP.GE.U32.AND P5, PT, R13, R6.reuse, PT ;  /* 0x000000060d00720c */ /* 0x080fe40003fa6070 */
[----:B------:R-:W-:-:S02]  /*0a60*/  ISETP.GE.U32.AND P6, PT, R17, R6, PT ;  /* 0x000000061100720c */ /* 0x000fc40003fc6070 */
[----:B------:R-:W0:Y:S01]  /*0a70*/  LDS.64 R6, [RZ] ;  /* 0x00000000ff067984 */ /* 0x000e220000000a00 */
[----:B------:R-:W-:Y:S02]  /*0a80*/  LOP3.LUT R13, R4, c[0x0][0x198], RZ, 0x3c, !PT ;  /* 0x00006600040d7a12 */ /* 0x000fe400078e3cff */
[----:B------:R-:W-:Y:S02]  /*0a90*/  LOP3.LUT R16, R5, c[0x0][0x198], RZ, 0x3c, !PT ;  /* 0x0000660005107a12 */ /* 0x000fe400078e3cff */
[----:B------:R-:W-:Y:S02]  /*0aa0*/  LOP3.LUT R12, R12, c[0x0][0x198], RZ, 0x3c, !PT ;  /* 0x000066000c0c7a12 */ /* 0x000fe400078e3cff */
[----:B------:R-:W-:Y:S02]  /*0ab0*/  ISETP.GE.AND P1, PT, R13, RZ, PT ;  /* 0x000000ff0d00720c */ /* 0x000fe40003f26270 */
[----:B------:R-:W-:Y:S02]  /*0ac0*/  @!P0 IADD3 R10, R10, 0x1, RZ ;  /* 0x000000010a0a8810 */ /* 0x000fe40007ffe0ff */
[----:B------:R-:W-:-:S02]  /*0ad0*/  ISETP.GE.AND P0, PT, R16, RZ, PT ;  /* 0x000000ff1000720c */ /* 0x000fc40003f06270 */
[----:B------:R-:W-:Y:S02]  /*0ae0*/  @!P4 IADD3 R15, R15, 0x1, RZ ;  /* 0x000000010f0fc810 */ /* 0x000fe40007ffe0ff */
[----:B------:R-:W-:Y:S02]  /*0af0*/  ISETP.GE.AND P4, PT, R12, RZ, PT ;  /* 0x000000ff0c00720c */ /* 0x000fe40003f86270 */
[----:B------:R-:W-:Y:S02]  /*0b00*/  @!P3 IADD3 R14, R14, 0x1, RZ ;  /* 0x000000010e0eb810 */ /* 0x000fe40007ffe0ff */
[----:B------:R-:W-:Y:S02]  /*0b10*/  @P6 IADD3 R15, R15, 0x1, RZ ;  /* 0x000000010f0f6810 */ /* 0x000fe40007ffe0ff */
[----:B------:R-:W-:Y:S02]  /*0b20*/  @P5 IADD3 R14, R14, 0x1, RZ ;  /* 0x000000010e0e5810 */ /* 0x000fe40007ffe0ff */
[----:B------:R-:W-:-:S02]  /*0b30*/  @P2 IADD3 R10, R10, 0x1, RZ ;  /* 0x000000010a0a2810 */ /* 0x000fc40007ffe0ff */
[----:B------:R-:W-:Y:S01]  /*0b40*/  ISETP.NE.AND P3, PT, RZ, c[0x0][0x198], PT ;  /* 0x00006600ff007a0c */ /* 0x000fe20003f65270 */
[----:B------:R-:W-:Y:S01]  /*0b50*/  @!P1 IMAD.MOV R14, RZ, RZ, -R14 ;  /* 0x000000ffff0e9224 */ /* 0x000fe200078e0a0e */
[----:B------:R-:W-:Y:S02]  /*0b60*/  LOP3.LUT R13, RZ, c[0x0][0x198], RZ, 0x33, !PT ;  /* 0x00006600ff0d7a12 */ /* 0x000fe400078e33ff */
[----:B------:R-:W-:Y:S01]  /*0b70*/  @!P0 IADD3 R15, -R15, RZ, RZ ;  /* 0x000000ff0f0f8210 */ /* 0x000fe20007ffe1ff */
[----:B------:R-:W-:Y:S01]  /*0b80*/  @!P4 IMAD.MOV R10, RZ, RZ, -R10 ;  /* 0x000000ffff0ac224 */ /* 0x000fe200078e0a0a */
[C---:B------:R-:W-:Y:S02]  /*0b90*/  SEL R14, R13.reuse, R14, !P3 ;  /* 0x0000000e0d0e7207 */ /* 0x040fe40005800000 */
[C---:B------:R-:W-:Y:S02]  /*0ba0*/  SEL R15, R13.reuse, R15, !P3 ;  /* 0x0000000f0d0f7207 */ /* 0x040fe40005800000 */
[----:B------:R-:W-:-:S02]  /*0bb0*/  SEL R12, R13, R10, !P3 ;  /* 0x0000000a0d0c7207 */ /* 0x000fc40005800000 */
[----:B------:R-:W-:Y:S01]  /*0bc0*/  IADD3 R13, -R14, RZ, RZ ;  /* 0x000000ff0e0d7210 */ /* 0x000fe20007ffe1ff */
[--C-:B------:R-:W-:Y:S02]  /*0bd0*/  IMAD.MOV R10, RZ, RZ, -R15.reuse ;  /* 0x000000ffff0a7224 */ /* 0x100fe400078e0a0f */
[----:B------:R-:W-:Y:S02]  /*0be0*/  IMAD R15, R12, R14, R15 ;  /* 0x0000000e0c0f7224 */ /* 0x000fe400078e020f */
[----:B------:R-:W-:Y:S02]  /*0bf0*/  IMAD R4, R13, c[0x0][0x198], R4 ;  /* 0x000066000d047a24 */ /* 0x000fe400078e0204 */
[----:B------:R-:W-:Y:S02]  /*0c00*/  IMAD R5, R10, c[0x0][0x198], R5 ;  /* 0x000066000a057a24 */ /* 0x000fe400078e0205 */
[----:B------:R-:W-:Y:S02]  /*0c10*/  IMAD R4, R15, c[0x0][0x198], R4 ;  /* 0x000066000f047a24 */ /* 0x000fe400078e0204 */
[----:B------:R-:W-:-:S02]  /*0c20*/  IMAD R5, R2, c[0x0][0xc], R5 ;  /* 0x0000030002057a24 */ /* 0x000fc400078e0205 */
[----:B0-----:R-:W-:Y:S02]  /*0c30*/  FADD.FTZ R6, -R6, R3 ;  /* 0x0000000306067221 */ /* 0x001fe40000010100 */
[----:B------:R-:W-:Y:S02]  /*0c40*/  IMAD R5, R4, c[0x0][0x198], R5 ;  /* 0x0000660004057a24 */ /* 0x000fe400078e0205 */
[----:B------:R-:W-:Y:S02]  /*0c50*/  FMUL.FTZ R6, R6, R7 ;  /* 0x0000000706067220 */ /* 0x000fe40000410000 */
[----:B------:R-:W-:-:S04]  /*0c60*/  IMAD R2, R5, c[0x0][0x190], R0 ;  /* 0x0000640005027a24 */ /* 0x000fc800078e0200 */
[----:B------:R-:W-:-:S04]  /*0c70*/  IMAD.WIDE R2, R2, R9, c[0x0][0x160] ;  /* 0x0000580002027625 */ /* 0x000fc800078e0209 */
[----:B--2---:R-:W-:-:S05]  /*0c80*/  FFMA.FTZ R11, R6, R8, R11 ;  /* 0x00000008060b7223 */ /* 0x004fca000001000b */
[----:B------:R-:W-:Y:S01]  /*0c90*/  STG.E [R2.64], R11 ;  /* 0x0000000b02007986 */ /* 0x000fe2000c101904 */
[----:B------:R-:W-:Y:S05]  /*0ca0*/  EXIT ;  /* 0x000000000000794d */ /* 0x000fea0003800000 */
.L_x_2418:
        /* <DEDUP_REMOVED lines=13> */
.L_x_2617:


//--------------------- .text._ZN17fastertransformer28addBiasResidualPostLayerNormIfLi2EEEvPT_PKS1_S4_S4_S4_fii --------------------------
	.section	.text._ZN17fastertransformer28addBiasResidualPostLayerNormIfLi2EEEvPT_PKS1_S4_S4_S4_fii,"ax",@progbits
	.sectioninfo	@"SHI_REGISTERS=20"
	.align	128
        .global         _ZN17fastertransformer28addBiasResidualPostLayerNormIfLi2EEEvPT_PKS1_S4_S4_S4_fii
        .type           _ZN17fastertransformer28addBiasResidualPostLayerNormIfLi2EEEvPT_PKS1_S4_S4_S4_fii,@function
        .size           _ZN17fastertransformer28addBiasResidualPostLayerNormIfLi2EEEvPT_PKS1_S4_S4_S4_fii,(.L_x_2618 - _ZN17fastertransformer28addBiasResidualPostLayerNormIfLi2EEEvPT_PKS1_S4_S4_S4_fii)
        .other          _ZN17fastertransformer28addBiasResidualPostLayerNormIfLi2EEEvPT_PKS1_S4_S4_S4_fii,@"STO_CUDA_ENTRY STV_DEFAULT"
_ZN17fastertransformer28addBiasResidualPostLayerNormIfLi2EEEvPT_PKS1_S4_S4_S4_fii:
.text._ZN17fastertransformer28addBiasResidualPostLayerNormIfLi2EEEvPT_PKS1_S4_S4_S4_fii:
        /* <DEDUP_REMOVED lines=11> */
[----:B------:R-:W-:-:S04]  /*00b0*/  IMAD.WIDE R8, R2, R15, c[0x0][0x170] ;  /* 0x00005c0002087625 */ /* 0x000fc800078e020f */
[----:B0-----:R-:W-:-:S06]  /*00c0*/  IMAD R6, R3, c[0x0][0x190], R2 ;  /* 0x0000640003067a24 */ /* 0x001fcc00078e0202 */
[----:B------:R-:W-:Y:S02]  /*00d0*/  @!P1 IMAD R12, R3, c[0x0][0x190], R14 ;  /* 0x00006400030c9a24 */ /* 0x000fe400078e020e */
[CC--:B------:R-:W-:Y:S01]  /*00e0*/  IMAD.WIDE.U32 R4, R6.reuse, R15.reuse, c[0x0][0x160] ;  /* 0x0000580006047625 */ /* 0x0c0fe200078e000f */
[----:B------:R-:W2:Y:S03]  /*00f0*/  LDG.E.CONSTANT R3, [R8.64] ;  /* 0x0000000408037981 */ /* 0x000ea6000c1e9900 */
[-C--:B------:R-:W-:Y:S02]  /*0100*/  IMAD.WIDE.U32 R6, R6, R15.reuse, c[0x0][0x168] ;  /* 0x00005a0006067625 */ /* 0x080fe400078e000f */
[----:B------:R-:W3:Y:S02]  /*0110*/  LDG.E R4, [R4.64] ;  /* 0x0000000404047981 */ /* 0x000ee4000c1e1900 */
[----:B------:R-:W-:-:S02]  /*0120*/  @!P1 IMAD.WIDE.U32 R10, R12, R15, c[0x0][0x160] ;  /* 0x000058000c0a9625 */ /* 0x000fc400078e000f */
[----:B------:R-:W3:Y:S02]  /*0130*/  LDG.E R7, [R6.64] ;  /* 0x0000000406077981 */ /* 0x000ee4000c1e1900 */
[-C--:B------:R-:W-:Y:S02]  /*0140*/  @!P1 IMAD.WIDE.U32 R12, R12, R15.reuse, c[0x0][0x168] ;  /* 0x00005a000c0c9625 */ /* 0x080fe400078e000f */
[----:B------:R-:W4:Y:S02]  /*0150*/  @!P1 LDG.E R10, [R10.64] ;  /* 0x000000040a0a9981 */ /* 0x000f24000c1e1900 */
[----:B------:R-:W-:Y:S02]  /*0160*/  @!P1 IMAD.WIDE R14, R14, R15, c[0x0][0x170] ;  /* 0x00005c000e0e9625 */ /* 0x000fe400078e020f */
[----:B------:R-:W4:Y:S04]  /*0170*/  @!P1 LDG.E R13, [R12.64] ;  /* 0x000000040c0d9981 */ /* 0x000f28000c1e1900 */
[----:B------:R-:W5:Y:S01]  /*0180*/  @!P1 LDG.E.CONSTANT R14, [R14.64] ;  /* 0x000000040e0e9981 */ /* 0x000f62000c1e9900 */
[----:B---3--:R-:W-:-:S04]  /*0190*/  FADD.FTZ R16, R4, R7 ;  /* 0x0000000704107221 */ /* 0x008fc80000010000 */
[----:B--2---:R-:W-:Y:S02]  /*01a0*/  FADD.FTZ R3, R3, R16 ;  /* 0x0000001003037221 */ /* 0x004fe40000010000 */
[----:B----4-:R-:W-:Y:S02]  /*01b0*/  @!P1 FADD.FTZ R17, R10, R13 ;  /* 0x0000000d0a119221 */ /* 0x010fe40000010000 */
[----:B------:R-:W-:Y:S02]  /*01c0*/  FADD.FTZ R5, RZ, R3 ;  /* 0x00000003ff057221 */ /* 0x000fe40000010000 */
[----:B-----5:R-:W-:-:S04]  /*01d0*/  @!P1 FADD.FTZ R0, R14, R17 ;  /* 0x000000110e009221 */ /* 0x020fc80000010000 */
[----:B------:R-:W-:Y:S02]  /*01e0*/  @!P1 FADD.FTZ R5, R5, R0 ;  /* 0x0000000005059221 */ /* 0x000fe40000010000 */
.L_x_2420:
[----:B------:R-:W-:Y:S05]  /*01f0*/  BSYNC B0 ;  /* 0x0000000000007941 */ /* 0x000fea0003800000 */
.L_x_2419:
        /* <DEDUP_REMOVED lines=47> */
.L_x_2422:
[----:B0-----:R-:W-:Y:S05]  /*04f0*/  BSYNC B0 ;  /* 0x0000000000007941 */ /* 0x001fea0003800000 */
.L_x_2421:
        /* <DEDUP_REMOVED lines=30> */
[----:B0-----:R-:W-:Y:S01]  /*06e0*/  HFMA2.MMA R7, -RZ, RZ, 0, 2.384185791015625e-07 ;  /* 0x00000004ff077435 */ /* 0x001fe200000001ff */
[----:B------:R-:W0:Y:S09]  /*06f0*/  LDS.64 R4, [RZ] ;  /* 0x00000000ff047984 */ /* 0x000e320000000a00 */
[----:B------:R-:W-:-:S04]  /*0700*/  IMAD.WIDE R8, R2, R7, c[0x0][0x178] ;  /* 0x00005e0002087625 */ /* 0x000fc800078e0207 */
[C---:B------:R-:W-:Y:S02]  /*0710*/  IMAD.WIDE R10, R2.reuse, R7, c[0x0][0x180] ;  /* 0x00006000020a7625 */ /* 0x040fe400078e0207 */
[----:B------:R-:W2:Y:S04]  /*0720*/  LDG.E.CONSTANT R9, [R8.64] ;  /* 0x0000000408097981 */ /* 0x000ea8000c1e9900 */
[----:B------:R-:W2:Y:S01]  /*0730*/  LDG.E.CONSTANT R10, [R10.64] ;  /* 0x000000040a0a7981 */ /* 0x000ea2000c1e9900 */
[----:B------:R-:W-:-:S03]  /*0740*/  IADD3 R14, R2, c[0x0][0x0], RZ ;  /* 0x00000000020e7a10 */ /* 0x000fc60007ffe0ff */
[----:B------:R-:W1:Y:S01]  /*0750*/  S2R R13, SR_CTAID.X ;  /* 0x00000000000d7919 */ /* 0x000e620000002500 */
[----:B------:R-:W-:Y:S01]  /*0760*/  ISETP.GE.AND P0, PT, R14, c[0x0][0x190], PT ;  /* 0x000064000e007a0c */ /* 0x000fe20003f06270 */
[----:B0-----:R-:W0:Y:S01]  /*0770*/  MUFU.RSQ R6, R5 ;  /* 0x0000000500067308 */ /* 0x001e220000001400 */
[----:B------:R-:W-:Y:S02]  /*0780*/  FADD.FTZ R3, R3, -R4 ;  /* 0x8000000403037221 */ /* 0x000fe40000010000 */
[----:B-1----:R-:W-:Y:S02]  /*0790*/  IMAD R2, R13, c[0x0][0x190], R2 ;  /* 0x000064000d027a24 */ /* 0x002fe400078e0202 */
[----:B0-----:R-:W-:Y:S02]  /*07a0*/  FMUL.FTZ R12, R3, R6 ;  /* 0x00000006030c7220 */ /* 0x001fe40000410000 */
[----:B------:R-:W-:-:S04]  /*07b0*/  IMAD.WIDE.U32 R2, R2, R7, c[0x0][0x160] ;  /* 0x0000580002027625 */ /* 0x000fc800078e0007 */
[----:B--2---:R-:W-:-:S05]  /*07c0*/  FFMA.FTZ R9, R12, R9, R10 ;  /* 0x000000090c097223 */ /* 0x004fca000001000a */
[----:B------:R0:W-:Y:S01]  /*07d0*/  STG.E [R2.64], R9 ;  /* 0x0000000902007986 */ /* 0x0001e2000c101904 */
[----:B------:R-:W-:Y:S05]  /*07e0*/  @P0 EXIT ;  /* 0x000000000000094d */ /* 0x000fea0003800000 */
[----:B0-----:R-:W-:-:S04]  /*07f0*/  IMAD.WIDE R2, R14, R7, c[0x0][0x178] ;  /* 0x00005e000e027625 */ /* 0x001fc800078e0207 */
[----:B------:R-:W-:Y:S02]  /*0800*/  IMAD.WIDE R8, R14, R7, c[0x0][0x180] ;  /* 0x000060000e087625 */ /* 0x000fe400078e0207 */
[----:B------:R-:W2:Y:S04]  /*0810*/  LDG.E.CONSTANT R3, [R2.64] ;  /* 0x0000000402037981 */ /* 0x000ea8000c1e9900 */
[----:B------:R-:W2:Y:S01]  /*0820*/  LDG.E.CONSTANT R8, [R8.64] ;  /* 0x0000000408087981 */ /* 0x000ea2000c1e9900 */
[----:B------:R-:W-:Y:S02]  /*0830*/  FADD.FTZ R5, R0, -R4 ;  /* 0x8000000400057221 */ /* 0x000fe40000010000 */
[----:B------:R-:W-:Y:S02]  /*0840*/  IMAD R4, R13, c[0x0][0x190], R14 ;  /* 0x000064000d047a24 */ /* 0x000fe400078e020e */
[----:B------:R-:W-:-:S02]  /*0850*/  FMUL.FTZ R6, R6, R5 ;  /* 0x0000000506067220 */ /* 0x000fc40000410000 */
[----:B------:R-:W-:-:S04]  /*0860*/  IMAD.WIDE.U32 R4, R4, R7, c[0x0][0x160] ;  /* 0x0000580004047625 */ /* 0x000fc800078e0007 */
[----:B--2---:R-:W-:-:S05]  /*0870*/  FFMA.FTZ R7, R6, R3, R8 ;  /* 0x0000000306077223 */ /* 0x004fca0000010008 */
[----:B------:R-:W-:Y:S01]  /*0880*/  STG.E [R4.64], R7 ;  /* 0x0000000704007986 */ /* 0x000fe2000c101904 */
[----:B------:R-:W-:Y:S05]  /*0890*/  EXIT ;  /* 0x000000000000794d */ /* 0x000fea0003800000 */
.L_x_2423:
        /* <DEDUP_REMOVED lines=14> */
.L_x_2618:


//--------------------- .text._ZN17fastertransformer28addBiasResidualPostLayerNormIfLi1EEEvPT_PKS1_S4_S4_S4_fii --------------------------
	.section	.text._ZN17fastertransformer28addBiasResidualPostLayerNormIfLi1EEEvPT_PKS1_S4_S4_S4_fii,"ax",@progbits
	.sectioninfo	@"SHI_REGISTERS=14"
	.align	128
        .global         _ZN17fastertransformer28addBiasResidualPostLayerNormIfLi1EEEvPT_PKS1_S4_S4_S4_fii
        .type           _ZN17fastertransformer28addBiasResidualPostLayerNormIfLi1EEEvPT_PKS1_S4_S4_S4_fii,@function
        .size           _ZN17fastertransformer28addBiasResidualPostLayerNormIfLi1EEEvPT_PKS1_S4_S4_S4_fii,(.L_x_2619 - _ZN17fastertransformer28addBiasResidualPostLayerNormIfLi1EEEvPT_PKS1_S4_S4_S4_fii)
        .other          _ZN17fastertransformer28addBiasResidualPostLayerNormIfLi1EEEvPT_PKS1_S4_S4_S4_fii,@"STO_CUDA_ENTRY STV_DEFAULT"
_ZN17fastertransformer28addBiasResidualPostLayerNormIfLi1EEEvPT_PKS1_S4_S4_S4_fii:
.text._ZN17fastertransformer28addBiasResidualPostLayerNormIfLi1EEEvPT_PKS1_S4_S4_S4_fii:
        /* <DEDUP_REMOVED lines=9> */
[----:B------:R-:W2:Y:S02]  /*0090*/  @!P4 LDG.E R4, [R4.64] ;  /* 0x000000040404c981 */ /* 0x000ea4000c1e1900 */
[----:B------:R-:W-:Y:S02]  /*00a0*/  @!P4 IMAD.WIDE R8, R0, R9, c[0x0][0x170] ;  /* 0x00005c000008c625 */ /* 0x000fe400078e0209 */
[----:B------:R-:W2:Y:S04]  /*00b0*/  @!P4 LDG.E R7, [R6.64] ;  /* 0x000000040607c981 */ /* 0x000ea8000c1e1900 */
[----:B------:R0:W3:Y:S01]  /*00c0*/  @!P4 LDG.E.CONSTANT R8, [R8.64] ;  /* 0x000000040808c981 */ /* 0x0000e2000c1e9900 */
[----:B------:R-:W-:Y:S01]  /*00d0*/  HFMA2.MMA R3, -RZ, RZ, 0, 0 ;  /* 0x00000000ff037435 */ /* 0x000fe200000001ff */
[----:B0-----:R-:W-:Y:S01]  /*00e0*/  I2F.U32 R9, R0 ;  /* 0x0000000000097306 */ /* 0x001fe20000201000 */
[----:B--2---:R-:W-:-:S04]  /*00f0*/  @!P4 FADD.FTZ R11, R4, R7 ;  /* 0x00000007040bc221 */ /* 0x004fc80000010000 */
[----:B---3--:R-:W-:-:S04]  /*0100*/  @!P4 FADD.FTZ R2, R8, R11 ;  /* 0x0000000b0802c221 */ /* 0x008fc80000010000 */
        /* <DEDUP_REMOVED lines=76> */
[----:B------:R-:W2:Y:S04]  /*05d0*/  LDG.E.CONSTANT R5, [R4.64] ;  /* 0x0000000404057981 */ /* 0x000ea8000c1e9900 */
[----:B------:R-:W2:Y:S04]  /*05e0*/  LDG.E.CONSTANT R6, [R6.64] ;  /* 0x0000000406067981 */ /* 0x000ea8000c1e9900 */
[----:B------:R-:W1:Y:S01]  /*05f0*/  S2R R11, SR_CTAID.X ;  /* 0x00000000000b7919 */ /* 0x000e620000002500 */
[----:B0-----:R-:W0:Y:S01]  /*0600*/  MUFU.RSQ R9, R9 ;  /* 0x0000000900097308 */ /* 0x001e220000001400 */
[----:B------:R-:W-:-:S02]  /*0610*/  FADD.FTZ R8, R2, -R8 ;  /* 0x8000000802087221 */ /* 0x000fc40000010000 */
[----:B-1----:R-:W-:-:S04]  /*0620*/  IMAD R2, R11, c[0x0][0x190], R0 ;  /* 0x000064000b027a24 */ /* 0x002fc800078e0200 */
[----:B------:R-:W-:-:S04]  /*0630*/  IMAD.WIDE.U32 R2, R2, R3, c[0x0][0x160] ;  /* 0x0000580002027625 */ /* 0x000fc800078e0003 */
[----:B0-----:R-:W-:-:S04]  /*0640*/  FMUL.FTZ R8, R8, R9 ;  /* 0x0000000908087220 */ /* 0x001fc80000410000 */
[----:B--2---:R-:W-:-:S05]  /*0650*/  FFMA.FTZ R11, R8, R5, R6 ;  /* 0x00000005080b7223 */ /* 0x004fca0000010006 */
[----:B------:R-:W-:Y:S01]  /*0660*/  STG.E [R2.64], R11 ;  /* 0x0000000b02007986 */ /* 0x000fe2000c101904 */
[----:B------:R-:W-:Y:S05]  /*0670*/  EXIT ;  /* 0x000000000000794d */ /* 0x000fea0003800000 */
.L_x_2424:
        /* <DEDUP_REMOVED lines=16> */
.L_x_2619:


//--------------------- .text._ZN17fastertransformer30addBiasResidualPostLayerNormV2IfEEvPT_PKS1_S4_S4_S4_fi --------------------------
	.section	.text._ZN17fastertransformer30addBiasResidualPostLayerNormV2IfEEvPT_PKS1_S4_S4_S4_fi,"ax",@progbits
	.sectioninfo	@"SHI_REGISTERS=32"
	.align	128
        .global         _ZN17fastertransformer30addBiasResidualPostLayerNormV2IfEEvPT_PKS1_S4_S4_S4_fi
        .type           _ZN17fastertransformer30addBiasResidualPostLayerNormV2IfEEvPT_PKS1_S4_S4_S4_fi,@function
        .size           _ZN17fastertransformer30addBiasResidualPostLayerNormV2IfEEvPT_PKS1_S4_S4_S4_fi,(.L_x_2620 - _ZN17fastertransformer30addBiasResidualPostLayerNormV2IfEEvPT_PKS1_S4_S4_S4_fi)
        .other          _ZN17fastertransformer30addBiasResidualPostLayerNormV2IfEEvPT_PKS1_S4_S4_S4_fi,@"STO_CUDA_ENTRY STV_DEFAULT"
_ZN17fastertransformer30addBiasResidualPostLayerNormV2IfEEvPT_PKS1_S4_S4_S4_fi:
.text._ZN17fastertransformer30addBiasResidualPostLayerNormV2IfEEvPT_PKS1_S4_S4_S4_fi:
[----:B------:R-:W-:Y:S02]  /*0000*/  MOV R1, c[0x0][0x28] ;  /* 0x00000a0000017a02 */ /* 0x000fe40000000f00 */
[----:B------:R-:W0:Y:S01]  /*0010*/  S2R R8, SR_TID.X ;  /* 0x0000000000087919 */ /* 0x000e220000002100 */
[----:B------:R-:W-:Y:S01]  /*0020*/  HFMA2.MMA R25, -RZ, RZ, 0, 2.384185791015625e-07 ;  /* 0x00000004ff197435 */ /* 0x000fe200000001ff */
[----:B------:R-:W-:Y:S02]  /*0030*/  ULDC.64 UR4, c[0x0][0x118] ;  /* 0x0000460000047ab9 */ /* 0x000fe40000000a00 */
[----:B------:R-:W1:Y:S07]  /*0040*/  S2R R3, SR_CTAID.X ;  /* 0x0000000000037919 */ /* 0x000e6e0000002500 */
[----:B0-----:R-:W-:-:S04]  /*0050*/  IMAD.WIDE R20, R8, R25, c[0x0][0x170] ;  /* 0x00005c0008147625 */ /* 0x001fc800078e0219 */
[----:B-1----:R-:W-:Y:S01]  /*0060*/  IMAD R10, R3, c[0x0][0x18c], R8 ;  /* 0x00006300030a7a24 */ /* 0x002fe200078e0208 */
[----:B------:R0:W2:Y:S03]  /*0070*/  LDG.E.CONSTANT R0, [R20.64] ;  /* 0x0000000414007981 */ /* 0x0000a6000c1e9900 */
        /* <DEDUP_REMOVED lines=9> */
[----:B------:R-:W-:-:S04]  /*0110*/  IMAD.WIDE R28, R25, c[0x0][0x0], R26 ;  /* 0x00000000191c7a25 */ /* 0x000fc800078e021a */
[C---:B------:R-:W-:Y:S01]  /*0120*/  IMAD.WIDE R14, R25.reuse, c[0x0][0x0], R18 ;  /* 0x00000000190e7a25 */ /* 0x040fe200078e0212 */
[----:B------:R-:W5:Y:S03]  /*0130*/  LDG.E.CONSTANT R2, [R28.64] ;  /* 0x000000041c027981 */ /* 0x000f66000c1e9900 */
[C---:B------:R-:W-:Y:S01]  /*0140*/  IMAD.WIDE R16, R25.reuse, c[0x0][0x0], R4 ;  /* 0x0000000019107a25 */ /* 0x040fe200078e0204 */
[----:B------:R-:W5:Y:S03]  /*0150*/  LDG.E R3, [R14.64] ;  /* 0x000000040e037981 */ /* 0x000f66000c1e1900 */
[C---:B------:R-:W-:Y:S01]  /*0160*/  IMAD.WIDE R6, R25.reuse, c[0x0][0x0], R28 ;  /* 0x0000000019067a25 */ /* 0x040fe200078e021c */
[----:B------:R2:W5:Y:S03]  /*0170*/  LDG.E.CONSTANT R4, [R4.64] ;  /* 0x0000000404047981 */ /* 0x000566000c1e9900 */
[C---:B-1----:R-:W-:Y:S01]  /*0180*/  IMAD.WIDE R12, R25.reuse, c[0x0][0x0], R14 ;  /* 0x00000000190c7a25 */ /* 0x042fe200078e020e */
[----:B----4-:R1:W4:Y:S03]  /*0190*/  LDG.E.CONSTANT R26, [R16.64] ;  /* 0x00000004101a7981 */ /* 0x010326000c1e9900 */
[----:B0-----:R-:W-:Y:S01]  /*01a0*/  IMAD.WIDE R20, R25, c[0x0][0x0], R16 ;  /* 0x0000000019147a25 */ /* 0x001fe200078e0210 */
[----:B------:R-:W4:Y:S04]  /*01b0*/  LDG.E.CONSTANT R6, [R6.64] ;  /* 0x0000000406067981 */ /* 0x000f28000c1e9900 */
[----:B------:R-:W4:Y:S04]  /*01c0*/  LDG.E R27, [R12.64] ;  /* 0x000000040c1b7981 */ /* 0x000f28000c1e1900 */
[----:B------:R0:W4:Y:S01]  /*01d0*/  LDG.E.CONSTANT R20, [R20.64] ;  /* 0x0000000414147981 */ /* 0x000122000c1e9900 */
[----:B-1----:R-:W-:Y:S08]  /*01e0*/  I2F.U32 R17, R8 ;  /* 0x0000000800117306 */ /* 0x002ff00000201000 */
[----:B0-----:R-:W0:Y:S01]  /*01f0*/  I2F.U32 R21, c[0x0][0x0] ;  /* 0x0000000000157b06 */ /* 0x001e220000201000 */
[----:B---3--:R-:W-:-:S04]  /*0200*/  FADD.FTZ R23, R23, R24 ;  /* 0x0000001817177221 */ /* 0x008fc80000010000 */
[----:B--2---:R-:W-:Y:S02]  /*0210*/  FADD.FTZ R0, R23, R0 ;  /* 0x0000000017007221 */ /* 0x004fe40000010000 */
[----:B-----5:R-:W-:Y:S02]  /*0220*/  FADD.FTZ R9, R22, R9 ;  /* 0x0000000916097221 */ /* 0x020fe40000010000 */
[----:B------:R-:W-:Y:S02]  /*0230*/  FADD.FTZ R5, RZ, R0 ;  /* 0x00000000ff057221 */ /* 0x000fe40000010000 */
[----:B------:R-:W-:Y:S02]  /*0240*/  FADD.FTZ R3, R3, R2 ;  /* 0x0000000203037221 */ /* 0x000fe40000010000 */
[----:B------:R-:W-:Y:S02]  /*0250*/  FADD.FTZ R2, R9, R4 ;  /* 0x0000000409027221 */ /* 0x000fe40000010000 */
[----:B----4-:R-:W-:-:S02]  /*0260*/  FADD.FTZ R3, R3, R26 ;  /* 0x0000001a03037221 */ /* 0x010fc40000010000 */
[----:B------:R-:W-:Y:S02]  /*0270*/  FADD.FTZ R27, R27, R6 ;  /* 0x000000061b1b7221 */ /* 0x000fe40000010000 */
[----:B------:R-:W-:Y:S02]  /*0280*/  FADD.FTZ R6, R5, R2 ;  /* 0x0000000205067221 */ /* 0x000fe40000010000 */
[----:B------:R-:W-:Y:S02]  /*0290*/  FADD.FTZ R4, R27, R20 ;  /* 0x000000141b047221 */ /* 0x000fe40000010000 */
[----:B------:R-:W-:-:S04]  /*02a0*/  FADD.FTZ R5, R6, R3 ;  /* 0x0000000306057221 */ /* 0x000fc80000010000 */
[----:B------:R-:W-:-:S05]  /*02b0*/  FADD.FTZ R5, R5, R4 ;  /* 0x0000000405057221 */ /* 0x000fca0000010000 */
[----:B------:R-:W1:Y:S02]  /*02c0*/  SHFL.BFLY PT, R6, R5, 0x10, 0x1f ;  /* 0x0e001f0005067f89 */ /* 0x000e6400000e0000 */
[----:B-1----:R-:W-:-:S05]  /*02d0*/  FADD.FTZ R6, R5, R6 ;  /* 0x0000000605067221 */ /* 0x002fca0000010000 */
[----:B------:R-:W1:Y:S02]  /*02e0*/  SHFL.BFLY PT, R7, R6, 0x8, 0x1f ;  /* 0x0d001f0006077f89 */ /* 0x000e6400000e0000 */
[----:B-1----:R-:W-:-:S05]  /*02f0*/  FADD.FTZ R7, R6, R7 ;  /* 0x0000000706077221 */ /* 0x002fca0000010000 */
[----:B------:R-:W1:Y:S02]  /*0300*/  SHFL.BFLY PT, R16, R7, 0x4, 0x1f ;  /* 0x0c801f0007107f89 */ /* 0x000e6400000e0000 */
[----:B-1----:R-:W-:-:S05]  /*0310*/  FADD.FTZ R16, R7, R16 ;  /* 0x0000001007107221 */ /* 0x002fca0000010000 */
[----:B------:R-:W1:Y:S01]  /*0320*/  SHFL.BFLY PT, R9, R16, 0x2, 0x1f ;  /* 0x0c401f0010097f89 */ /* 0x000e6200000e0000 */
[----:B------:R-:W-:Y:S01]  /*0330*/  LOP3.LUT P0, R5, R8, 0x1f, RZ, 0xc0, !PT ;  /* 0x0000001f08057812 */ /* 0x000fe2000780c0ff */
[----:B-1----:R-:W-:-:S05]  /*0340*/  FADD.FTZ R9, R16, R9 ;  /* 0x0000000910097221 */ /* 0x002fca0000010000 */
[----:B------:R-:W1:Y:S01]  /*0350*/  SHFL.BFLY PT, R20, R9, 0x1, 0x1f ;  /* 0x0c201f0009147f89 */ /* 0x000e6200000e0000 */
[----:B------:R-:W-:-:S04]  /*0360*/  SHF.R.U32.HI R6, RZ, 0x3, R8 ;  /* 0x00000003ff067819 */ /* 0x000fc80000011608 */
[----:B------:R-:W-:Y:S01]  /*0370*/  LOP3.LUT R6, R6, 0x1ffffffc, RZ, 0xc0, !PT ;  /* 0x1ffffffc06067812 */ /* 0x000fe200078ec0ff */
[----:B0-----:R-:W-:Y:S02]  /*0380*/  FMUL.FTZ R22, R21, 0.03125 ;  /* 0x3d00000015167820 */ /* 0x001fe40000410000 */
[----:B-1----:R-:W-:-:S05]  /*0390*/  FADD.FTZ R7, R9, R20 ;  /* 0x0000001409077221 */ /* 0x002fca0000010000 */
[----:B------:R-:W-:Y:S04]  /*03a0*/  @!P0 STS [R6+0x8], R7 ;  /* 0x0000080706008388 */ /* 0x000fe80000000800 */
[----:B------:R-:W-:Y:S01]  /*03b0*/  BAR.SYNC.DEFER_BLOCKING 0x0 ;  /* 0x0000000000007b1d */ /* 0x000fe20000010000 */
[----:B------:R-:W-:Y:S01]  /*03c0*/  FSETP.GT.FTZ.AND P1, PT, R22, R17, PT ;  /* 0x000000111600720b */ /* 0x000fe20003f34000 */
[----:B------:R-:W-:-:S12]  /*03d0*/  HFMA2.MMA R16, -RZ, RZ, 0, 0 ;  /* 0x00000000ff107435 */ /* 0x000fd800000001ff */
        /* <DEDUP_REMOVED lines=18> */
[----:B0-----:R-:W-:-:S02]  /*0500*/  FADD.FTZ R16, R0, -R9 ;  /* 0x8000000900107221 */ /* 0x001fc40000010000 */
[--C-:B------:R-:W-:Y:S02]  /*0510*/  FADD.FTZ R17, R2, -R9.reuse ;  /* 0x8000000902117221 */ /* 0x100fe40000010000 */
[----:B------:R-:W-:Y:S02]  /*0520*/  FFMA.FTZ R16, R16, R16, RZ ;  /* 0x0000001010107223 */ /* 0x000fe400000100ff */
[--C-:B------:R-:W-:Y:S02]  /*0530*/  FADD.FTZ R23, R3, -R9.reuse ;  /* 0x8000000903177221 */ /* 0x100fe40000010000 */
[----:B------:R-:W-:Y:S02]  /*0540*/  FFMA.FTZ R16, R17, R17, R16 ;  /* 0x0000001111107223 */ /* 0x000fe40000010010 */
[----:B------:R-:W-:Y:S02]  /*0550*/  FADD.FTZ R9, R4, -R9 ;  /* 0x8000000904097221 */ /* 0x000fe40000010000 */
[----:B------:R-:W-:-:S04]  /*0560*/  FFMA.FTZ R16, R23, R23, R16 ;  /* 0x0000001717107223 */ /* 0x000fc80000010010 */
[----:B------:R-:W-:-:S05]  /*0570*/  FFMA.FTZ R16, R9, R9, R16 ;  /* 0x0000000909107223 */ /* 0x000fca0000010010 */
[----:B------:R-:W0:Y:S02]  /*0580*/  SHFL.BFLY PT, R7, R16, 0x10, 0x1f ;  /* 0x0e001f0010077f89 */ /* 0x000e2400000e0000 */
[----:B0-----:R-:W-:-:S05]  /*0590*/  FADD.FTZ R7, R16, R7 ;  /* 0x0000000710077221 */ /* 0x001fca0000010000 */
[----:B------:R-:W0:Y:S01]  /*05a0*/  SHFL.BFLY PT, R20, R7, 0x8, 0x1f ;  /* 0x0d001f0007147f89 */ /* 0x000e2200000e0000 */
[----:B------:R-:W-:-:S04]  /*05b0*/  SHF.R.S32.HI R9, RZ, 0x1f, R8 ;  /* 0x0000001fff097819 */ /* 0x000fc80000011408 */
[----:B------:R-:W-:Y:S01]  /*05c0*/  SHF.L.U64.HI R21, R8, 0x2, R9 ;  /* 0x0000000208157819 */ /* 0x000fe20000010209 */
[----:B0-----:R-:W-:-:S05]  /*05d0*/  FADD.FTZ R17, R7, R20 ;  /* 0x0000001407117221 */ /* 0x001fca0000010000 */
[----:B------:R-:W0:Y:S01]  /*05e0*/  SHFL.BFLY PT, R24, R17, 0x4, 0x1f ;  /* 0x0c801f0011187f89 */ /* 0x000e2200000e0000 */
[----:B------:R-:W-:-:S04]  /*05f0*/  SHF.L.U32 R20, R8, 0x2, RZ ;  /* 0x0000000208147819 */ /* 0x000fc800000006ff */
[----:B------:R-:W-:-:S04]  /*0600*/  IADD3 R8, P3, R20, c[0x0][0x178], RZ ;  /* 0x00005e0014087a10 */ /* 0x000fc80007f7e0ff */
[----:B------:R-:W-:-:S05]  /*0610*/  IADD3.X R9, R21, c[0x0][0x17c], RZ, P3, !PT ;  /* 0x00005f0015097a10 */ /* 0x000fca0001ffe4ff */
[----:B------:R-:W-:Y:S01]  /*0620*/  IMAD.WIDE R22, R25, c[0x0][0x0], R8 ;  /* 0x0000000019167a25 */ /* 0x000fe200078e0208 */
[----:B------:R0:W2:Y:S01]  /*0630*/  LDG.E.CONSTANT R7, [R8.64] ;  /* 0x0000000408077981 */ /* 0x0000a2000c1e9900 */
[----:B------:R-:W-:-:S03]  /*0640*/  IADD3 R20, P4, R20, c[0x0][0x180], RZ ;  /* 0x0000600014147a10 */ /* 0x000fc60007f9e0ff */
[----:B------:R1:W3:Y:S01]  /*0650*/  LDG.E.CONSTANT R27, [R22.64] ;  /* 0x00000004161b7981 */ /* 0x0002e2000c1e9900 */
[----:B0-----:R-:W-:-:S05]  /*0660*/  FADD.FTZ R8, R17, R24 ;  /* 0x0000001811087221 */ /* 0x001fca0000010000 */
[----:B------:R-:W0:Y:S01]  /*0670*/  SHFL.BFLY PT, R9, R8, 0x2, 0x1f ;  /* 0x0c401f0008097f89 */ /* 0x000e2200000e0000 */
[----:B------:R-:W-:Y:S01]  /*0680*/  IADD3.X R21, R21, c[0x0][0x184], RZ, P4, !PT ;  /* 0x0000610015157a10 */ /* 0x000fe200027fe4ff */
[----:B0-----:R-:W-:-:S04]  /*0690*/  FADD.FTZ R9, R8, R9 ;  /* 0x0000000908097221 */ /* 0x001fc80000010000 */
[----:B------:R0:W2:Y:S04]  /*06a0*/  LDG.E.CONSTANT R26, [R20.64] ;  /* 0x00000004141a7981 */ /* 0x0000a8000c1e9900 */
[----:B------:R-:W4:Y:S01]  /*06b0*/  SHFL.BFLY PT, R8, R9, 0x1, 0x1f ;  /* 0x0c201f0009087f89 */ /* 0x000f2200000e0000 */
[----:B------:R-:W-:-:S04]  /*06c0*/  IMAD.WIDE R16, R25, c[0x0][0x0], R20 ;  /* 0x0000000019107a25 */ /* 0x000fc800078e0214 */
[C---:B0-----:R-:W-:Y:S01]  /*06d0*/  IMAD.WIDE R20, R25.reuse, c[0x0][0x0], R22 ;  /* 0x0000000019147a25 */ /* 0x041fe200078e0216 */
[----:B------:R0:W3:Y:S04]  /*06e0*/  LDG.E.CONSTANT R28, [R16.64] ;  /* 0x00000004101c7981 */ /* 0x0000e8000c1e9900 */
[----:B------:R5:W2:Y:S01]  /*06f0*/  LDG.E.CONSTANT R29, [R20.64] ;  /* 0x00000004141d7981 */ /* 0x000aa2000c1e9900 */
[----:B-1----:R-:W-:-:S04]  /*0700*/  IMAD.WIDE R22, R25, c[0x0][0x0], R20 ;  /* 0x0000000019167a25 */ /* 0x002fc800078e0214 */
[----:B0-----:R-:W-:Y:S02]  /*0710*/  IMAD.WIDE R16, R25, c[0x0][0x0], R16 ;  /* 0x0000000019107a25 */ /* 0x001fe400078e0210 */
[----:B------:R0:W2:Y:S02]  /*0720*/  LDG.E.CONSTANT R22, [R22.64] ;  /* 0x0000000416167981 */ /* 0x0000a4000c1e9900 */
[----:B----4-:R-:W-:Y:S02]  /*0730*/  FADD.FTZ R8, R9, R8 ;  /* 0x0000000809087221 */ /* 0x010fe40000010000 */
[----:B------:R-:W-:Y:S02]  /*0740*/  IMAD.WIDE R24, R25, c[0x0][0x0], R16 ;  /* 0x0000000019187a25 */ /* 0x000fe400078e0210 */
[----:B------:R1:W4:Y:S04]  /*0750*/  LDG.E.CONSTANT R16, [R16.64] ;  /* 0x0000000410107981 */ /* 0x000328000c1e9900 */
[----:B------:R-:W-:Y:S04]  /*0760*/  @!P0 STS [R6+0x8], R8 ;  /* 0x0000080806008388 */ /* 0x000fe80000000800 */
[----:B------:R0:W2:Y:S01]  /*0770*/  LDG.E.CONSTANT R25, [R24.64] ;  /* 0x0000000418197981 */ /* 0x0000a2000c1e9900 */
[----:B-----5:R-:W-:-:S03]  /*0780*/  MOV R20, RZ ;  /* 0x000000ff00147202 */ /* 0x020fc60000000f00 */
[----:B------:R-:W-:Y:S06]  /*0790*/  BAR.SYNC.DEFER_BLOCKING 0x0 ;  /* 0x0000000000007b1d */ /* 0x000fec0000010000 */
[----:B------:R-:W5:Y:S04]  /*07a0*/  @P1 LDS R20, [R5.X4+0x8] ;  /* 0x0000080005141984 */ /* 0x000f680000004800 */
[----:B-----5:R-:W5:Y:S02]  /*07b0*/  SHFL.BFLY PT, R21, R20, 0x10, 0x1f ;  /* 0x0e001f0014157f89 */ /* 0x020f6400000e0000 */
[----:B-----5:R-:W-:-:S05]  /*07c0*/  FADD.FTZ R21, R21, R20 ;  /* 0x0000001415157221 */ /* 0x020fca0000010000 */
[----:B-1----:R-:W1:Y:S02]  /*07d0*/  SHFL.BFLY PT, R17, R21, 0x8, 0x1f ;  /* 0x0d001f0015117f89 */ /* 0x002e6400000e0000 */
[----:B-1----:R-:W-:-:S05]  /*07e0*/  FADD.FTZ R17, R21, R17 ;  /* 0x0000001115117221 */ /* 0x002fca0000010000 */
[----:B0-----:R-:W0:Y:S02]  /*07f0*/  SHFL.BFLY PT, R24, R17, 0x4, 0x1f ;  /* 0x0c801f0011187f89 */ /* 0x001e2400000e0000 */
        /* <DEDUP_REMOVED lines=11> */
[----:B------:R-:W0:Y:S02]  /*08b0*/  LDS.64 R8, [RZ] ;  /* 0x00000000ff087984 */ /* 0x000e240000000a00 */
[----:B0-----:R-:W-:-:S02]  /*08c0*/  FADD.FTZ R0, R0, -R8 ;  /* 0x8000000800007221 */ /* 0x001fc40000010000 */
[--C-:B------:R-:W-:Y:S02]  /*08d0*/  FADD.FTZ R2, R2, -R8.reuse ;  /* 0x8000000802027221 */ /* 0x100fe40000010000 */
[--C-:B------:R-:W-:Y:S02]  /*08e0*/  FADD.FTZ R6, R3, -R8.reuse ;  /* 0x8000000803067221 */ /* 0x100fe40000010000 */
[----:B------:R-:W-:Y:S02]  /*08f0*/  FADD.FTZ R4, R4, -R8 ;  /* 0x8000000804047221 */ /* 0x000fe40000010000 */
[-C--:B------:R-:W-:Y:S02]  /*0900*/  FMUL.FTZ R0, R0, R9.reuse ;  /* 0x0000000900007220 */ /* 0x080fe40000410000 */
[-C--:B------:R-:W-:Y:S02]  /*0910*/  FMUL.FTZ R2, R2, R9.reuse ;  /* 0x0000000902027220 */ /* 0x080fe40000410000 */
[----:B------:R-:W-:-:S02]  /*0920*/  FMUL.FTZ R6, R6, R9 ;  /* 0x0000000906067220 */ /* 0x000fc40000410000 */
[----:B------:R-:W-:Y:S02]  /*0930*/  FMUL.FTZ R4, R4, R9 ;  /* 0x0000000904047220 */ /* 0x000fe40000410000 */
[----:B--2---:R-:W-:Y:S02]  /*0940*/  FFMA.FTZ R7, R0, R7, R26 ;  /* 0x0000000700077223 */ /* 0x004fe4000001001a */
[----:B---3--:R-:W-:Y:S02]  /*0950*/  FFMA.FTZ R27, R2, R27, R28 ;  /* 0x0000001b021b7223 */ /* 0x008fe4000001001c */
[----:B----4-:R-:W-:Y:S02]  /*0960*/  FFMA.FTZ R29, R6, R29, R16 ;  /* 0x0000001d061d7223 */ /* 0x010fe40000010010 */
[----:B------:R-:W-:Y:S01]  /*0970*/  FFMA.FTZ R25, R4, R22, R25 ;  /* 0x0000001604197223 */ /* 0x000fe20000010019 */
[----:B------:R-:W-:Y:S04]  /*0980*/  STG.E [R10.64], R7 ;  /* 0x000000070a007986 */ /* 0x000fe8000c101904 */
[----:B------:R-:W-:Y:S04]  /*0990*/  STG.E [R18.64], R27 ;  /* 0x0000001b12007986 */ /* 0x000fe8000c101904 */
[----:B------:R-:W-:Y:S04]  /*09a0*/  STG.E [R14.64], R29 ;  /* 0x0000001d0e007986 */ /* 0x000fe8000c101904 */
[----:B------:R-:W-:Y:S01]  /*09b0*/  STG.E [R12.64], R25 ;  /* 0x000000190c007986 */ /* 0x000fe2000c101904 */
[----:B------:R-:W-:Y:S05]  /*09c0*/  EXIT ;  /* 0x000000000000794d */ /* 0x000fea0003800000 */
.L_x_2425:
        /* <DEDUP_REMOVED lines=11> */
.L_x_2620:


//--------------------- .text._ZN17fastertransformer35generalAddBiasResidualPostLayerNormIfEEvPT_PKS1_S4_S4_S4_fii --------------------------
	.section	.text._ZN17fastertransformer35generalAddBiasResidualPostLayerNormIfEEvPT_PKS1_S4_S4_S4_fii,"ax",@progbits
	.sectioninfo	@"SHI_REGISTERS=16"
	.align	128
        .global         _ZN17fastertransformer35generalAddBiasResidualPostLayerNormIfEEvPT_PKS1_S4_S4_S4_fii
        .type           _ZN17fastertransformer35generalAddBiasResidualPostLayerNormIfEEvPT_PKS1_S4_S4_S4_fii,@function
        .size           _ZN17fastertransformer35generalAddBiasResidualPostLayerNormIfEEvPT_PKS1_S4_S4_S4_fii,(.L_x_2621 - _ZN17fastertransformer35generalAddBiasResidualPostLayerNormIfEEvPT_PKS1_S4_S4_S4_fii)
        .other          _ZN17fastertransformer35generalAddBiasResidualPostLayerNormIfEEvPT_PKS1_S4_S4_S4_fii,@"STO_CUDA_ENTRY STV_DEFAULT"
_ZN17fastertransformer35generalAddBiasResidualPostLayerNormIfEEvPT_PKS1_S4_S4_S4_fii:
.text._ZN17fastertransformer35generalAddBiasResidualPostLayerNormIfEEvPT_PKS1_S4_S4_S4_fii:
        /* <DEDUP_REMOVED lines=10> */
.L_x_2428:
[----:B------:R-:W-:Y:S01]  /*00a0*/  MOV R7, 0x4 ;  /* 0x0000000400077802 */ /* 0x000fe20000000f00 */
[----:B0-----:R-:W-:-:S04]  /*00b0*/  IMAD R2, R10, c[0x0][0x190], R9 ;  /* 0x000064000a027a24 */ /* 0x001fc800078e0209 */
[----:B------:R-:W-:-:S04]  /*00c0*/  IMAD.WIDE.U32 R4, R2, R7, c[0x0][0x168] ;  /* 0x00005a0002047625 */ /* 0x000fc800078e0007 */
[-C--:B------:R-:W-:Y:S02]  /*00d0*/  IMAD.WIDE.U32 R2, R2, R7.reuse, c[0x0][0x160] ;  /* 0x0000580002027625 */ /* 0x080fe400078e0007 */
[----:B------:R-:W2:Y:S02]  /*00e0*/  LDG.E R4, [R4.64] ;  /* 0x0000000404047981 */ /* 0x000ea4000c1e1900 */
[C---:B------:R-:W-:Y:S02]  /*00f0*/  IMAD.WIDE R6, R9.reuse, R7, c[0x0][0x170] ;  /* 0x00005c0009067625 */ /* 0x040fe400078e0207 */
[----:B------:R-:W2:Y:S04]  /*0100*/  LDG.E R11, [R2.64] ;  /* 0x00000004020b7981 */ /* 0x000ea8000c1e1900 */
[----:B------:R-:W3:Y:S01]  /*0110*/  LDG.E.CONSTANT R6, [R6.64] ;  /* 0x0000000406067981 */ /* 0x000ee2000c1e9900 */
[----:B------:R-:W-:-:S04]  /*0120*/  IADD3 R9, R9, c[0x0][0x0], RZ ;  /* 0x0000000009097a10 */ /* 0x000fc80007ffe0ff */
[----:B------:R-:W-:Y:S01]  /*0130*/  ISETP.GE.AND P1, PT, R9, c[0x0][0x190], PT ;  /* 0x0000640009007a0c */ /* 0x000fe20003f26270 */
[----:B--2---:R-:W-:-:S04]  /*0140*/  FADD.FTZ R11, R4, R11 ;  /* 0x0000000b040b7221 */ /* 0x004fc80000010000 */
[----:B---3--:R-:W-:-:S05]  /*0150*/  FADD.FTZ R11, R11, R6 ;  /* 0x000000060b0b7221 */ /* 0x008fca0000010000 */
[----:B------:R0:W-:Y:S01]  /*0160*/  STG.E [R2.64], R11 ;  /* 0x0000000b02007986 */ /* 0x0001e2000c101904 */
[----:B------:R-:W-:Y:S02]  /*0170*/  FADD.FTZ R8, R11, R8 ;  /* 0x000000080b087221 */ /* 0x000fe40000010000 */
[----:B------:R-:W-:Y:S05]  /*0180*/  @!P1 BRA `(.L_x_2428) ;  /* 0xffffff1000009947 */ /* 0x000fea000383ffff */
.L_x_2427:
[----:B------:R-:W-:Y:S05]  /*0190*/  BSYNC B0 ;  /* 0x0000000000007941 */ /* 0x000fea0003800000 */
.L_x_2426:
[----:B0-----:R-:W0:Y:S01]  /*01a0*/  SHFL.BFLY PT, R3, R8, 0x10, 0x1f ;  /* 0x0e001f0008037f89 */ /* 0x001e2200000e0000 */
[----:B------:R-:W1:Y:S01]  /*01b0*/  I2F.U32 R6, c[0x0][0x0] ;  /* 0x0000000000067b06 */ /* 0x000e620000201000 */
[----:B------:R-:W-:Y:S01]  /*01c0*/  ISETP.NE.AND P4, PT, R0, RZ, PT ;  /* 0x000000ff0000720c */ /* 0x000fe20003f85270 */
[----:B------:R-:W-:Y:S06]  /*01d0*/  BSSY B0, `(.L_x_2429) ;  /* 0x0000033000007945 */ /* 0x000fec0003800000 */
[----:B------:R-:W2:Y:S01]  /*01e0*/  I2F.U32 R9, R0 ;  /* 0x0000000000097306 */ /* 0x000ea20000201000 */
[----:B-1----:R-:W-:-:S07]  /*01f0*/  FMUL.FTZ R6, R6, 0.03125 ;  /* 0x3d00000006067820 */ /* 0x002fce0000410000 */
[----:B------:R-:W1:Y:S01]  /*0200*/  @!P4 I2F R10, c[0x0][0x190] ;  /* 0x00006400000acb06 */ /* 0x000e620000201400 */
[----:B0-----:R-:W-:Y:S01]  /*0210*/  FADD.FTZ R3, R3, R8 ;  /* 0x0000000803037221 */ /* 0x001fe20000010000 */
[----:B------:R-:W-:Y:S02]  /*0220*/  LOP3.LUT P2, R8, R0, 0x1f, RZ, 0xc0, !PT ;  /* 0x0000001f00087812 */ /* 0x000fe4000784c0ff */
[----:B--2---:R-:W-:Y:S02]  /*0230*/  FSETP.GT.FTZ.AND P3, PT, R6, R9, PT ;  /* 0x000000090600720b */ /* 0x004fe40003f74000 */
[----:B------:R-:W0:Y:S02]  /*0240*/  SHFL.BFLY PT, R2, R3, 0x8, 0x1f ;  /* 0x0d001f0003027f89 */ /* 0x000e2400000e0000 */
[----:B-1----:R-:W1:Y:S01]  /*0250*/  @!P4 MUFU.RCP R10, R10 ;  /* 0x0000000a000ac308 */ /* 0x002e620000001000 */
[----:B0-----:R-:W-:Y:S01]  /*0260*/  FADD.FTZ R2, R3, R2 ;  /* 0x0000000203027221 */ /* 0x001fe20000010000 */
[----:B------:R-:W-:-:S04]  /*0270*/  SHF.R.U32.HI R3, RZ, 0x3, R0 ;  /* 0x00000003ff037819 */ /* 0x000fc80000011600 */
[----:B------:R-:W0:Y:S02]  /*0280*/  SHFL.BFLY PT, R5, R2, 0x4, 0x1f ;  /* 0x0c801f0002057f89 */ /* 0x000e2400000e0000 */
[----:B0-----:R-:W-:Y:S01]  /*0290*/  FADD.FTZ R5, R2, R5 ;  /* 0x0000000502057221 */ /* 0x001fe20000010000 */
[----:B------:R-:W-:Y:S02]  /*02a0*/  LOP3.LUT R2, R3, 0x1ffffffc, RZ, 0xc0, !PT ;  /* 0x1ffffffc03027812 */ /* 0x000fe400078ec0ff */
[----:B------:R-:W-:Y:S02]  /*02b0*/  LEA R3, R8, 0x8, 0x2 ;  /* 0x0000000808037811 */ /* 0x000fe400078e10ff */
[----:B------:R-:W0:Y:S02]  /*02c0*/  SHFL.BFLY PT, R4, R5, 0x2, 0x1f ;  /* 0x0c401f0005047f89 */ /* 0x000e2400000e0000 */
[----:B0-----:R-:W-:Y:S01]  /*02d0*/  FADD.FTZ R4, R5, R4 ;  /* 0x0000000405047221 */ /* 0x001fe20000010000 */
[----:B------:R-:W-:-:S04]  /*02e0*/  HFMA2.MMA R5, -RZ, RZ, 0, 0 ;  /* 0x00000000ff057435 */ /* 0x000fc800000001ff */
[----:B------:R-:W0:Y:S02]  /*02f0*/  SHFL.BFLY PT, R7, R4, 0x1, 0x1f ;  /* 0x0c201f0004077f89 */ /* 0x000e2400000e0000 */
[----:B0-----:R-:W-:-:S05]  /*0300*/  FADD.FTZ R11, R4, R7 ;  /* 0x00000007040b7221 */ /* 0x001fca0000010000 */
[----:B------:R-:W-:Y:S04]  /*0310*/  @!P2 STS [R2+0x8], R11 ;  /* 0x0000080b0200a388 */ /* 0x000fe80000000800 */
[----:B------:R-:W-:Y:S06]  /*0320*/  BAR.SYNC.DEFER_BLOCKING 0x0 ;  /* 0x0000000000007b1d */ /* 0x000fec0000010000 */
[----:B------:R-:W0:Y:S04]  /*0330*/  @P3 LDS R5, [R3] ;  /* 0x0000000003053984 */ /* 0x000e280000000800 */
        /* <DEDUP_REMOVED lines=10> */
[----:B------:R-:W-:-:S03]  /*03e0*/  MOV R8, RZ ;  /* 0x000000ff00087202 */ /* 0x000fc60000000f00 */
[----:B-1----:R-:W-:-:S05]  /*03f0*/  @!P4 FMUL.FTZ R4, R5, R10 ;  /* 0x0000000a0504c220 */ /* 0x002fca0000410000 */
[----:B------:R0:W-:Y:S04]  /*0400*/  @!P4 STS [RZ], R4 ;  /* 0x00000004ff00c388 */ /* 0x0001e80000000800 */
[----:B------:R-:W-:Y:S06]  /*0410*/  BAR.SYNC.DEFER_BLOCKING 0x0 ;  /* 0x0000000000007b1d */ /* 0x000fec0000010000 */
[----:B------:R-:W-:Y:S05]  /*0420*/  @P0 BRA `(.L_x_2430) ;  /* 0x000000d000000947 */ /* 0x000fea0003800000 */
[----:B0-----:R-:W0:Y:S01]  /*0430*/  LDS R6, [RZ] ;  /* 0x00000000ff067984 */ /* 0x001e220000000800 */
[----:B------:R-:W-:-:S02]  /*0440*/  MOV R8, RZ ;  /* 0x000000ff00087202 */ /* 0x000fc40000000f00 */
[----:B------:R-:W-:Y:S01]  /*0450*/  MOV R7, R0 ;  /* 0x0000000000077202 */ /* 0x000fe20000000f00 */
[----:B------:R-:W1:Y:S04]  /*0460*/  S2R R10, SR_CTAID.X ;  /* 0x00000000000a7919 */ /* 0x000e680000002500 */
.L_x_2431:
[----:B------:R-:W-:Y:S01]  /*0470*/  HFMA2.MMA R5, -RZ, RZ, 0, 2.384185791015625e-07 ;  /* 0x00000004ff057435 */ /* 0x000fe200000001ff */
[----:B-1----:R-:W-:-:S09]  /*0480*/  IMAD R4, R10, c[0x0][0x190], R7 ;  /* 0x000064000a047a24 */ /* 0x002fd200078e0207 */
[----:B------:R-:W-:-:S06]  /*0490*/  IMAD.WIDE.U32 R4, R4, R5, c[0x0][0x160] ;  /* 0x0000580004047625 */ /* 0x000fcc00078e0005 */
[----:B------:R-:W2:Y:S01]  /*04a0*/  LDG.E R5, [R4.64] ;  /* 0x0000000404057981 */ /* 0x000ea2000c1e1900 */
[----:B------:R-:W-:-:S04]  /*04b0*/  IADD3 R7, R7, c[0x0][0x0], RZ ;  /* 0x0000000007077a10 */ /* 0x000fc80007ffe0ff */
[----:B------:R-:W-:Y:S01]  /*04c0*/  ISETP.GE.AND P1, PT, R7, c[0x0][0x190], PT ;  /* 0x0000640007007a0c */ /* 0x000fe20003f26270 */
[----:B0-2---:R-:W-:-:S04]  /*04d0*/  FADD.FTZ R9, -R6, R5 ;  /* 0x0000000506097221 */ /* 0x005fc80000010100 */
[----:B------:R-:W-:-:S08]  /*04e0*/  FFMA.FTZ R8, R9, R9, R8 ;  /* 0x0000000909087223 */ /* 0x000fd00000010008 */
[----:B------:R-:W-:Y:S05]  /*04f0*/  @!P1 BRA `(.L_x_2431) ;  /* 0xffffff7000009947 */ /* 0x000fea000383ffff */
.L_x_2430:
[----:B0-----:R-:W-:Y:S05]  /*0500*/  BSYNC B0 ;  /* 0x0000000000007941 */ /* 0x001fea0003800000 */
.L_x_2429:
        /* <DEDUP_REMOVED lines=14> */
[----:B------:R0:W1:Y:S02]  /*05f0*/  @P3 LDS R9, [R3] ;  /* 0x0000000003093984 */ /* 0x0000640000000800 */
[----:B0-----:R-:W0:Y:S02]  /*0600*/  @!P4 MUFU.RCP R3, R6 ;  /* 0x000000060003c308 */ /* 0x001e240000001000 */
        /* <DEDUP_REMOVED lines=15> */
[----:B0-----:R-:W0:Y:S04]  /*0700*/  LDS.64 R8, [RZ] ;  /* 0x00000000ff087984 */ /* 0x001e280000000a00 */
[----:B------:R-:W1:Y:S02]  /*0710*/  S2R R13, SR_CTAID.X ;  /* 0x00000000000d7919 */ /* 0x000e640000002500 */
.L_x_2432:
[----:B------:R-:W-:Y:S01]  /*0720*/  HFMA2.MMA R7, -RZ, RZ, 0, 2.384185791015625e-07 ;  /* 0x00000004ff077435 */ /* 0x000fe200000001ff */
[----:B01----:R-:W-:-:S09]  /*0730*/  IMAD R2, R13, c[0x0][0x190], R0 ;  /* 0x000064000d027a24 */ /* 0x003fd200078e0200 */
[----:B------:R-:W-:-:S04]  /*0740*/  IMAD.WIDE.U32 R2, R2, R7, c[0x0][0x160] ;  /* 0x0000580002027625 */ /* 0x000fc800078e0007 */
[CC--:B------:R-:W-:Y:S01]  /*0750*/  IMAD.WIDE R4, R0.reuse, R7.reuse, c[0x0][0x178] ;  /* 0x00005e0000047625 */ /* 0x0c0fe200078e0207 */
[----:B------:R-:W2:Y:S03]  /*0760*/  LDG.E R11, [R2.64] ;  /* 0x00000004020b7981 */ /* 0x000ea6000c1e1900 */
[C---:B------:R-:W-:Y:S02]  /*0770*/  IMAD.WIDE R6, R0.reuse, R7, c[0x0][0x180] ;  /* 0x0000600000067625 */ /* 0x040fe400078e0207 */
[----:B------:R-:W3:Y:S04]  /*0780*/  LDG.E.CONSTANT R5, [R4.64] ;  /* 0x0000000404057981 */ /* 0x000ee8000c1e9900 */
[----:B------:R-:W3:Y:S01]  /*0790*/  LDG.E.CONSTANT R6, [R6.64] ;  /* 0x0000000406067981 */ /* 0x000ee2000c1e9900 */
[----:B------:R-:W-:-:S04]  /*07a0*/  IADD3 R0, R0, c[0x0][0x0], RZ ;  /* 0x0000000000007a10 */ /* 0x000fc80007ffe0ff */
[----:B------:R-:W-:Y:S01]  /*07b0*/  ISETP.GE.AND P0, PT, R0, c[0x0][0x190], PT ;  /* 0x0000640000007a0c */ /* 0x000fe20003f06270 */
[----:B0-2---:R-:W-:-:S04]  /*07c0*/  FADD.FTZ R10, -R8, R11 ;  /* 0x0000000b080a7221 */ /* 0x005fc80000010100 */
[----:B------:R-:W-:-:S04]  /*07d0*/  FMUL.FTZ R10, R10, R9 ;  /* 0x000000090a0a7220 */ /* 0x000fc80000410000 */
[----:B---3--:R-:W-:-:S05]  /*07e0*/  FFMA.FTZ R11, R10, R5, R6 ;  /* 0x000000050a0b7223 */ /* 0x008fca0000010006 */
[----:B------:R0:W-:Y:S01]  /*07f0*/  STG.E [R2.64], R11 ;  /* 0x0000000b02007986 */ /* 0x0001e2000c101904 */
[----:B------:R-:W-:Y:S05]  /*0800*/  @!P0 BRA `(.L_x_2432) ;  /* 0xffffff1000008947 */ /* 0x000fea000383ffff */
[----:B------:R-:W-:Y:S05]  /*0810*/  EXIT ;  /* 0x000000000000794d */ /* 0x000fea0003800000 */
.L_x_2433:
        /* <DEDUP_REMOVED lines=14> */
.L_x_2621:


//--------------------- .nv.global.init           --------------------------
	.section	.nv.global.init,"aw",@progbits
	.align	4
.nv.global.init:
	.type		mrg32k3aM1SubSeq,@object
	.size		mrg32k3aM1SubSeq,(mrg32k3aM2SubSeq - mrg32k3aM1SubSeq)
mrg32k3aM1SubSeq:
        /*0000*/ 	.byte	0x0b, 0xcc, 0xee, 0x04, 0x73, 0x29, 0x8b, 0x6f, 0xf6, 0x53, 0x03, 0xf6, 0x23, 0xf6, 0xea, 0xda
        /* <DEDUP_REMOVED lines=125> */
	.type		mrg32k3aM2SubSeq,@object
	.size		mrg32k3aM2SubSeq,(mrg32k3aM1 - mrg32k3aM2SubSeq)
mrg32k3aM2SubSeq:
        /* <DEDUP_REMOVED lines=126> */
	.type		mrg32k3aM1,@object
	.size		mrg32k3aM1,(mrg32k3aM1Seq - mrg32k3aM1)
mrg32k3aM1:
        /* <DEDUP_REMOVED lines=144> */
	.type		mrg32k3aM1Seq,@object
	.size		mrg32k3aM1Seq,(mrg32k3aM2 - mrg32k3aM1Seq)
mrg32k3aM1Seq:
        /* <DEDUP_REMOVED lines=144> */
	.type		mrg32k3aM2,@object
	.size		mrg32k3aM2,(mrg32k3aM2Seq - mrg32k3aM2)
mrg32k3aM2:
        /* <DEDUP_REMOVED lines=144> */
	.type		mrg32k3aM2Seq,@object
	.size		mrg32k3aM2Seq,(precalc_xorwow_matrix - mrg32k3aM2Seq)
mrg32k3aM2Seq:
        /* <DEDUP_REMOVED lines=144> */
	.type		precalc_xorwow_matrix,@object
	.size		precalc_xorwow_matrix,(precalc_xorwow_offset_matrix - precalc_xorwow_matrix)
precalc_xorwow_matrix:
        /* <DEDUP_REMOVED lines=6400> */
	.type		precalc_xorwow_offset_matrix,@object
	.size		precalc_xorwow_offset_matrix,(.L_1 - precalc_xorwow_offset_matrix)
precalc_xorwow_offset_matrix:
        /* <DEDUP_REMOVED lines=6400> */
.L_1:


//--------------------- .nv.shared._ZN17fastertransformer26add_bias_layernorm_add_resIfLi32EEEvPT_PKS1_S4_S4_S4_fi --------------------------
	.section	.nv.shared._ZN17fastertransformer26add_bias_layernorm_add_resIfLi32EEEvPT_PKS1_S4_S4_S4_fi,"aw",@nobits
	.sectionflags	@""
	.align	16
.nv.shared._ZN17fastertransformer26add_bias_layernorm_add_resIfLi32EEEvPT_PKS1_S4_S4_S4_fi:
	.zero		144


//--------------------- .nv.global                --------------------------
	.section	.nv.global,"aw",@nobits
.nv.global:
	.type		_ZN56_INTERNAL_9909a8c4_20_layernorm_kernels_cu_25fb83d6_31914cuda3std6ranges3__45__cpo9iter_moveE,@object
	.size		_ZN56_INTERNAL_9909a8c4_20_layernorm_kernels_cu_25fb83d6_31914cuda3std6ranges3__45__cpo9iter_moveE,(_ZN56_INTERNAL_9909a8c4_20_layernorm_kernels_cu_25fb83d6_31914cuda3std3__458_GLOBAL__N__9909a8c4_20_layernorm_kernels_cu_25fb83d6_31916ignoreE - _ZN56_INTERNAL_9909a8c4_20_layernorm_kernels_cu_25fb83d6_31914cuda3std6ranges3__45__cpo9iter_moveE)
_ZN56_INTERNAL_9909a8c4_20_layernorm_kernels_cu_25fb83d6_31914cuda3std6ranges3__45__cpo9iter_moveE:
	.zero		1
	.type		_ZN56_INTERNAL_9909a8c4_20_layernorm_kernels_cu_25fb83d6_31914cuda3std3__458_GLOBAL__N__9909a8c4_20_layernorm_kernels_cu_25fb83d6_31916ignoreE,@object
	.size		_ZN56_INTERNAL_9909a8c4_20_layernorm_kernels_cu_25fb83d6_31914cuda3std3__458_GLOBAL__N__9909a8c4_20_layernorm_kernels_cu_25fb83d6_31916ignoreE,(_ZN56_INTERNAL_9909a8c4_20_layernorm_kernels_cu_25fb83d6_31914cuda3std3__45__cpo4cendE - _ZN56_INTERNAL_9909a8c4_20_layernorm_kernels_cu_25fb83d6_31914cuda3std3__458_GLOBAL__N__9909a8c4_20_layernorm_kernels_cu_25fb83d6_31916ignoreE)
_ZN56_INTERNAL_9909a8c4_20_layernorm_kernels_cu_25fb83d6_31914cuda3std3__458_GLOBAL__N__9909a8c4_20_layernorm_kernels_cu_25fb83d6_31916ignoreE:
	.zero		1
	.type		_ZN56_INTERNAL_9909a8c4_20_layernorm_kernels_cu_25fb83d6_31914cuda3std3__45__cpo4cendE,@object
	.size		_ZN56_INTERNAL_9909a8c4_20_layernorm_kernels_cu_25fb83d6_31914cuda3std3__45__cpo4cendE,(_ZN56_INTERNAL_9909a8c4_20_layernorm_kernels_cu_25fb83d6_31914cuda3std3__45__cpo3endE - _ZN56_INTERNAL_9909a8c4_20_layernorm_kernels_cu_25fb83d6_31914cuda3std3__45__cpo4cendE)
_ZN56_INTERNAL_9909a8c4_20_layernorm_kernels_cu_25fb83d6_31914cuda3std3__45__cpo4cendE:
	.zero		1
	.type		_ZN56_INTERNAL_9909a8c4_20_layernorm_kernels_cu_25fb83d6_31914cuda3std3__45__cpo3endE,@object
	.size		_ZN56_INTERNAL_9909a8c4_20_layernorm_kernels_cu_25fb83d6_31914cuda3std3__45__cpo3endE,(_ZN56_INTERNAL_9909a8c4_20_layernorm_kernels_cu_25fb83d6_31914cuda3std3__48in_placeE - _ZN56_INTERNAL_9909a8c4_20_layernorm_kernels_cu_25fb83d6_31914cuda3std3__45__cpo3endE)
_ZN56_INTERNAL_9909a8c4_20_layernorm_kernels_cu_25fb83d6_31914cuda3std3__45__cpo3endE:
	.zero		1
	.type		_ZN56_INTERNAL_9909a8c4_20_layernorm_kernels_cu_25fb83d6_31914cuda3std3__48in_placeE,@object
	.size		_ZN56_INTERNAL_9909a8c4_20_layernorm_kernels_cu_25fb83d6_31914cuda3std3__48in_placeE,(_ZN56_INTERNAL_9909a8c4_20_layernorm_kernels_cu_25fb83d6_31914cuda3std6ranges3__45__cpo7advanceE - _ZN56_INTERNAL_9909a8c4_20_layernorm_kernels_cu_25fb83d6_31914cuda3std3__48in_placeE)
_ZN56_INTERNAL_9909a8c4_20_layernorm_kernels_cu_25fb83d6_31914cuda3std3__48in_placeE:
	.zero		1
	.type		_ZN56_INTERNAL_9909a8c4_20_layernorm_kernels_cu_25fb83d6_31914cuda3std6ranges3__45__cpo7advanceE,@object
	.size		_ZN56_INTERNAL_9909a8c4_20_layernorm_kernels_cu_25fb83d6_31914cuda3std6ranges3__45__cpo7advanceE,(_ZN56_INTERNAL_9909a8c4_20_layernorm_kernels_cu_25fb83d6_31914cuda3std3__45__cpo5beginE - _ZN56_INTERNAL_9909a8c4_20_layernorm_kernels_cu_25fb83d6_31914cuda3std6ranges3__45__cpo7advanceE)
_ZN56_INTERNAL_9909a8c4_20_layernorm_kernels_cu_25fb83d6_31914cuda3std6ranges3__45__cpo7advanceE:
	.zero		1
	.type		_ZN56_INTERNAL_9909a8c4_20_layernorm_kernels_cu_25fb83d6_31914cuda3std3__45__cpo5beginE,@object
	.size		_ZN56_INTERNAL_9909a8c4_20_layernorm_kernels_cu_25fb83d6_31914cuda3std3__45__cpo5beginE,(_ZN56_INTERNAL_9909a8c4_20_layernorm_kernels_cu_25fb83d6_31914cuda3std3__419piecewise_constructE - _ZN56_INTERNAL_9909a8c4_20_layernorm_kernels_cu_25fb83d6_31914cuda3std3__45__cpo5beginE)
_ZN56_INTERNAL_9909a8c4_20_layernorm_kernels_cu_25fb83d6_31914cuda3std3__45__cpo5beginE:
	.zero		1
	.type		_ZN56_INTERNAL_9909a8c4_20_layernorm_kernels_cu_25fb83d6_31914cuda3std3__419piecewise_constructE,@object
	.size		_ZN56_INTERNAL_9909a8c4_20_layernorm_kernels_cu_25fb83d6_31914cuda3std3__419piecewise_constructE,(_ZN56_INTERNAL_9909a8c4_20_layernorm_kernels_cu_25fb83d6_31914cuda3std3__45__cpo6cbeginE - _ZN56_INTERNAL_9909a8c4_20_layernorm_kernels_cu_25fb83d6_31914cuda3std3__419piecewise_constructE)
_ZN56_INTERNAL_9909a8c4_20_layernorm_kernels_cu_25fb83d6_31914cuda3std3__419piecewise_constructE:
	.zero		1
	.type		_ZN56_INTERNAL_9909a8c4_20_layernorm_kernels_cu_25fb83d6_31914cuda3std3__45__cpo6cbeginE,@object
	.size		_ZN56_INTERNAL_9909a8c4_20_layernorm_kernels_cu_25fb83d6_31914cuda3std3__45__cpo6cbeginE,(_ZN56_INTERNAL_9909a8c4_20_layernorm_kernels_cu_25fb83d6_31914cuda3std6ranges3__45__cpo4swapE - _ZN56_INTERNAL_9909a8c4_20_layernorm_kernels_cu_25fb83d6_31914cuda3std3__45__cpo6cbeginE)
_ZN56_INTERNAL_9909a8c4_20_layernorm_kernels_cu_25fb83d6_31914cuda3std3__45__cpo6cbeginE:
	.zero		1
	.type		_ZN56_INTERNAL_9909a8c4_20_layernorm_kernels_cu_25fb83d6_31914cuda3std6ranges3__45__cpo4swapE,@object
	.size		_ZN56_INTERNAL_9909a8c4_20_layernorm_kernels_cu_25fb83d6_31914cuda3std6ranges3__45__cpo4swapE,(.L_16 - _ZN56_INTERNAL_9909a8c4_20_layernorm_kernels_cu_25fb83d6_31914cuda3std6ranges3__45__cpo4swapE)
_ZN56_INTERNAL_9909a8c4_20_layernorm_kernels_cu_25fb83d6_31914cuda3std6ranges3__45__cpo4swapE:
	.zero		1
.L_16:


//--------------------- .nv.shared._ZN17fastertransformer26add_bias_layernorm_add_resI6__halfLi32EEEvPT_PKS2_S5_S5_S5_fi --------------------------
	.section	.nv.shared._ZN17fastertransformer26add_bias_layernorm_add_resI6__halfLi32EEEvPT_PKS2_S5_S5_S5_fi,"aw",@nobits
	.sectionflags	@""
	.align	16
.nv.shared._ZN17fastertransformer26add_bias_layernorm_add_resI6__halfLi32EEEvPT_PKS2_S5_S5_S5_fi:
	.zero		144


//--------------------- .nv.shared._ZN17fastertransformer29add_bias_layernorm_add_res_e2ILi32EEEvP6float2PKS1_S4_S4_S4_fi --------------------------
	.section	.nv.shared._ZN17fastertransformer29add_bias_layernorm_add_res_e2ILi32EEEvP6float2PKS1_S4_S4_S4_fi,"aw",@nobits
	.sectionflags	@""
	.align	16
.nv.shared._ZN17fastertransformer29add_bias_layernorm_add_res_e2ILi32EEEvP6float2PKS1_S4_S4_S4_fi:
	.zero		144


//--------------------- .nv.shared._ZN17fastertransformer29add_bias_layernorm_add_res_e2ILi32EEEvP7__half2PKS1_S4_S4_S4_fi --------------------------
	.section	.nv.shared._ZN17fastertransformer29add_bias_layernorm_add_res_e2ILi32EEEvP7__half2PKS1_S4_S4_S4_fi,"aw",@nobits
	.sectionflags	@""
	.align	16
.nv.shared._ZN17fastertransformer29add_bias_layernorm_add_res_e2ILi32EEEvP7__half2PKS1_S4_S4_S4_fi:
	.zero		144


//--------------------- .nv.shared._ZN17fastertransformer26add_bias_layernorm_add_resIfLi16EEEvPT_PKS1_S4_S4_S4_fi --------------------------
	.section	.nv.shared._ZN17fastertransformer26add_bias_layernorm_add_resIfLi16EEEvPT_PKS1_S4_S4_S4_fi,"aw",@nobits
	.sectionflags	@""
	.align	16
.nv.shared._ZN17fastertransformer26add_bias_layernorm_add_resIfLi16EEEvPT_PKS1_S4_S4_S4_fi:
	.zero		144


//--------------------- .nv.shared._ZN17fastertransformer26add_bias_layernorm_add_resI6__halfLi16EEEvPT_PKS2_S5_S5_S5_fi --------------------------
	.section	.nv.shared._ZN17fastertransformer26add_bias_layernorm_add_resI6__halfLi16EEEvPT_PKS2_S5_S5_S5_fi,"aw",@nobits
	.sectionflags	@""
	.align	16
.nv.shared._ZN17fastertransformer26add_bias_layernorm_add_resI6__halfLi16EEEvPT_PKS2_S5_S5_S5_fi:
	.zero		144


//--------------------- .nv.shared._ZN17fastertransformer29add_bias_layernorm_add_res_e2ILi16EEEvP6float2PKS1_S4_S4_S4_fi --------------------------
	.section	.nv.shared._ZN17fastertransformer29add_bias_layernorm_add_res_e2ILi16EEEvP6float2PKS1_S4_S4_S4_fi,"aw",@nobits
	.sectionflags	@""
	.align	16
.nv.shared._ZN17fastertransformer29add_bias_layernorm_add_res_e2ILi16EEEvP6float2PKS1_S4_S4_S4_fi:
	.zero		144


//--------------------- .nv.shared._ZN17fastertransformer29add_bias_layernorm_add_res_e2ILi16EEEvP7__half2PKS1_S4_S4_S4_fi --------------------------
	.section	.nv.shared._ZN17fastertransformer29add_bias_layernorm_add_res_e2ILi16EEEvP7__half2PKS1_S4_S4_S4_fi,"aw",@nobits
	.sectionflags	@""
	.align	16
.nv.shared._ZN17fastertransformer29add_bias_layernorm_add_res_e2ILi16EEEvP7__half2PKS1_S4_S4_S4_fi:
	.zero		144


//--------------------- .nv.shared._ZN17fastertransformer26add_bias_layernorm_add_resIfLi8EEEvPT_PKS1_S4_S4_S4_fi --------------------------
	.section	.nv.shared._ZN17fastertransformer26add_bias_layernorm_add_resIfLi8EEEvPT_PKS1_S4_S4_S4_fi,"aw",@nobits
	.sectionflags	@""
	.align	16
.nv.shared._ZN17fastertransformer26add_bias_layernorm_add_resIfLi8EEEvPT_PKS1_S4_S4_S4_fi:
	.zero		144


//--------------------- .nv.shared._ZN17fastertransformer26add_bias_layernorm_add_resI6__halfLi8EEEvPT_PKS2_S5_S5_S5_fi --------------------------
	.section	.nv.shared._ZN17fastertransformer26add_bias_layernorm_add_resI6__halfLi8EEEvPT_PKS2_S5_S5_S5_fi,"aw",@nobits
	.sectionflags	@""
	.align	16
.nv.shared._ZN17fastertransformer26add_bias_layernorm_add_resI6__halfLi8EEEvPT_PKS2_S5_S5_S5_fi:
	.zero		144


//--------------------- .nv.shared._ZN17fastertransformer29add_bias_layernorm_add_res_e2ILi8EEEvP6float2PKS1_S4_S4_S4_fi --------------------------
	.section	.nv.shared._ZN17fastertransformer29add_bias_layernorm_add_res_e2ILi8EEEvP6float2PKS1_S4_S4_S4_fi,"aw",@nobits
	.sectionflags	@""
	.align	16
.nv.shared._ZN17fastertransformer29add_bias_layernorm_add_res_e2ILi8EEEvP6float2PKS1_S4_S4_S4_fi:
	.zero		144


//--------------------- .nv.shared._ZN17fastertransformer29add_bias_layernorm_add_res_e2ILi8EEEvP7__half2PKS1_S4_S4_S4_fi --------------------------
	.section	.nv.shared._ZN17fastertransformer29add_bias_layernorm_add_res_e2ILi8EEEvP7__half2PKS1_S4_S4_S4_fi,"aw",@nobits
	.sectionflags	@""
	.align	16
.nv.shared._ZN17fastertransformer29add_bias_layernorm_add_res_e2ILi8EEEvP7__half2PKS1_S4_S4_S4_fi:
	.zero		144


//--------------------- .nv.shared._ZN17fastertransformer26add_bias_layernorm_add_resIfLi4EEEvPT_PKS1_S4_S4_S4_fi --------------------------
	.section	.nv.shared._ZN17fastertransformer26add_bias_layernorm_add_resIfLi4EEEvPT_PKS1_S4_S4_S4_fi,"aw",@nobits
	.sectionflags	@""
	.align	16
.nv.shared._ZN17fastertransformer26add_bias_layernorm_add_resIfLi4EEEvPT_PKS1_S4_S4_S4_fi:
	.zero		144


//--------------------- .nv.shared._ZN17fastertransformer26add_bias_layernorm_add_resI6__halfLi4EEEvPT_PKS2_S5_S5_S5_fi --------------------------
	.section	.nv.shared._ZN17fastertransformer26add_bias_layernorm_add_resI6__halfLi4EEEvPT_PKS2_S5_S5_S5_fi,"aw",@nobits
	.sectionflags	@""
	.align	16
.nv.shared._ZN17fastertransformer26add_bias_layernorm_add_resI6__halfLi4EEEvPT_PKS2_S5_S5_S5_fi:
	.zero		144


//--------------------- .nv.shared._ZN17fastertransformer29add_bias_layernorm_add_res_e2ILi4EEEvP6float2PKS1_S4_S4_S4_fi --------------------------
	.section	.nv.shared._ZN17fastertransformer29add_bias_layernorm_add_res_e2ILi4EEEvP6float2PKS1_S4_S4_S4_fi,"aw",@nobits
	.sectionflags	@""
	.align	16
.nv.shared._ZN17fastertransformer29add_bias_layernorm_add_res_e2ILi4EEEvP6float2PKS1_S4_S4_S4_fi:
	.zero		144


//--------------------- .nv.shared._ZN17fastertransformer29add_bias_layernorm_add_res_e2ILi4EEEvP7__half2PKS1_S4_S4_S4_fi --------------------------
	.section	.nv.shared._ZN17fastertransformer29add_bias_layernorm_add_res_e2ILi4EEEvP7__half2PKS1_S4_S4_S4_fi,"aw",@nobits
	.sectionflags	@""
	.align	16
.nv.shared._ZN17fastertransformer29add_bias_layernorm_add_res_e2ILi4EEEvP7__half2PKS1_S4_S4_S4_fi:
	.zero		144


//--------------------- .nv.shared._ZN17fastertransformer26add_bias_layernorm_add_resIfLi2EEEvPT_PKS1_S4_S4_S4_fi --------------------------
	.section	.nv.shared._ZN17fastertransformer26add_bias_layernorm_add_resIfLi2EEEvPT_PKS1_S4_S4_S4_fi,"aw",@nobits
	.sectionflags	@""
	.align	16
.nv.shared._ZN17fastertransformer26add_bias_layernorm_add_resIfLi2EEEvPT_PKS1_S4_S4_S4_fi:
	.zero		144


//--------------------- .nv.shared._ZN17fastertransformer26add_bias_layernorm_add_resI6__halfLi2EEEvPT_PKS2_S5_S5_S5_fi --------------------------
	.section	.nv.shared._ZN17fastertransformer26add_bias_layernorm_add_resI6__halfLi2EEEvPT_PKS2_S5_S5_S5_fi,"aw",@nobits
	.sectionflags	@""
	.align	16
.nv.shared._ZN17fastertransformer26add_bias_layernorm_add_resI6__halfLi2EEEvPT_PKS2_S5_S5_S5_fi:
	.zero		144


//--------------------- .nv.shared._ZN17fastertransformer29add_bias_layernorm_add_res_e2ILi2EEEvP6float2PKS1_S4_S4_S4_fi --------------------------
	.section	.nv.shared._ZN17fastertransformer29add_bias_layernorm_add_res_e2ILi2EEEvP6float2PKS1_S4_S4_S4_fi,"aw",@nobits
	.sectionflags	@""
	.align	16
.nv.shared._ZN17fastertransformer29add_bias_layernorm_add_res_e2ILi2EEEvP6float2PKS1_S4_S4_S4_fi:
	.zero		144


//--------------------- .nv.shared._ZN17fastertransformer29add_bias_layernorm_add_res_e2ILi2EEEvP7__half2PKS1_S4_S4_S4_fi --------------------------
	.section	.nv.shared._ZN17fastertransformer29add_bias_layernorm_add_res_e2ILi2EEEvP7__half2PKS1_S4_S4_S4_fi,"aw",@nobits
	.sectionflags	@""
	.align	16
.nv.shared._ZN17fastertransformer29add_bias_layernorm_add_res_e2ILi2EEEvP7__half2PKS1_S4_S4_S4_fi:
	.zero		144


//--------------------- .nv.shared._ZN17fastertransformer26add_bias_layernorm_add_resIfLi1EEEvPT_PKS1_S4_S4_S4_fi --------------------------
	.section	.nv.shared._ZN17fastertransformer26add_bias_layernorm_add_resIfLi1EEEvPT_PKS1_S4_S4_S4_fi,"aw",@nobits
	.sectionflags	@""
	.align	16
.nv.shared._ZN17fastertransformer26add_bias_layernorm_add_resIfLi1EEEvPT_PKS1_S4_S4_S4_fi:
	.zero		144


//--------------------- .nv.shared._ZN17fastertransformer26add_bias_layernorm_add_resI6__halfLi1EEEvPT_PKS2_S5_S5_S5_fi --------------------------
	.section	.nv.shared._ZN17fastertransformer26add_bias_layernorm_add_resI6__halfLi1EEEvPT_PKS2_S5_S5_S5_fi,"aw",@nobits
	.sectionflags	@""
	.align	16
.nv.shared._ZN17fastertransformer26add_bias_layernorm_add_resI6__halfLi1EEEvPT_PKS2_S5_S5_S5_fi:
	.zero		144


//--------------------- .nv.shared._ZN17fastertransformer29add_bias_layernorm_add_res_e2ILi1EEEvP6float2PKS1_S4_S4_S4_fi --------------------------
	.section	.nv.shared._ZN17fastertransformer29add_bias_layernorm_add_res_e2ILi1EEEvP6float2PKS1_S4_S4_S4_fi,"aw",@nobits
	.sectionflags	@""
	.align	16
.nv.shared._ZN17fastertransformer29add_bias_layernorm_add_res_e2ILi1EEEvP6float2PKS1_S4_S4_S4_fi:
	.zero		144


//--------------------- .nv.shared._ZN17fastertransformer29add_bias_layernorm_add_res_e2ILi1EEEvP7__half2PKS1_S4_S4_S4_fi --------------------------
	.section	.nv.shared._ZN17fastertransformer29add_bias_layernorm_add_res_e2ILi1EEEvP7__half2PKS1_S4_S4_S4_fi,"aw",@nobits
	.sectionflags	@""
	.align	16
.nv.shared._ZN17fastertransformer29add_bias_layernorm_add_res_e2ILi1EEEvP7__half2PKS1_S4_S4_S4_fi:
	.zero		144


//--------------------- .nv.shared._ZN17fastertransformer18merge_layernorm_v2I6__halfEEvPT_PKS2_S5_S5_fiiii --------------------------
	.section	.nv.shared._ZN17fastertransformer18merge_layernorm_v2I6__halfEEvPT_PKS2_S5_S5_fiiii,"aw",@nobits
	.sectionflags	@""
	.align	16
.nv.shared._ZN17fastertransformer18merge_layernorm_v2I6__halfEEvPT_PKS2_S5_S5_fiiii:
	.zero		144


//--------------------- .nv.shared._ZN17fastertransformer18merge_layernorm_v2IfEEvPT_PKS1_S4_S4_fiiii --------------------------
	.section	.nv.shared._ZN17fastertransformer18merge_layernorm_v2IfEEvPT_PKS1_S4_S4_fiiii,"aw",@nobits
	.sectionflags	@""
	.align	16
.nv.shared._ZN17fastertransformer18merge_layernorm_v2IfEEvPT_PKS1_S4_S4_fiiii:
	.zero		144


//--------------------- .nv.shared._ZN17fastertransformer18add_bias_layernormI6__halfEEvPT_PKS2_S5_S5_fi --------------------------
	.section	.nv.shared._ZN17fastertransformer18add_bias_layernormI6__halfEEvPT_PKS2_S5_S5_fi,"aw",@nobits
	.sectionflags	@""
	.align	16
.nv.shared._ZN17fastertransformer18add_bias_layernormI6__halfEEvPT_PKS2_S5_S5_fi:
	.zero		144


//--------------------- .nv.shared._ZN17fastertransformer21add_bias_layernorm_v2I6__halfEEvPT_PKS2_S5_S5_fi --------------------------
	.section	.nv.shared._ZN17fastertransformer21add_bias_layernorm_v2I6__halfEEvPT_PKS2_S5_S5_fi,"aw",@nobits
	.sectionflags	@""
	.align	16
.nv.shared._ZN17fastertransformer21add_bias_layernorm_v2I6__halfEEvPT_PKS2_S5_S5_fi:
	.zero		144


//--------------------- .nv.shared._ZN17fastertransformer18add_bias_layernormIfEEvPT_PKS1_S4_S4_fi --------------------------
	.section	.nv.shared._ZN17fastertransformer18add_bias_layernormIfEEvPT_PKS1_S4_S4_fi,"aw",@nobits
	.sectionflags	@""
	.align	16
.nv.shared._ZN17fastertransformer18add_bias_layernormIfEEvPT_PKS1_S4_S4_fi:
	.zero		144


//--------------------- .nv.shared._ZN17fastertransformer21add_bias_layernorm_v2IfEEvPT_PKS1_S4_S4_fi --------------------------
	.section	.nv.shared._ZN17fastertransformer21add_bias_layernorm_v2IfEEvPT_PKS1_S4_S4_fi,"aw",@nobits
	.sectionflags	@""
	.align	16
.nv.shared._ZN17fastertransformer21add_bias_layernorm_v2IfEEvPT_PKS1_S4_S4_fi:
	.zero		144


//--------------------- .nv.shared._ZN17fastertransformer25layernorm_shift_partitionI7__half2EEvPT_PKS2_S5_S5_fiiiiii --------------------------
	.section	.nv.shared._ZN17fastertransformer25layernorm_shift_partitionI7__half2EEvPT_PKS2_S5_S5_fiiiiii,"aw",@nobits
	.sectionflags	@""
	.align	16
.nv.shared._ZN17fastertransformer25layernorm_shift_partitionI7__half2EEvPT_PKS2_S5_S5_fiiiiii:
	.zero		144


//--------------------- .nv.shared._ZN17fastertransformer28layernorm_shift_partition_v2I7__half2EEvPT_PKS2_S5_S5_fiiiiii --------------------------
	.section	.nv.shared._ZN17fastertransformer28layernorm_shift_partition_v2I7__half2EEvPT_PKS2_S5_S5_fiiiiii,"aw",@nobits
	.sectionflags	@""
	.align	16
.nv.shared._ZN17fastertransformer28layernorm_shift_partition_v2I7__half2EEvPT_PKS2_S5_S5_fiiiiii:
	.zero		144


//--------------------- .nv.shared._ZN17fastertransformer18generalT5LayerNormI6__halfEEvPKT_S4_PS2_fii --------------------------
	.section	.nv.shared._ZN17fastertransformer18generalT5LayerNormI6__halfEEvPKT_S4_PS2_fii,"aw",@nobits
	.sectionflags	@""
	.align	16
.nv.shared._ZN17fastertransformer18generalT5LayerNormI6__halfEEvPKT_S4_PS2_fii:
	.zero		144


//--------------------- .nv.shared._ZN17fastertransformer18generalT5LayerNormIfEEvPKT_S3_PS1_fii --------------------------
	.section	.nv.shared._ZN17fastertransformer18generalT5LayerNormIfEEvPKT_S3_PS1_fii,"aw",@nobits
	.sectionflags	@""
	.align	16
.nv.shared._ZN17fastertransformer18generalT5LayerNormIfEEvPKT_S3_PS1_fii:
	.zero		144


//--------------------- .nv.shared._ZN17fastertransformer16generalLayerNormI6__halfLb0EEEvPKT_S4_S4_PS2_fiiPfS6_i --------------------------
	.section	.nv.shared._ZN17fastertransformer16generalLayerNormI6__halfLb0EEEvPKT_S4_S4_PS2_fiiPfS6_i,"aw",@nobits
	.sectionflags	@""
	.align	16
.nv.shared._ZN17fastertransformer16generalLayerNormI6__halfLb0EEEvPKT_S4_S4_PS2_fiiPfS6_i:
	.zero		144


//--------------------- .nv.shared._ZN17fastertransformer16generalLayerNormI6__halfLb1EEEvPKT_S4_S4_PS2_fiiPfS6_i --------------------------
	.section	.nv.shared._ZN17fastertransformer16generalLayerNormI6__halfLb1EEEvPKT_S4_S4_PS2_fiiPfS6_i,"aw",@nobits
	.sectionflags	@""
	.align	16
.nv.shared._ZN17fastertransformer16generalLayerNormI6__halfLb1EEEvPKT_S4_S4_PS2_fiiPfS6_i:
	.zero		272


//--------------------- .nv.shared._ZN17fastertransformer16generalLayerNormIfLb0EEEvPKT_S3_S3_PS1_fiiPfS5_i --------------------------
	.section	.nv.shared._ZN17fastertransformer16generalLayerNormIfLb0EEEvPKT_S3_S3_PS1_fiiPfS5_i,"aw",@nobits
	.sectionflags	@""
	.align	16
.nv.shared._ZN17fastertransformer16generalLayerNormIfLb0EEEvPKT_S3_S3_PS1_fiiPfS5_i:
	.zero		144


//--------------------- .nv.shared._ZN17fastertransformer16generalLayerNormIfLb1EEEvPKT_S3_S3_PS1_fiiPfS5_i --------------------------
	.section	.nv.shared._ZN17fastertransformer16generalLayerNormIfLb1EEEvPKT_S3_S3_PS1_fiiPfS5_i,"aw",@nobits
	.sectionflags	@""
	.align	16
.nv.shared._ZN17fastertransformer16generalLayerNormIfLb1EEEvPKT_S3_S3_PS1_fiiPfS5_i:
	.zero		272


//--------------------- .nv.shared._ZN17fastertransformer29generalAddResidualT5LayerNormI6__halfEEvPKT_S4_PS2_S5_fii --------------------------
	.section	.nv.shared._ZN17fastertransformer29generalAddResidualT5LayerNormI6__halfEEvPKT_S4_PS2_S5_fii,"aw",@nobits
	.sectionflags	@""
	.align	16
.nv.shared._ZN17fastertransformer29generalAddResidualT5LayerNormI6__halfEEvPKT_S4_PS2_S5_fii:
	.zero		144


//--------------------- .nv.shared._ZN17fastertransformer29generalAddResidualT5LayerNormIfEEvPKT_S3_PS1_S4_fii --------------------------
	.section	.nv.shared._ZN17fastertransformer29generalAddResidualT5LayerNormIfEEvPKT_S3_PS1_S4_fii,"aw",@nobits
	.sectionflags	@""
	.align	16
.nv.shared._ZN17fastertransformer29generalAddResidualT5LayerNormIfEEvPKT_S3_PS1_S4_fii:
	.zero		144


//--------------------- .nv.shared._ZN17fastertransformer31generalAddBiasResidualLayerNormI6__halfLi2EEEvPKT_S4_S4_S4_S4_S4_PS2_S5_fiiPKfS7_S7_Pfi --------------------------
	.section	.nv.shared._ZN17fastertransformer31generalAddBiasResidualLayerNormI6__halfLi2EEEvPKT_S4_S4_S4_S4_S4_PS2_S5_fiiPKfS7_S7_Pfi,"aw",@nobits
	.sectionflags	@""
	.align	16
.nv.shared._ZN17fastertransformer31generalAddBiasResidualLayerNormI6__halfLi2EEEvPKT_S4_S4_S4_S4_S4_PS2_S5_fiiPKfS7_S7_Pfi:
	.zero		272


//--------------------- .nv.shared._ZN17fastertransformer31generalAddBiasResidualLayerNormI6__halfLi1EEEvPKT_S4_S4_S4_S4_S4_PS2_S5_fiiPKfS7_S7_Pfi --------------------------
	.section	.nv.shared._ZN17fastertransformer31generalAddBiasResidualLayerNormI6__halfLi1EEEvPKT_S4_S4_S4_S4_S4_PS2_S5_fiiPKfS7_S7_Pfi,"aw",@nobits
	.sectionflags	@""
	.align	16
.nv.shared._ZN17fastertransformer31generalAddBiasResidualLayerNormI6__halfLi1EEEvPKT_S4_S4_S4_S4_S4_PS2_S5_fiiPKfS7_S7_Pfi:
	.zero		272


//--------------------- .nv.shared._ZN17fastertransformer31generalAddBiasResidualLayerNormIfLi2EEEvPKT_S3_S3_S3_S3_S3_PS1_S4_fiiPKfS6_S6_Pfi --------------------------
	.section	.nv.shared._ZN17fastertransformer31generalAddBiasResidualLayerNormIfLi2EEEvPKT_S3_S3_S3_S3_S3_PS1_S4_fiiPKfS6_S6_Pfi,"aw",@nobits
	.sectionflags	@""
	.align	16
.nv.shared._ZN17fastertransformer31generalAddBiasResidualLayerNormIfLi2EEEvPKT_S3_S3_S3_S3_S3_PS1_S4_fiiPKfS6_S6_Pfi:
	.zero		272


//--------------------- .nv.shared._ZN17fastertransformer31generalAddBiasResidualLayerNormIfLi1EEEvPKT_S3_S3_S3_S3_S3_PS1_S4_fiiPKfS6_S6_Pfi --------------------------
	.section	.nv.shared._ZN17fastertransformer31generalAddBiasResidualLayerNormIfLi1EEEvPKT_S3_S3_S3_S3_S3_PS1_S4_fiiPKfS6_S6_Pfi,"aw",@nobits
	.sectionflags	@""
	.align	16
.nv.shared._ZN17fastertransformer31generalAddBiasResidualLayerNormIfLi1EEEvPKT_S3_S3_S3_S3_S3_PS1_S4_fiiPKfS6_S6_Pfi:
	.zero		272


//--------------------- .nv.shared._ZN17fastertransformer35generalAddBiasResidualLayerNormOpt2I7__half2Lb0ELb0ELi2ELb1ELi8EEEvPT_S3_PKS2_S5_S5_S5_S5_S5_fiiPKfS7_S7_Pfi --------------------------
	.section	.nv.shared._ZN17fastertransformer35generalAddBiasResidualLayerNormOpt2I7__half2Lb0ELb0ELi2ELb1ELi8EEEvPT_S3_PKS2_S5_S5_S5_S5_S5_fiiPKfS7_S7_Pfi,"aw",@nobits
	.sectionflags	@""
	.align	16
.nv.shared._ZN17fastertransformer35generalAddBiasResidualLayerNormOpt2I7__half2Lb0ELb0ELi2ELb1ELi8EEEvPT_S3_PKS2_S5_S5_S5_S5_S5_fiiPKfS7_S7_Pfi:
	.zero		400


//--------------------- .nv.shared._ZN17fastertransformer34generalAddBiasResidualLayerNormOptI7__half2Lb0ELb0ELi2ELb1ELi8EEEvPT_S3_PKS2_S5_S5_S5_S5_S5_fiiPKfS7_S7_Pfi --------------------------
	.section	.nv.shared._ZN17fastertransformer34generalAddBiasResidualLayerNormOptI7__half2Lb0ELb0ELi2ELb1ELi8EEEvPT_S3_PKS2_S5_S5_S5_S5_S5_fiiPKfS7_S7_Pfi,"aw",@nobits
	.sectionflags	@""
	.align	16
.nv.shared._ZN17fastertransformer34generalAddBiasResidualLayerNormOptI7__half2Lb0ELb0ELi2ELb1ELi8EEEvPT_S3_PKS2_S5_S5_S5_S5_S5_fiiPKfS7_S7_Pfi:
	.zero		272


//--------------------- .nv.shared._ZN17fastertransformer35generalAddBiasResidualLayerNormOpt2I7__half2Lb1ELb0ELi2ELb1ELi8EEEvPT_S3_PKS2_S5_S5_S5_S5_S5_fiiPKfS7_S7_Pfi --------------------------
	.section	.nv.shared._ZN17fastertransformer35generalAddBiasResidualLayerNormOpt2I7__half2Lb1ELb0ELi2ELb1ELi8EEEvPT_S3_PKS2_S5_S5_S5_S5_S5_fiiPKfS7_S7_Pfi,"aw",@nobits
	.sectionflags	@""
	.align	16
.nv.shared._ZN17fastertransformer35generalAddBiasResidualLayerNormOpt2I7__half2Lb1ELb0ELi2ELb1ELi8EEEvPT_S3_PKS2_S5_S5_S5_S5_S5_fiiPKfS7_S7_Pfi:
	.zero		400


//--------------------- .nv.shared._ZN17fastertransformer34generalAddBiasResidualLayerNormOptI7__half2Lb1ELb0ELi2ELb1ELi8EEEvPT_S3_PKS2_S5_S5_S5_S5_S5_fiiPKfS7_S7_Pfi --------------------------
	.section	.nv.shared._ZN17fastertransformer34generalAddBiasResidualLayerNormOptI7__half2Lb1ELb0ELi2ELb1ELi8EEEvPT_S3_PKS2_S5_S5_S5_S5_S5_fiiPKfS7_S7_Pfi,"aw",@nobits
	.sectionflags	@""
	.align	16
.nv.shared._ZN17fastertransformer34generalAddBiasResidualLayerNormOptI7__half2Lb1ELb0ELi2ELb1ELi8EEEvPT_S3_PKS2_S5_S5_S5_S5_S5_fiiPKfS7_S7_Pfi:
	.zero		272


//--------------------- .nv.shared._ZN17fastertransformer35generalAddBiasResidualLayerNormOpt2I7__half2Lb0ELb1ELi2ELb1ELi8EEEvPT_S3_PKS2_S5_S5_S5_S5_S5_fiiPKfS7_S7_Pfi --------------------------
	.section	.nv.shared._ZN17fastertransformer35generalAddBiasResidualLayerNormOpt2I7__half2Lb0ELb1ELi2ELb1ELi8EEEvPT_S3_PKS2_S5_S5_S5_S5_S5_fiiPKfS7_S7_Pfi,"aw",@nobits
	.sectionflags	@""
	.align	16
.nv.shared._ZN17fastertransformer35generalAddBiasResidualLayerNormOpt2I7__half2Lb0ELb1ELi2ELb1ELi8EEEvPT_S3_PKS2_S5_S5_S5_S5_S5_fiiPKfS7_S7_Pfi:
	.zero		400


//--------------------- .nv.shared._ZN17fastertransformer34generalAddBiasResidualLayerNormOptI7__half2Lb0ELb1ELi2ELb1ELi8EEEvPT_S3_PKS2_S5_S5_S5_S5_S5_fiiPKfS7_S7_Pfi --------------------------
	.section	.nv.shared._ZN17fastertransformer34generalAddBiasResidualLayerNormOptI7__half2Lb0ELb1ELi2ELb1ELi8EEEvPT_S3_PKS2_S5_S5_S5_S5_S5_fiiPKfS7_S7_Pfi,"aw",@nobits
	.sectionflags	@""
	.align	16
.nv.shared._ZN17fastertransformer34generalAddBiasResidualLayerNormOptI7__half2Lb0ELb1ELi2ELb1ELi8EEEvPT_S3_PKS2_S5_S5_S5_S5_S5_fiiPKfS7_S7_Pfi:
	.zero		272


//--------------------- .nv.shared._ZN17fastertransformer35generalAddBiasResidualLayerNormOpt2I7__half2Lb1ELb1ELi2ELb1ELi8EEEvPT_S3_PKS2_S5_S5_S5_S5_S5_fiiPKfS7_S7_Pfi --------------------------
	.section	.nv.shared._ZN17fastertransformer35generalAddBiasResidualLayerNormOpt2I7__half2Lb1ELb1ELi2ELb1ELi8EEEvPT_S3_PKS2_S5_S5_S5_S5_S5_fiiPKfS7_S7_Pfi,"aw",@nobits
	.sectionflags	@""
	.align	16
.nv.shared._ZN17fastertransformer35generalAddBiasResidualLayerNormOpt2I7__half2Lb1ELb1ELi2ELb1ELi8EEEvPT_S3_PKS2_S5_S5_S5_S5_S5_fiiPKfS7_S7_Pfi:
	.zero		400


//--------------------- .nv.shared._ZN17fastertransformer34generalAddBiasResidualLayerNormOptI7__half2Lb1ELb1ELi2ELb1ELi8EEEvPT_S3_PKS2_S5_S5_S5_S5_S5_fiiPKfS7_S7_Pfi --------------------------
	.section	.nv.shared._ZN17fastertransformer34generalAddBiasResidualLayerNormOptI7__half2Lb1ELb1ELi2ELb1ELi8EEEvPT_S3_PKS2_S5_S5_S5_S5_S5_fiiPKfS7_S7_Pfi,"aw",@nobits
	.sectionflags	@""
	.align	16
.nv.shared._ZN17fastertransformer34generalAddBiasResidualLayerNormOptI7__half2Lb1ELb1ELi2ELb1ELi8EEEvPT_S3_PKS2_S5_S5_S5_S5_S5_fiiPKfS7_S7_Pfi:
	.zero		272


//--------------------- .nv.shared._ZN17fastertransformer35generalAddBiasResidualLayerNormOpt2I7__half2Lb0ELb0ELi1ELb1ELi8EEEvPT_S3_PKS2_S5_S5_S5_S5_S5_fiiPKfS7_S7_Pfi --------------------------
	.section	.nv.shared._ZN17fastertransformer35generalAddBiasResidualLayerNormOpt2I7__half2Lb0ELb0ELi1ELb1ELi8EEEvPT_S3_PKS2_S5_S5_S5_S5_S5_fiiPKfS7_S7_Pfi,"aw",@nobits
	.sectionflags	@""
	.align	16
.nv.shared._ZN17fastertransformer35generalAddBiasResidualLayerNormOpt2I7__half2Lb0ELb0ELi1ELb1ELi8EEEvPT_S3_PKS2_S5_S5_S5_S5_S5_fiiPKfS7_S7_Pfi:
	.zero		400


//--------------------- .nv.shared._ZN17fastertransformer34generalAddBiasResidualLayerNormOptI7__half2Lb0ELb0ELi1ELb1ELi8EEEvPT_S3_PKS2_S5_S5_S5_S5_S5_fiiPKfS7_S7_Pfi --------------------------
	.section	.nv.shared._ZN17fastertransformer34generalAddBiasResidualLayerNormOptI7__half2Lb0ELb0ELi1ELb1ELi8EEEvPT_S3_PKS2_S5_S5_S5_S5_S5_fiiPKfS7_S7_Pfi,"aw",@nobits
	.sectionflags	@""
	.align	16
.nv.shared._ZN17fastertransformer34generalAddBiasResidualLayerNormOptI7__half2Lb0ELb0ELi1ELb1ELi8EEEvPT_S3_PKS2_S5_S5_S5_S5_S5_fiiPKfS7_S7_Pfi:
	.zero		272


//--------------------- .nv.shared._ZN17fastertransformer35generalAddBiasResidualLayerNormOpt2I7__half2Lb1ELb0ELi1ELb1ELi8EEEvPT_S3_PKS2_S5_S5_S5_S5_S5_fiiPKfS7_S7_Pfi --------------------------
	.section	.nv.shared._ZN17fastertransformer35generalAddBiasResidualLayerNormOpt2I7__half2Lb1ELb0ELi1ELb1ELi8EEEvPT_S3_PKS2_S5_S5_S5_S5_S5_fiiPKfS7_S7_Pfi,"aw",@nobits
	.sectionflags	@""
	.align	16
.nv.shared._ZN17fastertransformer35generalAddBiasResidualLayerNormOpt2I7__half2Lb1ELb0ELi1ELb1ELi8EEEvPT_S3_PKS2_S5_S5_S5_S5_S5_fiiPKfS7_S7_Pfi:
	.zero		400


//--------------------- .nv.shared._ZN17fastertransformer34generalAddBiasResidualLayerNormOptI7__half2Lb1ELb0ELi1ELb1ELi8EEEvPT_S3_PKS2_S5_S5_S5_S5_S5_fiiPKfS7_S7_Pfi --------------------------
	.section	.nv.shared._ZN17fastertransformer34generalAddBiasResidualLayerNormOptI7__half2Lb1ELb0ELi1ELb1ELi8EEEvPT_S3_PKS2_S5_S5_S5_S5_S5_fiiPKfS7_S7_Pfi,"aw",@nobits
	.sectionflags	@""
	.align	16
.nv.shared._ZN17fastertransformer34generalAddBiasResidualLayerNormOptI7__half2Lb1ELb0ELi1ELb1ELi8EEEvPT_S3_PKS2_S5_S5_S5_S5_S5_fiiPKfS7_S7_Pfi:
	.zero		272


//--------------------- .nv.shared._ZN17fastertransformer35generalAddBiasResidualLayerNormOpt2I7__half2Lb0ELb1ELi1ELb1ELi8EEEvPT_S3_PKS2_S5_S5_S5_S5_S5_fiiPKfS7_S7_Pfi --------------------------
	.section	.nv.shared._ZN17fastertransformer35generalAddBiasResidualLayerNormOpt2I7__half2Lb0ELb1ELi1ELb1ELi8EEEvPT_S3_PKS2_S5_S5_S5_S5_S5_fiiPKfS7_S7_Pfi,"aw",@nobits
	.sectionflags	@""
	.align	16
.nv.shared._ZN17fastertransformer35generalAddBiasResidualLayerNormOpt2I7__half2Lb0ELb1ELi1ELb1ELi8EEEvPT_S3_PKS2_S5_S5_S5_S5_S5_fiiPKfS7_S7_Pfi:
	.zero		400


//--------------------- .nv.shared._ZN17fastertransformer34generalAddBiasResidualLayerNormOptI7__half2Lb0ELb1ELi1ELb1ELi8EEEvPT_S3_PKS2_S5_S5_S5_S5_S5_fiiPKfS7_S7_Pfi --------------------------
	.section	.nv.shared._ZN17fastertransformer34generalAddBiasResidualLayerNormOptI7__half2Lb0ELb1ELi1ELb1ELi8EEEvPT_S3_PKS2_S5_S5_S5_S5_S5_fiiPKfS7_S7_Pfi,"aw",@nobits
	.sectionflags	@""
	.align	16
.nv.shared._ZN17fastertransformer34generalAddBiasResidualLayerNormOptI7__half2Lb0ELb1ELi1ELb1ELi8EEEvPT_S3_PKS2_S5_S5_S5_S5_S5_fiiPKfS7_S7_Pfi:
	.zero		272


//--------------------- .nv.shared._ZN17fastertransformer35generalAddBiasResidualLayerNormOpt2I7__half2Lb1ELb1ELi1ELb1ELi8EEEvPT_S3_PKS2_S5_S5_S5_S5_S5_fiiPKfS7_S7_Pfi --------------------------
	.section	.nv.shared._ZN17fastertransformer35generalAddBiasResidualLayerNormOpt2I7__half2Lb1ELb1ELi1ELb1ELi8EEEvPT_S3_PKS2_S5_S5_S5_S5_S5_fiiPKfS7_S7_Pfi,"aw",@nobits
	.sectionflags	@""
	.align	16
.nv.shared._ZN17fastertransformer35generalAddBiasResidualLayerNormOpt2I7__half2Lb1ELb1ELi1ELb1ELi8EEEvPT_S3_PKS2_S5_S5_S5_S5_S5_fiiPKfS7_S7_Pfi:
	.zero		400


//--------------------- .nv.shared._ZN17fastertransformer34generalAddBiasResidualLayerNormOptI7__half2Lb1ELb1ELi1ELb1ELi8EEEvPT_S3_PKS2_S5_S5_S5_S5_S5_fiiPKfS7_S7_Pfi --------------------------
	.section	.nv.shared._ZN17fastertransformer34generalAddBiasResidualLayerNormOptI7__half2Lb1ELb1ELi1ELb1ELi8EEEvPT_S3_PKS2_S5_S5_S5_S5_S5_fiiPKfS7_S7_Pfi,"aw",@nobits
	.sectionflags	@""
	.align	16
.nv.shared._ZN17fastertransformer34generalAddBiasResidualLayerNormOptI7__half2Lb1ELb1ELi1ELb1ELi8EEEvPT_S3_PKS2_S5_S5_S5_S5_S5_fiiPKfS7_S7_Pfi:
	.zero		272


//--------------------- .nv.shared._ZN17fastertransformer35generalAddBiasResidualLayerNormOpt2I7__half2Lb0ELb0ELi2ELb1ELi4EEEvPT_S3_PKS2_S5_S5_S5_S5_S5_fiiPKfS7_S7_Pfi --------------------------
	.section	.nv.shared._ZN17fastertransformer35generalAddBiasResidualLayerNormOpt2I7__half2Lb0ELb0ELi2ELb1ELi4EEEvPT_S3_PKS2_S5_S5_S5_S5_S5_fiiPKfS7_S7_Pfi,"aw",@nobits
	.sectionflags	@""
	.align	16
.nv.shared._ZN17fastertransformer35generalAddBiasResidualLayerNormOpt2I7__half2Lb0ELb0ELi2ELb1ELi4EEEvPT_S3_PKS2_S5_S5_S5_S5_S5_fiiPKfS7_S7_Pfi:
	.zero		400


//--------------------- .nv.shared._ZN17fastertransformer34generalAddBiasResidualLayerNormOptI7__half2Lb0ELb0ELi2ELb1ELi4EEEvPT_S3_PKS2_S5_S5_S5_S5_S5_fiiPKfS7_S7_Pfi --------------------------
	.section	.nv.shared._ZN17fastertransformer34generalAddBiasResidualLayerNormOptI7__half2Lb0ELb0ELi2ELb1ELi4EEEvPT_S3_PKS2_S5_S5_S5_S5_S5_fiiPKfS7_S7_Pfi,"aw",@nobits
	.sectionflags	@""
	.align	16
.nv.shared._ZN17fastertransformer34generalAddBiasResidualLayerNormOptI7__half2Lb0ELb0ELi2ELb1ELi4EEEvPT_S3_PKS2_S5_S5_S5_S5_S5_fiiPKfS7_S7_Pfi:
	.zero		272


//--------------------- .nv.shared._ZN17fastertransformer35generalAddBiasResidualLayerNormOpt2I7__half2Lb1ELb0ELi2ELb1ELi4EEEvPT_S3_PKS2_S5_S5_S5_S5_S5_fiiPKfS7_S7_Pfi --------------------------
	.section	.nv.shared._ZN17fastertransformer35generalAddBiasResidualLayerNormOpt2I7__half2Lb1ELb0ELi2ELb1ELi4EEEvPT_S3_PKS2_S5_S5_S5_S5_S5_fiiPKfS7_S7_Pfi,"aw",@nobits
	.sectionflags	@""
	.align	16
.nv.shared._ZN17fastertransformer35generalAddBiasResidualLayerNormOpt2I7__half2Lb1ELb0ELi2ELb1ELi4EEEvPT_S3_PKS2_S5_S5_S5_S5_S5_fiiPKfS7_S7_Pfi:
	.zero		400


//--------------------- .nv.shared._ZN17fastertransformer34generalAddBiasResidualLayerNormOptI7__half2Lb1ELb0ELi2ELb1ELi4EEEvPT_S3_PKS2_S5_S5_S5_S5_S5_fiiPKfS7_S7_Pfi --------------------------
	.section	.nv.shared._ZN17fastertransformer34generalAddBiasResidualLayerNormOptI7__half2Lb1ELb0ELi2ELb1ELi4EEEvPT_S3_PKS2_S5_S5_S5_S5_S5_fiiPKfS7_S7_Pfi,"aw",@nobits
	.sectionflags	@""
	.align	16
.nv.shared._ZN17fastertransformer34generalAddBiasResidualLayerNormOptI7__half2Lb1ELb0ELi2ELb1ELi4EEEvPT_S3_PKS2_S5_S5_S5_S5_S5_fiiPKfS7_S7_Pfi:
	.zero		272


//--------------------- .nv.shared._ZN17fastertransformer35generalAddBiasResidualLayerNormOpt2I7__half2Lb0ELb1ELi2ELb1ELi4EEEvPT_S3_PKS2_S5_S5_S5_S5_S5_fiiPKfS7_S7_Pfi --------------------------
	.section	.nv.shared._ZN17fastertransformer35generalAddBiasResidualLayerNormOpt2I7__half2Lb0ELb1ELi2ELb1ELi4EEEvPT_S3_PKS2_S5_S5_S5_S5_S5_fiiPKfS7_S7_Pfi,"aw",@nobits
	.sectionflags	@""
	.align	16
.nv.shared._ZN17fastertransformer35generalAddBiasResidualLayerNormOpt2I7__half2Lb0ELb1ELi2ELb1ELi4EEEvPT_S3_PKS2_S5_S5_S5_S5_S5_fiiPKfS7_S7_Pfi:
	.zero		400


//--------------------- .nv.shared._ZN17fastertransformer34generalAddBiasResidualLayerNormOptI7__half2Lb0ELb1ELi2ELb1ELi4EEEvPT_S3_PKS2_S5_S5_S5_S5_S5_fiiPKfS7_S7_Pfi --------------------------
	.section	.nv.shared._ZN17fastertransformer34generalAddBiasResidualLayerNormOptI7__half2Lb0ELb1ELi2ELb1ELi4EEEvPT_S3_PKS2_S5_S5_S5_S5_S5_fiiPKfS7_S7_Pfi,"aw",@nobits
	.sectionflags	@""
	.align	16
.nv.shared._ZN17fastertransformer34generalAddBiasResidualLayerNormOptI7__half2Lb0ELb1ELi2ELb1ELi4EEEvPT_S3_PKS2_S5_S5_S5_S5_S5_fiiPKfS7_S7_Pfi:
	.zero		272


//--------------------- .nv.shared._ZN17fastertransformer35generalAddBiasResidualLayerNormOpt2I7__half2Lb1ELb1ELi2ELb1ELi4EEEvPT_S3_PKS2_S5_S5_S5_S5_S5_fiiPKfS7_S7_Pfi --------------------------
	.section	.nv.shared._ZN17fastertransformer35generalAddBiasResidualLayerNormOpt2I7__half2Lb1ELb1ELi2ELb1ELi4EEEvPT_S3_PKS2_S5_S5_S5_S5_S5_fiiPKfS7_S7_Pfi,"aw",@nobits
	.sectionflags	@""
	.align	16
.nv.shared._ZN17fastertransformer35generalAddBiasResidualLayerNormOpt2I7__half2Lb1ELb1ELi2ELb1ELi4EEEvPT_S3_PKS2_S5_S5_S5_S5_S5_fiiPKfS7_S7_Pfi:
	.zero		400


//--------------------- .nv.shared._ZN17fastertransformer34generalAddBiasResidualLayerNormOptI7__half2Lb1ELb1ELi2ELb1ELi4EEEvPT_S3_PKS2_S5_S5_S5_S5_S5_fiiPKfS7_S7_Pfi --------------------------
	.section	.nv.shared._ZN17fastertransformer34generalAddBiasResidualLayerNormOptI7__half2Lb1ELb1ELi2ELb1ELi4EEEvPT_S3_PKS2_S5_S5_S5_S5_S5_fiiPKfS7_S7_Pfi,"aw",@nobits
	.sectionflags	@""
	.align	16
.nv.shared._ZN17fastertransformer34generalAddBiasResidualLayerNormOptI7__half2Lb1ELb1ELi2ELb1ELi4EEEvPT_S3_PKS2_S5_S5_S5_S5_S5_fiiPKfS7_S7_Pfi:
	.zero		272


//--------------------- .nv.shared._ZN17fastertransformer35generalAddBiasResidualLayerNormOpt2I7__half2Lb0ELb0ELi1ELb1ELi4EEEvPT_S3_PKS2_S5_S5_S5_S5_S5_fiiPKfS7_S7_Pfi --------------------------
	.section	.nv.shared._ZN17fastertransformer35generalAddBiasResidualLayerNormOpt2I7__half2Lb0ELb0ELi1ELb1ELi4EEEvPT_S3_PKS2_S5_S5_S5_S5_S5_fiiPKfS7_S7_Pfi,"aw",@nobits
	.sectionflags	@""
	.align	16
.nv.shared._ZN17fastertransformer35generalAddBiasResidualLayerNormOpt2I7__half2Lb0ELb0ELi1ELb1ELi4EEEvPT_S3_PKS2_S5_S5_S5_S5_S5_fiiPKfS7_S7_Pfi:
	.zero		400


//--------------------- .nv.shared._ZN17fastertransformer34generalAddBiasResidualLayerNormOptI7__half2Lb0ELb0ELi1ELb1ELi4EEEvPT_S3_PKS2_S5_S5_S5_S5_S5_fiiPKfS7_S7_Pfi --------------------------
	.section	.nv.shared._ZN17fastertransformer34generalAddBiasResidualLayerNormOptI7__half2Lb0ELb0ELi1ELb1ELi4EEEvPT_S3_PKS2_S5_S5_S5_S5_S5_fiiPKfS7_S7_Pfi,"aw",@nobits
	.sectionflags	@""
	.align	16
.nv.shared._ZN17fastertransformer34generalAddBiasResidualLayerNormOptI7__half2Lb0ELb0ELi1ELb1ELi4EEEvPT_S3_PKS2_S5_S5_S5_S5_S5_fiiPKfS7_S7_Pfi:
	.zero		272


//--------------------- .nv.shared._ZN17fastertransformer35generalAddBiasResidualLayerNormOpt2I7__half2Lb1ELb0ELi1ELb1ELi4EEEvPT_S3_PKS2_S5_S5_S5_S5_S5_fiiPKfS7_S7_Pfi --------------------------
	.section	.nv.shared._ZN17fastertransformer35generalAddBiasResidualLayerNormOpt2I7__half2Lb1ELb0ELi1ELb1ELi4EEEvPT_S3_PKS2_S5_S5_S5_S5_S5_fiiPKfS7_S7_Pfi,"aw",@nobits
	.sectionflags	@""
	.align	16
.nv.shared._ZN17fastertransformer35generalAddBiasResidualLayerNormOpt2I7__half2Lb1ELb0ELi1ELb1ELi4EEEvPT_S3_PKS2_S5_S5_S5_S5_S5_fiiPKfS7_S7_Pfi:
	.zero		400


//--------------------- .nv.shared._ZN17fastertransformer34generalAddBiasResidualLayerNormOptI7__half2Lb1ELb0ELi1ELb1ELi4EEEvPT_S3_PKS2_S5_S5_S5_S5_S5_fiiPKfS7_S7_Pfi --------------------------
	.section	.nv.shared._ZN17fastertransformer34generalAddBiasResidualLayerNormOptI7__half2Lb1ELb0ELi1ELb1ELi4EEEvPT_S3_PKS2_S5_S5_S5_S5_S5_fiiPKfS7_S7_Pfi,"aw",@nobits
	.sectionflags	@""
	.align	16
.nv.shared._ZN17fastertransformer34generalAddBiasResidualLayerNormOptI7__half2Lb1ELb0ELi1ELb1ELi4EEEvPT_S3_PKS2_S5_S5_S5_S5_S5_fiiPKfS7_S7_Pfi:
	.zero		272


//--------------------- .nv.shared._ZN17fastertransformer35generalAddBiasResidualLayerNormOpt2I7__half2Lb0ELb1ELi1ELb1ELi4EEEvPT_S3_PKS2_S5_S5_S5_S5_S5_fiiPKfS7_S7_Pfi --------------------------
	.section	.nv.shared._ZN17fastertransformer35generalAddBiasResidualLayerNormOpt2I7__half2Lb0ELb1ELi1ELb1ELi4EEEvPT_S3_PKS2_S5_S5_S5_S5_S5_fiiPKfS7_S7_Pfi,"aw",@nobits
	.sectionflags	@""
	.align	16
.nv.shared._ZN17fastertransformer35generalAddBiasResidualLayerNormOpt2I7__half2Lb0ELb1ELi1ELb1ELi4EEEvPT_S3_PKS2_S5_S5_S5_S5_S5_fiiPKfS7_S7_Pfi:
	.zero		400


//--------------------- .nv.shared._ZN17fastertransformer34generalAddBiasResidualLayerNormOptI7__half2Lb0ELb1ELi1ELb1ELi4EEEvPT_S3_PKS2_S5_S5_S5_S5_S5_fiiPKfS7_S7_Pfi --------------------------
	.section	.nv.shared._ZN17fastertransformer34generalAddBiasResidualLayerNormOptI7__half2Lb0ELb1ELi1ELb1ELi4EEEvPT_S3_PKS2_S5_S5_S5_S5_S5_fiiPKfS7_S7_Pfi,"aw",@nobits
	.sectionflags	@""
	.align	16
.nv.shared._ZN17fastertransformer34generalAddBiasResidualLayerNormOptI7__half2Lb0ELb1ELi1ELb1ELi4EEEvPT_S3_PKS2_S5_S5_S5_S5_S5_fiiPKfS7_S7_Pfi:
	.zero		272


//--------------------- .nv.shared._ZN17fastertransformer35generalAddBiasResidualLayerNormOpt2I7__half2Lb1ELb1ELi1ELb1ELi4EEEvPT_S3_PKS2_S5_S5_S5_S5_S5_fiiPKfS7_S7_Pfi --------------------------
	.section	.nv.shared._ZN17fastertransformer35generalAddBiasResidualLayerNormOpt2I7__half2Lb1ELb1ELi1ELb1ELi4EEEvPT_S3_PKS2_S5_S5_S5_S5_S5_fiiPKfS7_S7_Pfi,"aw",@nobits
	.sectionflags	@""
	.align	16
.nv.shared._ZN17fastertransformer35generalAddBiasResidualLayerNormOpt2I7__half2Lb1ELb1ELi1ELb1ELi4EEEvPT_S3_PKS2_S5_S5_S5_S5_S5_fiiPKfS7_S7_Pfi:
	.zero		400


//--------------------- .nv.shared._ZN17fastertransformer34generalAddBiasResidualLayerNormOptI7__half2Lb1ELb1ELi1ELb1ELi4EEEvPT_S3_PKS2_S5_S5_S5_S5_S5_fiiPKfS7_S7_Pfi --------------------------
	.section	.nv.shared._ZN17fastertransformer34generalAddBiasResidualLayerNormOptI7__half2Lb1ELb1ELi1ELb1ELi4EEEvPT_S3_PKS2_S5_S5_S5_S5_S5_fiiPKfS7_S7_Pfi,"aw",@nobits
	.sectionflags	@""
	.align	16
.nv.shared._ZN17fastertransformer34generalAddBiasResidualLayerNormOptI7__half2Lb1ELb1ELi1ELb1ELi4EEEvPT_S3_PKS2_S5_S5_S5_S5_S5_fiiPKfS7_S7_Pfi:
	.zero		272


//--------------------- .nv.shared._ZN17fastertransformer35generalAddBiasResidualLayerNormOpt2I7__half2Lb0ELb0ELi2ELb1ELi2EEEvPT_S3_PKS2_S5_S5_S5_S5_S5_fiiPKfS7_S7_Pfi --------------------------
	.section	.nv.shared._ZN17fastertransformer35generalAddBiasResidualLayerNormOpt2I7__half2Lb0ELb0ELi2ELb1ELi2EEEvPT_S3_PKS2_S5_S5_S5_S5_S5_fiiPKfS7_S7_Pfi,"aw",@nobits
	.sectionflags	@""
	.align	16
.nv.shared._ZN17fastertransformer35generalAddBiasResidualLayerNormOpt2I7__half2Lb0ELb0ELi2ELb1ELi2EEEvPT_S3_PKS2_S5_S5_S5_S5_S5_fiiPKfS7_S7_Pfi:
	.zero		400


//--------------------- .nv.shared._ZN17fastertransformer34generalAddBiasResidualLayerNormOptI7__half2Lb0ELb0ELi2ELb1ELi2EEEvPT_S3_PKS2_S5_S5_S5_S5_S5_fiiPKfS7_S7_Pfi --------------------------
	.section	.nv.shared._ZN17fastertransformer34generalAddBiasResidualLayerNormOptI7__half2Lb0ELb0ELi2ELb1ELi2EEEvPT_S3_PKS2_S5_S5_S5_S5_S5_fiiPKfS7_S7_Pfi,"aw",@nobits
	.sectionflags	@""
	.align	16
.nv.shared._ZN17fastertransformer34generalAddBiasResidualLayerNormOptI7__half2Lb0ELb0ELi2ELb1ELi2EEEvPT_S3_PKS2_S5_S5_S5_S5_S5_fiiPKfS7_S7_Pfi:
	.zero		272


//--------------------- .nv.shared._ZN17fastertransformer35generalAddBiasResidualLayerNormOpt2I7__half2Lb1ELb0ELi2ELb1ELi2EEEvPT_S3_PKS2_S5_S5_S5_S5_S5_fiiPKfS7_S7_Pfi --------------------------
	.section	.nv.shared._ZN17fastertransformer35generalAddBiasResidualLayerNormOpt2I7__half2Lb1ELb0ELi2ELb1ELi2EEEvPT_S3_PKS2_S5_S5_S5_S5_S5_fiiPKfS7_S7_Pfi,"aw",@nobits
	.sectionflags	@""
	.align	16
.nv.shared._ZN17fastertransformer35generalAddBiasResidualLayerNormOpt2I7__half2Lb1ELb0ELi2ELb1ELi2EEEvPT_S3_PKS2_S5_S5_S5_S5_S5_fiiPKfS7_S7_Pfi:
	.zero		400


//--------------------- .nv.shared._ZN17fastertransformer34generalAddBiasResidualLayerNormOptI7__half2Lb1ELb0ELi2ELb1ELi2EEEvPT_S3_PKS2_S5_S5_S5_S5_S5_fiiPKfS7_S7_Pfi --------------------------
	.section	.nv.shared._ZN17fastertransformer34generalAddBiasResidualLayerNormOptI7__half2Lb1ELb0ELi2ELb1ELi2EEEvPT_S3_PKS2_S5_S5_S5_S5_S5_fiiPKfS7_S7_Pfi,"aw",@nobits
	.sectionflags	@""
	.align	16
.nv.shared._ZN17fastertransformer34generalAddBiasResidualLayerNormOptI7__half2Lb1ELb0ELi2ELb1ELi2EEEvPT_S3_PKS2_S5_S5_S5_S5_S5_fiiPKfS7_S7_Pfi:
	.zero		272


//--------------------- .nv.shared._ZN17fastertransformer35generalAddBiasResidualLayerNormOpt2I7__half2Lb0ELb1ELi2ELb1ELi2EEEvPT_S3_PKS2_S5_S5_S5_S5_S5_fiiPKfS7_S7_Pfi --------------------------
	.section	.nv.shared._ZN17fastertransformer35generalAddBiasResidualLayerNormOpt2I7__half2Lb0ELb1ELi2ELb1ELi2EEEvPT_S3_PKS2_S5_S5_S5_S5_S5_fiiPKfS7_S7_Pfi,"aw",@nobits
	.sectionflags	@""
	.align	16
.nv.shared._ZN17fastertransformer35generalAddBiasResidualLayerNormOpt2I7__half2Lb0ELb1ELi2ELb1ELi2EEEvPT_S3_PKS2_S5_S5_S5_S5_S5_fiiPKfS7_S7_Pfi:
	.zero		400


//--------------------- .nv.shared._ZN17fastertransformer34generalAddBiasResidualLayerNormOptI7__half2Lb0ELb1ELi2ELb1ELi2EEEvPT_S3_PKS2_S5_S5_S5_S5_S5_fiiPKfS7_S7_Pfi --------------------------
	.section	.nv.shared._ZN17fastertransformer34generalAddBiasResidualLayerNormOptI7__half2Lb0ELb1ELi2ELb1ELi2EEEvPT_S3_PKS2_S5_S5_S5_S5_S5_fiiPKfS7_S7_Pfi,"aw",@nobits
	.sectionflags	@""
	.align	16
.nv.shared._ZN17fastertransformer34generalAddBiasResidualLayerNormOptI7__half2Lb0ELb1ELi2ELb1ELi2EEEvPT_S3_PKS2_S5_S5_S5_S5_S5_fiiPKfS7_S7_Pfi:
	.zero		272


//--------------------- .nv.shared._ZN17fastertransformer35generalAddBiasResidualLayerNormOpt2I7__half2Lb1ELb1ELi2ELb1ELi2EEEvPT_S3_PKS2_S5_S5_S5_S5_S5_fiiPKfS7_S7_Pfi --------------------------
	.section	.nv.shared._ZN17fastertransformer35generalAddBiasResidualLayerNormOpt2I7__half2Lb1ELb1ELi2ELb1ELi2EEEvPT_S3_PKS2_S5_S5_S5_S5_S5_fiiPKfS7_S7_Pfi,"aw",@nobits
	.sectionflags	@""
	.align	16
.nv.shared._ZN17fastertransformer35generalAddBiasResidualLayerNormOpt2I7__half2Lb1ELb1ELi2ELb1ELi2EEEvPT_S3_PKS2_S5_S5_S5_S5_S5_fiiPKfS7_S7_Pfi:
	.zero		400


//--------------------- .nv.shared._ZN17fastertransformer34generalAddBiasResidualLayerNormOptI7__half2Lb1ELb1ELi2ELb1ELi2EEEvPT_S3_PKS2_S5_S5_S5_S5_S5_fiiPKfS7_S7_Pfi --------------------------
	.section	.nv.shared._ZN17fastertransformer34generalAddBiasResidualLayerNormOptI7__half2Lb1ELb1ELi2ELb1ELi2EEEvPT_S3_PKS2_S5_S5_S5_S5_S5_fiiPKfS7_S7_Pfi,"aw",@nobits
	.sectionflags	@""
	.align	16
.nv.shared._ZN17fastertransformer34generalAddBiasResidualLayerNormOptI7__half2Lb1ELb1ELi2ELb1ELi2EEEvPT_S3_PKS2_S5_S5_S5_S5_S5_fiiPKfS7_S7_Pfi:
	.zero		272


//--------------------- .nv.shared._ZN17fastertransformer35generalAddBiasResidualLayerNormOpt2I7__half2Lb0ELb0ELi1ELb1ELi2EEEvPT_S3_PKS2_S5_S5_S5_S5_S5_fiiPKfS7_S7_Pfi --------------------------
	.section	.nv.shared._ZN17fastertransformer35generalAddBiasResidualLayerNormOpt2I7__half2Lb0ELb0ELi1ELb1ELi2EEEvPT_S3_PKS2_S5_S5_S5_S5_S5_fiiPKfS7_S7_Pfi,"aw",@nobits
	.sectionflags	@""
	.align	16
.nv.shared._ZN17fastertransformer35generalAddBiasResidualLayerNormOpt2I7__half2Lb0ELb0ELi1ELb1ELi2EEEvPT_S3_PKS2_S5_S5_S5_S5_S5_fiiPKfS7_S7_Pfi:
	.zero		400


//--------------------- .nv.shared._ZN17fastertransformer34generalAddBiasResidualLayerNormOptI7__half2Lb0ELb0ELi1ELb1ELi2EEEvPT_S3_PKS2_S5_S5_S5_S5_S5_fiiPKfS7_S7_Pfi --------------------------
	.section	.nv.shared._ZN17fastertransformer34generalAddBiasResidualLayerNormOptI7__half2Lb0ELb0ELi1ELb1ELi2EEEvPT_S3_PKS2_S5_S5_S5_S5_S5_fiiPKfS7_S7_Pfi,"aw",@nobits
	.sectionflags	@""
	.align	16
.nv.shared._ZN17fastertransformer34generalAddBiasResidualLayerNormOptI7__half2Lb0ELb0ELi1ELb1ELi2EEEvPT_S3_PKS2_S5_S5_S5_S5_S5_fiiPKfS7_S7_Pfi:
	.zero		272


//--------------------- .nv.shared._ZN17fastertransformer35generalAddBiasResidualLayerNormOpt2I7__half2Lb1ELb0ELi1ELb1ELi2EEEvPT_S3_PKS2_S5_S5_S5_S5_S5_fiiPKfS7_S7_Pfi --------------------------
	.section	.nv.shared._ZN17fastertransformer35generalAddBiasResidualLayerNormOpt2I7__half2Lb1ELb0ELi1ELb1ELi2EEEvPT_S3_PKS2_S5_S5_S5_S5_S5_fiiPKfS7_S7_Pfi,"aw",@nobits
	.sectionflags	@""
	.align	16
.nv.shared._ZN17fastertransformer35generalAddBiasResidualLayerNormOpt2I7__half2Lb1ELb0ELi1ELb1ELi2EEEvPT_S3_PKS2_S5_S5_S5_S5_S5_fiiPKfS7_S7_Pfi:
	.zero		400


//--------------------- .nv.shared._ZN17fastertransformer34generalAddBiasResidualLayerNormOptI7__half2Lb1ELb0ELi1ELb1ELi2EEEvPT_S3_PKS2_S5_S5_S5_S5_S5_fiiPKfS7_S7_Pfi --------------------------
	.section	.nv.shared._ZN17fastertransformer34generalAddBiasResidualLayerNormOptI7__half2Lb1ELb0ELi1ELb1ELi2EEEvPT_S3_PKS2_S5_S5_S5_S5_S5_fiiPKfS7_S7_Pfi,"aw",@nobits
	.sectionflags	@""
	.align	16
.nv.shared._ZN17fastertransformer34generalAddBiasResidualLayerNormOptI7__half2Lb1ELb0ELi1ELb1ELi2EEEvPT_S3_PKS2_S5_S5_S5_S5_S5_fiiPKfS7_S7_Pfi:
	.zero		272


//--------------------- .nv.shared._ZN17fastertransformer35generalAddBiasResidualLayerNormOpt2I7__half2Lb0ELb1ELi1ELb1ELi2EEEvPT_S3_PKS2_S5_S5_S5_S5_S5_fiiPKfS7_S7_Pfi --------------------------
	.section	.nv.shared._ZN17fastertransformer35generalAddBiasResidualLayerNormOpt2I7__half2Lb0ELb1ELi1ELb1ELi2EEEvPT_S3_PKS2_S5_S5_S5_S5_S5_fiiPKfS7_S7_Pfi,"aw",@nobits
	.sectionflags	@""
	.align	16
.nv.shared._ZN17fastertransformer35generalAddBiasResidualLayerNormOpt2I7__half2Lb0ELb1ELi1ELb1ELi2EEEvPT_S3_PKS2_S5_S5_S5_S5_S5_fiiPKfS7_S7_Pfi:
	.zero		400


//--------------------- .nv.shared._ZN17fastertransformer34generalAddBiasResidualLayerNormOptI7__half2Lb0ELb1ELi1ELb1ELi2EEEvPT_S3_PKS2_S5_S5_S5_S5_S5_fiiPKfS7_S7_Pfi --------------------------
	.section	.nv.shared._ZN17fastertransformer34generalAddBiasResidualLayerNormOptI7__half2Lb0ELb1ELi1ELb1ELi2EEEvPT_S3_PKS2_S5_S5_S5_S5_S5_fiiPKfS7_S7_Pfi,"aw",@nobits
	.sectionflags	@""
	.align	16
.nv.shared._ZN17fastertransformer34generalAddBiasResidualLayerNormOptI7__half2Lb0ELb1ELi1ELb1ELi2EEEvPT_S3_PKS2_S5_S5_S5_S5_S5_fiiPKfS7_S7_Pfi:
	.zero		272


//--------------------- .nv.shared._ZN17fastertransformer35generalAddBiasResidualLayerNormOpt2I7__half2Lb1ELb1ELi1ELb1ELi2EEEvPT_S3_PKS2_S5_S5_S5_S5_S5_fiiPKfS7_S7_Pfi --------------------------
	.section	.nv.shared._ZN17fastertransformer35generalAddBiasResidualLayerNormOpt2I7__half2Lb1ELb1ELi1ELb1ELi2EEEvPT_S3_PKS2_S5_S5_S5_S5_S5_fiiPKfS7_S7_Pfi,"aw",@nobits
	.sectionflags	@""
	.align	16
.nv.shared._ZN17fastertransformer35generalAddBiasResidualLayerNormOpt2I7__half2Lb1ELb1ELi1ELb1ELi2EEEvPT_S3_PKS2_S5_S5_S5_S5_S5_fiiPKfS7_S7_Pfi:
	.zero		400


//--------------------- .nv.shared._ZN17fastertransformer34generalAddBiasResidualLayerNormOptI7__half2Lb1ELb1ELi1ELb1ELi2EEEvPT_S3_PKS2_S5_S5_S5_S5_S5_fiiPKfS7_S7_Pfi --------------------------
	.section	.nv.shared._ZN17fastertransformer34generalAddBiasResidualLayerNormOptI7__half2Lb1ELb1ELi1ELb1ELi2EEEvPT_S3_PKS2_S5_S5_S5_S5_S5_fiiPKfS7_S7_Pfi,"aw",@nobits
	.sectionflags	@""
	.align	16
.nv.shared._ZN17fastertransformer34generalAddBiasResidualLayerNormOptI7__half2Lb1ELb1ELi1ELb1ELi2EEEvPT_S3_PKS2_S5_S5_S5_S5_S5_fiiPKfS7_S7_Pfi:
	.zero		272


//--------------------- .nv.shared._ZN17fastertransformer35generalAddBiasResidualLayerNormOpt2I7__half2Lb0ELb0ELi2ELb1ELi1EEEvPT_S3_PKS2_S5_S5_S5_S5_S5_fiiPKfS7_S7_Pfi --------------------------
	.section	.nv.shared._ZN17fastertransformer35generalAddBiasResidualLayerNormOpt2I7__half2Lb0ELb0ELi2ELb1ELi1EEEvPT_S3_PKS2_S5_S5_S5_S5_S5_fiiPKfS7_S7_Pfi,"aw",@nobits
	.sectionflags	@""
	.align	16
.nv.shared._ZN17fastertransformer35generalAddBiasResidualLayerNormOpt2I7__half2Lb0ELb0ELi2ELb1ELi1EEEvPT_S3_PKS2_S5_S5_S5_S5_S5_fiiPKfS7_S7_Pfi:
	.zero		400


//--------------------- .nv.shared._ZN17fastertransformer34generalAddBiasResidualLayerNormOptI7__half2Lb0ELb0ELi2ELb1ELi1EEEvPT_S3_PKS2_S5_S5_S5_S5_S5_fiiPKfS7_S7_Pfi --------------------------
	.section	.nv.shared._ZN17fastertransformer34generalAddBiasResidualLayerNormOptI7__half2Lb0ELb0ELi2ELb1ELi1EEEvPT_S3_PKS2_S5_S5_S5_S5_S5_fiiPKfS7_S7_Pfi,"aw",@nobits
	.sectionflags	@""
	.align	16
.nv.shared._ZN17fastertransformer34generalAddBiasResidualLayerNormOptI7__half2Lb0ELb0ELi2ELb1ELi1EEEvPT_S3_PKS2_S5_S5_S5_S5_S5_fiiPKfS7_S7_Pfi:
	.zero		272


//--------------------- .nv.shared._ZN17fastertransformer35generalAddBiasResidualLayerNormOpt2I7__half2Lb1ELb0ELi2ELb1ELi1EEEvPT_S3_PKS2_S5_S5_S5_S5_S5_fiiPKfS7_S7_Pfi --------------------------
	.section	.nv.shared._ZN17fastertransformer35generalAddBiasResidualLayerNormOpt2I7__half2Lb1ELb0ELi2ELb1ELi1EEEvPT_S3_PKS2_S5_S5_S5_S5_S5_fiiPKfS7_S7_Pfi,"aw",@nobits
	.sectionflags	@""
	.align	16
.nv.shared._ZN17fastertransformer35generalAddBiasResidualLayerNormOpt2I7__half2Lb1ELb0ELi2ELb1ELi1EEEvPT_S3_PKS2_S5_S5_S5_S5_S5_fiiPKfS7_S7_Pfi:
	.zero		400


//--------------------- .nv.shared._ZN17fastertransformer34generalAddBiasResidualLayerNormOptI7__half2Lb1ELb0ELi2ELb1ELi1EEEvPT_S3_PKS2_S5_S5_S5_S5_S5_fiiPKfS7_S7_Pfi --------------------------
	.section	.nv.shared._ZN17fastertransformer34generalAddBiasResidualLayerNormOptI7__half2Lb1ELb0ELi2ELb1ELi1EEEvPT_S3_PKS2_S5_S5_S5_S5_S5_fiiPKfS7_S7_Pfi,"aw",@nobits
	.sectionflags	@""
	.align	16
.nv.shared._ZN17fastertransformer34generalAddBiasResidualLayerNormOptI7__half2Lb1ELb0ELi2ELb1ELi1EEEvPT_S3_PKS2_S5_S5_S5_S5_S5_fiiPKfS7_S7_Pfi:
	.zero		272


//--------------------- .nv.shared._ZN17fastertransformer35generalAddBiasResidualLayerNormOpt2I7__half2Lb0ELb1ELi2ELb1ELi1EEEvPT_S3_PKS2_S5_S5_S5_S5_S5_fiiPKfS7_S7_Pfi --------------------------
	.section	.nv.shared._ZN17fastertransformer35generalAddBiasResidualLayerNormOpt2I7__half2Lb0ELb1ELi2ELb1ELi1EEEvPT_S3_PKS2_S5_S5_S5_S5_S5_fiiPKfS7_S7_Pfi,"aw",@nobits
	.sectionflags	@""
	.align	16
.nv.shared._ZN17fastertransformer35generalAddBiasResidualLayerNormOpt2I7__half2Lb0ELb1ELi2ELb1ELi1EEEvPT_S3_PKS2_S5_S5_S5_S5_S5_fiiPKfS7_S7_Pfi:
	.zero		400


//--------------------- .nv.shared._ZN17fastertransformer34generalAddBiasResidualLayerNormOptI7__half2Lb0ELb1ELi2ELb1ELi1EEEvPT_S3_PKS2_S5_S5_S5_S5_S5_fiiPKfS7_S7_Pfi --------------------------
	.section	.nv.shared._ZN17fastertransformer34generalAddBiasResidualLayerNormOptI7__half2Lb0ELb1ELi2ELb1ELi1EEEvPT_S3_PKS2_S5_S5_S5_S5_S5_fiiPKfS7_S7_Pfi,"aw",@nobits
	.sectionflags	@""
	.align	16
.nv.shared._ZN17fastertransformer34generalAddBiasResidualLayerNormOptI7__half2Lb0ELb1ELi2ELb1ELi1EEEvPT_S3_PKS2_S5_S5_S5_S5_S5_fiiPKfS7_S7_Pfi:
	.zero		272


//--------------------- .nv.shared._ZN17fastertransformer35generalAddBiasResidualLayerNormOpt2I7__half2Lb1ELb1ELi2ELb1ELi1EEEvPT_S3_PKS2_S5_S5_S5_S5_S5_fiiPKfS7_S7_Pfi --------------------------
	.section	.nv.shared._ZN17fastertransformer35generalAddBiasResidualLayerNormOpt2I7__half2Lb1ELb1ELi2ELb1ELi1EEEvPT_S3_PKS2_S5_S5_S5_S5_S5_fiiPKfS7_S7_Pfi,"aw",@nobits
	.sectionflags	@""
	.align	16
.nv.shared._ZN17fastertransformer35generalAddBiasResidualLayerNormOpt2I7__half2Lb1ELb1ELi2ELb1ELi1EEEvPT_S3_PKS2_S5_S5_S5_S5_S5_fiiPKfS7_S7_Pfi:
	.zero		400


//--------------------- .nv.shared._ZN17fastertransformer34generalAddBiasResidualLayerNormOptI7__half2Lb1ELb1ELi2ELb1ELi1EEEvPT_S3_PKS2_S5_S5_S5_S5_S5_fiiPKfS7_S7_Pfi --------------------------
	.section	.nv.shared._ZN17fastertransformer34generalAddBiasResidualLayerNormOptI7__half2Lb1ELb1ELi2ELb1ELi1EEEvPT_S3_PKS2_S5_S5_S5_S5_S5_fiiPKfS7_S7_Pfi,"aw",@nobits
	.sectionflags	@""
	.align	16
.nv.shared._ZN17fastertransformer34generalAddBiasResidualLayerNormOptI7__half2Lb1ELb1ELi2ELb1ELi1EEEvPT_S3_PKS2_S5_S5_S5_S5_S5_fiiPKfS7_S7_Pfi:
	.zero		272


//--------------------- .nv.shared._ZN17fastertransformer35generalAddBiasResidualLayerNormOpt2I7__half2Lb0ELb0ELi1ELb1ELi1EEEvPT_S3_PKS2_S5_S5_S5_S5_S5_fiiPKfS7_S7_Pfi --------------------------
	.section	.nv.shared._ZN17fastertransformer35generalAddBiasResidualLayerNormOpt2I7__half2Lb0ELb0ELi1ELb1ELi1EEEvPT_S3_PKS2_S5_S5_S5_S5_S5_fiiPKfS7_S7_Pfi,"aw",@nobits
	.sectionflags	@""
	.align	16
.nv.shared._ZN17fastertransformer35generalAddBiasResidualLayerNormOpt2I7__half2Lb0ELb0ELi1ELb1ELi1EEEvPT_S3_PKS2_S5_S5_S5_S5_S5_fiiPKfS7_S7_Pfi:
	.zero		400


//--------------------- .nv.shared._ZN17fastertransformer34generalAddBiasResidualLayerNormOptI7__half2Lb0ELb0ELi1ELb1ELi1EEEvPT_S3_PKS2_S5_S5_S5_S5_S5_fiiPKfS7_S7_Pfi --------------------------
	.section	.nv.shared._ZN17fastertransformer34generalAddBiasResidualLayerNormOptI7__half2Lb0ELb0ELi1ELb1ELi1EEEvPT_S3_PKS2_S5_S5_S5_S5_S5_fiiPKfS7_S7_Pfi,"aw",@nobits
	.sectionflags	@""
	.align	16
.nv.shared._ZN17fastertransformer34generalAddBiasResidualLayerNormOptI7__half2Lb0ELb0ELi1ELb1ELi1EEEvPT_S3_PKS2_S5_S5_S5_S5_S5_fiiPKfS7_S7_Pfi:
	.zero		272


//--------------------- .nv.shared._ZN17fastertransformer35generalAddBiasResidualLayerNormOpt2I7__half2Lb1ELb0ELi1ELb1ELi1EEEvPT_S3_PKS2_S5_S5_S5_S5_S5_fiiPKfS7_S7_Pfi --------------------------
	.section	.nv.shared._ZN17fastertransformer35generalAddBiasResidualLayerNormOpt2I7__half2Lb1ELb0ELi1ELb1ELi1EEEvPT_S3_PKS2_S5_S5_S5_S5_S5_fiiPKfS7_S7_Pfi,"aw",@nobits
	.sectionflags	@""
	.align	16
.nv.shared._ZN17fastertransformer35generalAddBiasResidualLayerNormOpt2I7__half2Lb1ELb0ELi1ELb1ELi1EEEvPT_S3_PKS2_S5_S5_S5_S5_S5_fiiPKfS7_S7_Pfi:
	.zero		400


//--------------------- .nv.shared._ZN17fastertransformer34generalAddBiasResidualLayerNormOptI7__half2Lb1ELb0ELi1ELb1ELi1EEEvPT_S3_PKS2_S5_S5_S5_S5_S5_fiiPKfS7_S7_Pfi --------------------------
	.section	.nv.shared._ZN17fastertransformer34generalAddBiasResidualLayerNormOptI7__half2Lb1ELb0ELi1ELb1ELi1EEEvPT_S3_PKS2_S5_S5_S5_S5_S5_fiiPKfS7_S7_Pfi,"aw",@nobits
	.sectionflags	@""
	.align	16
.nv.shared._ZN17fastertransformer34generalAddBiasResidualLayerNormOptI7__half2Lb1ELb0ELi1ELb1ELi1EEEvPT_S3_PKS2_S5_S5_S5_S5_S5_fiiPKfS7_S7_Pfi:
	.zero		272


//--------------------- .nv.shared._ZN17fastertransformer35generalAddBiasResidualLayerNormOpt2I7__half2Lb0ELb1ELi1ELb1ELi1EEEvPT_S3_PKS2_S5_S5_S5_S5_S5_fiiPKfS7_S7_Pfi --------------------------
	.section	.nv.shared._ZN17fastertransformer35generalAddBiasResidualLayerNormOpt2I7__half2Lb0ELb1ELi1ELb1ELi1EEEvPT_S3_PKS2_S5_S5_S5_S5_S5_fiiPKfS7_S7_Pfi,"aw",@nobits
	.sectionflags	@""
	.align	16
.nv.shared._ZN17fastertransformer35generalAddBiasResidualLayerNormOpt2I7__half2Lb0ELb1ELi1ELb1ELi1EEEvPT_S3_PKS2_S5_S5_S5_S5_S5_fiiPKfS7_S7_Pfi:
	.zero		400


//--------------------- .nv.shared._ZN17fastertransformer34generalAddBiasResidualLayerNormOptI7__half2Lb0ELb1ELi1ELb1ELi1EEEvPT_S3_PKS2_S5_S5_S5_S5_S5_fiiPKfS7_S7_Pfi --------------------------
	.section	.nv.shared._ZN17fastertransformer34generalAddBiasResidualLayerNormOptI7__half2Lb0ELb1ELi1ELb1ELi1EEEvPT_S3_PKS2_S5_S5_S5_S5_S5_fiiPKfS7_S7_Pfi,"aw",@nobits
	.sectionflags	@""
	.align	16
.nv.shared._ZN17fastertransformer34generalAddBiasResidualLayerNormOptI7__half2Lb0ELb1ELi1ELb1ELi1EEEvPT_S3_PKS2_S5_S5_S5_S5_S5_fiiPKfS7_S7_Pfi:
	.zero		272


//--------------------- .nv.shared._ZN17fastertransformer35generalAddBiasResidualLayerNormOpt2I7__half2Lb1ELb1ELi1ELb1ELi1EEEvPT_S3_PKS2_S5_S5_S5_S5_S5_fiiPKfS7_S7_Pfi --------------------------
	.section	.nv.shared._ZN17fastertransformer35generalAddBiasResidualLayerNormOpt2I7__half2Lb1ELb1ELi1ELb1ELi1EEEvPT_S3_PKS2_S5_S5_S5_S5_S5_fiiPKfS7_S7_Pfi,"aw",@nobits
	.sectionflags	@""
	.align	16
.nv.shared._ZN17fastertransformer35generalAddBiasResidualLayerNormOpt2I7__half2Lb1ELb1ELi1ELb1ELi1EEEvPT_S3_PKS2_S5_S5_S5_S5_S5_fiiPKfS7_S7_Pfi:
	.zero		400


//--------------------- .nv.shared._ZN17fastertransformer34generalAddBiasResidualLayerNormOptI7__half2Lb1ELb1ELi1ELb1ELi1EEEvPT_S3_PKS2_S5_S5_S5_S5_S5_fiiPKfS7_S7_Pfi --------------------------
	.section	.nv.shared._ZN17fastertransformer34generalAddBiasResidualLayerNormOptI7__half2Lb1ELb1ELi1ELb1ELi1EEEvPT_S3_PKS2_S5_S5_S5_S5_S5_fiiPKfS7_S7_Pfi,"aw",@nobits
	.sectionflags	@""
	.align	16
.nv.shared._ZN17fastertransformer34generalAddBiasResidualLayerNormOptI7__half2Lb1ELb1ELi1ELb1ELi1EEEvPT_S3_PKS2_S5_S5_S5_S5_S5_fiiPKfS7_S7_Pfi:
	.zero		272


//--------------------- .nv.shared._ZN17fastertransformer35generalAddBiasResidualPostLayerNormI6__halfEEvPT_PKS2_S5_S5_S5_fii --------------------------
	.section	.nv.shared._ZN17fastertransformer35generalAddBiasResidualPostLayerNormI6__halfEEvPT_PKS2_S5_S5_S5_fii,"aw",@nobits
	.sectionflags	@""
	.align	16
.nv.shared._ZN17fastertransformer35generalAddBiasResidualPostLayerNormI6__halfEEvPT_PKS2_S5_S5_S5_fii:
	.zero		144


//--------------------- .nv.shared._ZN17fastertransformer28addBiasResidualPostLayerNormI6__halfLi2EEEvPT_PKS2_S5_S5_S5_fii --------------------------
	.section	.nv.shared._ZN17fastertransformer28addBiasResidualPostLayerNormI6__halfLi2EEEvPT_PKS2_S5_S5_S5_fii,"aw",@nobits
	.sectionflags	@""
	.align	16
.nv.shared._ZN17fastertransformer28addBiasResidualPostLayerNormI6__halfLi2EEEvPT_PKS2_S5_S5_S5_fii:
	.zero		144


//--------------------- .nv.shared._ZN17fastertransformer28addBiasResidualPostLayerNormI6__halfLi1EEEvPT_PKS2_S5_S5_S5_fii --------------------------
	.section	.nv.shared._ZN17fastertransformer28addBiasResidualPostLayerNormI6__halfLi1EEEvPT_PKS2_S5_S5_S5_fii,"aw",@nobits
	.sectionflags	@""
	.align	16
.nv.shared._ZN17fastertransformer28addBiasResidualPostLayerNormI6__halfLi1EEEvPT_PKS2_S5_S5_S5_fii:
	.zero		144


//--------------------- .nv.shared._ZN17fastertransformer30addBiasResidualPostLayerNormV2I6__halfEEvPT_PKS2_S5_S5_S5_fi --------------------------
	.section	.nv.shared._ZN17fastertransformer30addBiasResidualPostLayerNormV2I6__halfEEvPT_PKS2_S5_S5_S5_fi,"aw",@nobits
	.sectionflags	@""
	.align	16
.nv.shared._ZN17fastertransformer30addBiasResidualPostLayerNormV2I6__halfEEvPT_PKS2_S5_S5_S5_fi:
	.zero		144


//--------------------- .nv.shared._ZN17fastertransformer28layernorm_shift_partition_v2IfEEvPT_PKS1_S4_S4_fiiiiii --------------------------
	.section	.nv.shared._ZN17fastertransformer28layernorm_shift_partition_v2IfEEvPT_PKS1_S4_S4_fiiiiii,"aw",@nobits
	.sectionflags	@""
	.align	16
.nv.shared._ZN17fastertransformer28layernorm_shift_partition_v2IfEEvPT_PKS1_S4_S4_fiiiiii:
	.zero		144


//--------------------- .nv.shared._ZN17fastertransformer25layernorm_shift_partitionIfEEvPT_PKS1_S4_S4_fiiiiii --------------------------
	.section	.nv.shared._ZN17fastertransformer25layernorm_shift_partitionIfEEvPT_PKS1_S4_S4_fiiiiii,"aw",@nobits
	.sectionflags	@""
	.align	16
.nv.shared._ZN17fastertransformer25layernorm_shift_partitionIfEEvPT_PKS1_S4_S4_fiiiiii:
	.zero		144


//--------------------- .nv.shared._ZN17fastertransformer28addBiasResidualPostLayerNormIfLi2EEEvPT_PKS1_S4_S4_S4_fii --------------------------
	.section	.nv.shared._ZN17fastertransformer28addBiasResidualPostLayerNormIfLi2EEEvPT_PKS1_S4_S4_S4_fii,"aw",@nobits
	.sectionflags	@""
	.align	16
.nv.shared._ZN17fastertransformer28addBiasResidualPostLayerNormIfLi2EEEvPT_PKS1_S4_S4_S4_fii:
	.zero		144


//--------------------- .nv.shared._ZN17fastertransformer28addBiasResidualPostLayerNormIfLi1EEEvPT_PKS1_S4_S4_S4_fii --------------------------
	.section	.nv.shared._ZN17fastertransformer28addBiasResidualPostLayerNormIfLi1EEEvPT_PKS1_S4_S4_S4_fii,"aw",@nobits
	.sectionflags	@""
	.align	16
.nv.shared._ZN17fastertransformer28addBiasResidualPostLayerNormIfLi1EEEvPT_PKS1_S4_S4_S4_fii:
	.zero		144


//--------------------- .nv.shared._ZN17fastertransformer30addBiasResidualPostLayerNormV2IfEEvPT_PKS1_S4_S4_S4_fi --------------------------
	.section	.nv.shared._ZN17fastertransformer30addBiasResidualPostLayerNormV2IfEEvPT_PKS1_S4_S4_S4_fi,"aw",@nobits
	.sectionflags	@""
	.align	16
.nv.shared._ZN17fastertransformer30addBiasResidualPostLayerNormV2IfEEvPT_PKS1_S4_S4_S4_fi:
	.zero		144


//--------------------- .nv.shared._ZN17fastertransformer35generalAddBiasResidualPostLayerNormIfEEvPT_PKS1_S4_S4_S4_fii --------------------------
	.section	.nv.shared._ZN17fastertransformer35generalAddBiasResidualPostLayerNormIfEEvPT_PKS1_S4_S4_S4_fii,"aw",@nobits
	.sectionflags	@""
	.align	16
.nv.shared._ZN17fastertransformer35generalAddBiasResidualPostLayerNormIfEEvPT_PKS1_S4_S4_S4_fii:
	.zero		144
